def matmul_kernel(
    a_ptr,
    b_ptr,
    c_ptr,
    M,
    N,
    K,
    stride_am,
    stride_ak,
    stride_bk,
    stride_bn,
    stride_cm,
    stride_cn,
    BLOCK_M: tl.constexpr,
    BLOCK_N: tl.constexpr,
    BLOCK_K: tl.constexpr,
    GROUP_M: tl.constexpr,
):
    pid = tl.program_id(axis=0)
    num_pid_m = tl.cdiv(M, BLOCK_M)
    num_pid_n = tl.cdiv(N, BLOCK_N)
    num_pid_in_group = GROUP_M * num_pid_n
    group_id = pid // num_pid_in_group
    first_pid_m = group_id * GROUP_M
    group_size_m = min(num_pid_m - first_pid_m, GROUP_M)
    pid_m = first_pid_m + ((pid % num_pid_in_group) % group_size_m)
    pid_n = (pid % num_pid_in_group) // group_size_m

    offs_am = (pid_m * BLOCK_M + tl.arange(0, BLOCK_M)) % M
    offs_bn = (pid_n * BLOCK_N + tl.arange(0, BLOCK_N)) % N
    offs_k = tl.arange(0, BLOCK_K)
    a_ptrs = a_ptr + offs_am[:, None] * stride_am + offs_k[None, :] * stride_ak
    b_ptrs = b_ptr + offs_k[:, None] * stride_bk + offs_bn[None, :] * stride_bn

    acc = tl.zeros((BLOCK_M, BLOCK_N), dtype=tl.float32)
    for kk in range(0, tl.cdiv(K, BLOCK_K)):
        a = tl.load(a_ptrs, mask=offs_k[None, :] < K - kk * BLOCK_K, other=0.0)
        b = tl.load(b_ptrs, mask=offs_k[:, None] < K - kk * BLOCK_K, other=0.0)
        acc = tl.dot(a, b, acc)
        a_ptrs += BLOCK_K * stride_ak
        b_ptrs += BLOCK_K * stride_bk

    c = acc.to(c_ptr.dtype.element_ty)
    offs_cm = pid_m * BLOCK_M + tl.arange(0, BLOCK_M)
    offs_cn = pid_n * BLOCK_N + tl.arange(0, BLOCK_N)
    c_ptrs = c_ptr + offs_cm[:, None] * stride_cm + offs_cn[None, :] * stride_cn
    mask = (offs_cm[:, None] < M) & (offs_cn[None, :] < N)
    tl.store(c_ptrs, c, mask=mask)

# config = {"BLOCK_K": 64, "BLOCK_M": 512, "BLOCK_N": 128, "GROUP_M": 8, "arch": "sm_90", "dtype": "bf16", "num_ctas": 2, "num_stages": 3, "num_warps": 4}
# arch = sm_90


// ===== COMPILED SASS (sm_90a) =====

	.target	sm_90a

	.elftype	@"ET_EXEC"


//--------------------- .note.nv.tkinfo           --------------------------
	.section	.note.nv.tkinfo,"",@"SHT_NOTE"
	.sectionflags	@"SHF_NOTE_NV_TKINFO"
	.tkinfo
        /*0018*/ 	.word	0x00000002
        /*0030*/ 	.string	""
        /*0030*/ 	.string	"ptxas"
        /*0030*/ 	.string	"Cuda compilation tools, release 13.0, V13.0.88"
        /*0030*/ 	.string	"Build cuda_13.0.r13.0/compiler.36424714_0"
        /*0030*/ 	.string	"-v  -suppress-debug-info  -lineinfo  -arch sm_90a "



//--------------------- .note.nv.cuinfo           --------------------------
	.section	.note.nv.cuinfo,"",@"SHT_NOTE"
	.sectionflags	@"SHF_NOTE_NV_CUINFO"
        /*0018*/ 	.short	0x0002
        /*001a*/ 	.short	0x005a
        /*001c*/ 	.short	0x0082
	.zero		2


//--------------------- .nv.info                  --------------------------
	.section	.nv.info,"",@"SHT_CUDA_INFO"
	.align	4


	//----- nvinfo : EIATTR_REGCOUNT
	.align		4
        /*0000*/ 	.byte	0x04, 0x2f
        /*0002*/ 	.short	(.L_1 - .L_0)
	.align		4
.L_0:
        /*0004*/ 	.word	index@(matmul_kernel)
        /*0008*/ 	.word	0x000000ff


	//----- nvinfo : EIATTR_FRAME_SIZE
	.align		4
.L_1:
        /*000c*/ 	.byte	0x04, 0x11
        /*000e*/ 	.short	(.L_3 - .L_2)
	.align		4
.L_2:
        /*0010*/ 	.word	index@(matmul_kernel)
        /*0014*/ 	.word	0x000009e8


	//----- nvinfo : EIATTR_MIN_STACK_SIZE
	.align		4
.L_3:
        /*0018*/ 	.byte	0x04, 0x12
        /*001a*/ 	.short	(.L_5 - .L_4)
	.align		4
.L_4:
        /*001c*/ 	.word	index@(matmul_kernel)
        /*0020*/ 	.word	0x000009e8
.L_5:


//--------------------- .nv.compat                --------------------------
	.section	.nv.compat,"",@"SHT_CUDA_COMPAT_INFO"
	.align	4
        /*0000*/ 	.byte	0x02, 0x09, 0x01, 0x00, 0x02, 0x02, 0x04, 0x00, 0x02, 0x05, 0x05, 0x00, 0x03, 0x07, 0x01, 0x01
        /*0010*/ 	.byte	0x02, 0x03, 0x00, 0x00, 0x02, 0x06, 0x01, 0x00, 0x04, 0x0b, 0x08, 0x00, 0x00, 0x00, 0x00, 0x00
        /*0020*/ 	.byte	0x00, 0x00, 0x00, 0x00


//--------------------- .nv.info.matmul_kernel    --------------------------
	.section	.nv.info.matmul_kernel,"",@"SHT_CUDA_INFO"
	.sectionflags	@""
	.align	4


	//----- nvinfo : EIATTR_CUDA_API_VERSION
	.align		4
        /*0000*/ 	.byte	0x04, 0x37
        /*0002*/ 	.short	(.L_7 - .L_6)
.L_6:
        /*0004*/ 	.word	0x00000082


	//----- nvinfo : EIATTR_KPARAM_INFO
	.align		4
.L_7:
        /*0008*/ 	.byte	0x04, 0x17
        /*000a*/ 	.short	(.L_9 - .L_8)
.L_8:
        /*000c*/ 	.word	0x00000000
        /*0010*/ 	.short	0x000d
        /*0012*/ 	.short	0x0048
        /*0014*/ 	.byte	0x00, 0xf4, 0x21, 0x00


	//----- nvinfo : EIATTR_KPARAM_INFO
	.align		4
.L_9:
        /*0018*/ 	.byte	0x04, 0x17
        /*001a*/ 	.short	(.L_11 - .L_10)
.L_10:
        /*001c*/ 	.word	0x00000000
        /*0020*/ 	.short	0x000c
        /*0022*/ 	.short	0x0040
        /*0024*/ 	.byte	0x00, 0xf4, 0x21, 0x00


	//----- nvinfo : EIATTR_KPARAM_INFO
	.align		4
.L_11:
        /*0028*/ 	.byte	0x04, 0x17
        /*002a*/ 	.short	(.L_13 - .L_12)
.L_12:
        /*002c*/ 	.word	0x00000000
        /*0030*/ 	.short	0x000b
        /*0032*/ 	.short	0x0038
        /*0034*/ 	.byte	0x00, 0xf0, 0x11, 0x00


	//----- nvinfo : EIATTR_KPARAM_INFO
	.align		4
.L_13:
        /*0038*/ 	.byte	0x04, 0x17
        /*003a*/ 	.short	(.L_15 - .L_14)
.L_14:
        /*003c*/ 	.word	0x00000000
        /*0040*/ 	.short	0x000a
        /*0042*/ 	.short	0x0034
        /*0044*/ 	.byte	0x00, 0xf0, 0x11, 0x00


	//----- nvinfo : EIATTR_KPARAM_INFO
	.align		4
.L_15:
        /*0048*/ 	.byte	0x04, 0x17
        /*004a*/ 	.short	(.L_17 - .L_16)
.L_16:
        /*004c*/ 	.word	0x00000000
        /*0050*/ 	.short	0x0009
        /*0052*/ 	.short	0x0030
        /*0054*/ 	.byte	0x00, 0xf0, 0x11, 0x00


	//----- nvinfo : EIATTR_KPARAM_INFO
	.align		4
.L_17:
        /*0058*/ 	.byte	0x04, 0x17
        /*005a*/ 	.short	(.L_19 - .L_18)
.L_18:
        /*005c*/ 	.word	0x00000000
        /*0060*/ 	.short	0x0008
        /*0062*/ 	.short	0x002c
        /*0064*/ 	.byte	0x00, 0xf0, 0x11, 0x00


	//----- nvinfo : EIATTR_KPARAM_INFO
	.align		4
.L_19:
        /*0068*/ 	.byte	0x04, 0x17
        /*006a*/ 	.short	(.L_21 - .L_20)
.L_20:
        /*006c*/ 	.word	0x00000000
        /*0070*/ 	.short	0x0007
        /*0072*/ 	.short	0x0028
        /*0074*/ 	.byte	0x00, 0xf0, 0x11, 0x00


	//----- nvinfo : EIATTR_KPARAM_INFO
	.align		4
.L_21:
        /*0078*/ 	.byte	0x04, 0x17
        /*007a*/ 	.short	(.L_23 - .L_22)
.L_22:
        /*007c*/ 	.word	0x00000000
        /*0080*/ 	.short	0x0006
        /*0082*/ 	.short	0x0024
        /*0084*/ 	.byte	0x00, 0xf0, 0x11, 0x00


	//----- nvinfo : EIATTR_KPARAM_INFO
	.align		4
.L_23:
        /*0088*/ 	.byte	0x04, 0x17
        /*008a*/ 	.short	(.L_25 - .L_24)
.L_24:
        /*008c*/ 	.word	0x00000000
        /*0090*/ 	.short	0x0005
        /*0092*/ 	.short	0x0020
        /*0094*/ 	.byte	0x00, 0xf0, 0x11, 0x00


	//----- nvinfo : EIATTR_KPARAM_INFO
	.align		4
.L_25:
        /*0098*/ 	.byte	0x04, 0x17
        /*009a*/ 	.short	(.L_27 - .L_26)
.L_26:
        /*009c*/ 	.word	0x00000000
        /*00a0*/ 	.short	0x0004
        /*00a2*/ 	.short	0x001c
        /*00a4*/ 	.byte	0x00, 0xf0, 0x11, 0x00


	//----- nvinfo : EIATTR_KPARAM_INFO
	.align		4
.L_27:
        /*00a8*/ 	.byte	0x04, 0x17
        /*00aa*/ 	.short	(.L_29 - .L_28)
.L_28:
        /*00ac*/ 	.word	0x00000000
        /*00b0*/ 	.short	0x0003
        /*00b2*/ 	.short	0x0018
        /*00b4*/ 	.byte	0x00, 0xf0, 0x11, 0x00


	//----- nvinfo : EIATTR_KPARAM_INFO
	.align		4
.L_29:
        /*00b8*/ 	.byte	0x04, 0x17
        /*00ba*/ 	.short	(.L_31 - .L_30)
.L_30:
        /*00bc*/ 	.word	0x00000000
        /*00c0*/ 	.short	0x0002
        /*00c2*/ 	.short	0x0010
        /*00c4*/ 	.byte	0x00, 0xf4, 0x21, 0x00


	//----- nvinfo : EIATTR_KPARAM_INFO
	.align		4
.L_31:
        /*00c8*/ 	.byte	0x04, 0x17
        /*00ca*/ 	.short	(.L_33 - .L_32)
.L_32:
        /*00cc*/ 	.word	0x00000000
        /*00d0*/ 	.short	0x0001
        /*00d2*/ 	.short	0x0008
        /*00d4*/ 	.byte	0x00, 0xf4, 0x21, 0x00


	//----- nvinfo : EIATTR_KPARAM_INFO
	.align		4
.L_33:
        /*00d8*/ 	.byte	0x04, 0x17
        /*00da*/ 	.short	(.L_35 - .L_34)
.L_34:
        /*00dc*/ 	.word	0x00000000
        /*00e0*/ 	.short	0x0000
        /*00e2*/ 	.short	0x0000
        /*00e4*/ 	.byte	0x00, 0xf4, 0x21, 0x00


	//----- nvinfo : EIATTR_EXPLICIT_CLUSTER
	.align		4
.L_35:
        /*00e8*/ 	.byte	0x01, 0x3e
	.zero		2


	//----- nvinfo : EIATTR_CTA_PER_CLUSTER
	.align		4
        /*00ec*/ 	.byte	0x04, 0x3d
        /*00ee*/ 	.short	(.L_37 - .L_36)
.L_36:
        /*00f0*/ 	.word	0x00000002
        /*00f4*/ 	.word	0x00000001
        /*00f8*/ 	.word	0x00000001


	//----- nvinfo : EIATTR_SPARSE_MMA_MASK
	.align		4
.L_37:
        /*00fc*/ 	.byte	0x03, 0x50
        /*00fe*/ 	.short	0x0000


	//----- nvinfo : EIATTR_MAXREG_COUNT
	.align		4
        /*0100*/ 	.byte	0x03, 0x1b
        /*0102*/ 	.short	0x00ff


	//----- nvinfo : EIATTR_NUM_BARRIERS
	.align		4
        /*0104*/ 	.byte	0x02, 0x4c
        /*0106*/ 	.byte	0x01
	.zero		1


	//----- nvinfo : EIATTR_ANNOTATIONS
	.align		4
        /*0108*/ 	.byte	0x04, 0x55
        /*010a*/ 	.short	(.L_39 - .L_38)


	//   ....[0]....
.L_38:
        /*010c*/ 	.word	0x00000001
        /*0110*/ 	.byte	0x60, 0x3f, 0x00, 0x00, 0x01, 0x00, 0x00, 0x00, 0xa0, 0x3f, 0x00, 0x00, 0x01, 0x00, 0x00, 0x00
        /* <DEDUP_REMOVED lines=963> */
        /*3d50*/ 	.byte	0xa0, 0x3e, 0x01, 0x00


	//----- nvinfo : EIATTR_MERCURY_ISA_VERSION
	.align		4
.L_39:
        /*3d54*/ 	.byte	0x03, 0x5f
        /*3d56*/ 	.short	0x0101


	//----- nvinfo : EIATTR_EXIT_INSTR_OFFSETS
	.align		4
        /*3d58*/ 	.byte	0x04, 0x1c
        /*3d5a*/ 	.short	(.L_41 - .L_40)


	//   ....[0]....
.L_40:
        /*3d5c*/ 	.word	0x0001bd60


	//   ....[1]....
        /*3d60*/ 	.word	0x0001bd90


	//----- nvinfo : EIATTR_REQNTID
	.align		4
.L_41:
        /*3d64*/ 	.byte	0x04, 0x10
        /*3d66*/ 	.short	(.L_43 - .L_42)
.L_42:
        /*3d68*/ 	.word	0x00000080
        /*3d6c*/ 	.word	0x00000001
        /*3d70*/ 	.word	0x00000001


	//----- nvinfo : EIATTR_CBANK_PARAM_SIZE
	.align		4
.L_43:
        /*3d74*/ 	.byte	0x03, 0x19
        /*3d76*/ 	.short	0x0050


	//----- nvinfo : EIATTR_PARAM_CBANK
	.align		4
        /*3d78*/ 	.byte	0x04, 0x0a
        /*3d7a*/ 	.short	(.L_45 - .L_44)
	.align		4
.L_44:
        /*3d7c*/ 	.word	index@(.nv.constant0.matmul_kernel)
        /*3d80*/ 	.short	0x0210
        /*3d82*/ 	.short	0x0050


	//----- nvinfo : EIATTR_SW_WAR
	.align		4
.L_45:
        /*3d84*/ 	.byte	0x04, 0x36
        /*3d86*/ 	.short	(.L_47 - .L_46)
.L_46:
        /*3d88*/ 	.word	0x00000008
.L_47:


//--------------------- .nv.callgraph             --------------------------
	.section	.nv.callgraph,"",@"SHT_CUDA_CALLGRAPH"
	.align	4
	.sectionentsize	8
	.align		4
        /*0000*/ 	.word	0x00000000
	.align		4
        /*0004*/ 	.word	0xffffffff
	.align		4
        /*0008*/ 	.word	0x00000000
	.align		4
        /*000c*/ 	.word	0xfffffffe
	.align		4
        /*0010*/ 	.word	0x00000000
	.align		4
        /*0014*/ 	.word	0xfffffffd
	.align		4
        /*0018*/ 	.word	0x00000000
	.align		4
        /*001c*/ 	.word	0xfffffffc


//--------------------- .text.matmul_kernel       --------------------------
	.section	.text.matmul_kernel,"ax",@progbits
	.align	128
        .global         matmul_kernel
        .type           matmul_kernel,@function
        .size           matmul_kernel,(.L_x_3 - matmul_kernel)
        .other          matmul_kernel,@"STO_CUDA_ENTRY STV_DEFAULT"
matmul_kernel:
.text.matmul_kernel:
[----:B------:R-:W0:Y:S08]  /*0000*/  LDC R1, c[0x0][0x28] ;  /* 0x00000a00ff017b82 */ /* 0x000e300000000800 */
[----:B------:R-:W1:Y:S01]  /*0010*/  LDC.64 R24, c[0x0][0x228] ;  /* 0x00008a00ff187b82 */ /* 0x000e620000000a00 */
[----:B------:R-:W2:Y:S01]  /*0020*/  S2R R27, SR_TID.X ;  /* 0x00000000001b7919 */ /* 0x000ea20000002100 */
[----:B------:R-:W-:Y:S01]  /*0030*/  UMOV UR6, 0x400 ;  /* 0x0000040000067882 */ /* 0x000fe20000000000 */
[----:B0-----:R-:W-:Y:S01]  /*0040*/  VIADD R1, R1, 0xfffff618 ;  /* 0xfffff61801017836 */ /* 0x001fe20000000000 */
[----:B------:R-:W-:-:S02]  /*0050*/  CS2R R36, SRZ ;  /* 0x0000000000247805 */ /* 0x000fc4000001ff00 */
[----:B------:R-:W-:Y:S02]  /*0060*/  CS2R R38, SRZ ;  /* 0x0000000000267805 */ /* 0x000fe4000001ff00 */
[----:B------:R-:W-:Y:S02]  /*0070*/  CS2R R40, SRZ ;  /* 0x0000000000287805 */ /* 0x000fe4000001ff00 */
[----:B------:R-:W-:Y:S01]  /*0080*/  CS2R R42, SRZ ;  /* 0x00000000002a7805 */ /* 0x000fe2000001ff00 */
[----:B------:R-:W0:Y:S01]  /*0090*/  S2UR UR4, SR_CTAID.X ;  /* 0x00000000000479c3 */ /* 0x000e220000002500 */
[----:B------:R-:W-:Y:S02]  /*00a0*/  CS2R R148, SRZ ;  /* 0x0000000000947805 */ /* 0x000fe4000001ff00 */
[----:B------:R-:W-:Y:S02]  /*00b0*/  CS2R R150, SRZ ;  /* 0x0000000000967805 */ /* 0x000fe4000001ff00 */
[----:B------:R-:W-:-:S02]  /*00c0*/  CS2R R96, SRZ ;  /* 0x0000000000607805 */ /* 0x000fc4000001ff00 */
[----:B------:R-:W-:Y:S02]  /*00d0*/  CS2R R98, SRZ ;  /* 0x0000000000627805 */ /* 0x000fe4000001ff00 */
[----:B------:R-:W-:Y:S02]  /*00e0*/  CS2R R144, SRZ ;  /* 0x0000000000907805 */ /* 0x000fe4000001ff00 */
[----:B------:R-:W-:Y:S02]  /*00f0*/  CS2R R146, SRZ ;  /* 0x0000000000927805 */ /* 0x000fe4000001ff00 */
[----:B------:R-:W-:Y:S01]  /*0100*/  CS2R R100, SRZ ;  /* 0x0000000000647805 */ /* 0x000fe2000001ff00 */
[----:B------:R-:W3:Y:S01]  /*0110*/  LDC R15, c[0x0][0x230] ;  /* 0x00008c00ff0f7b82 */ /* 0x000ee20000000800 */
[----:B------:R-:W-:Y:S02]  /*0120*/  CS2R R102, SRZ ;  /* 0x0000000000667805 */ /* 0x000fe4000001ff00 */
[----:B------:R-:W-:-:S02]  /*0130*/  CS2R R104, SRZ ;  /* 0x0000000000687805 */ /* 0x000fc4000001ff00 */
[----:B------:R-:W-:Y:S02]  /*0140*/  CS2R R106, SRZ ;  /* 0x00000000006a7805 */ /* 0x000fe4000001ff00 */
[----:B------:R-:W-:Y:S02]  /*0150*/  CS2R R140, SRZ ;  /* 0x00000000008c7805 */ /* 0x000fe4000001ff00 */
[----:B------:R-:W-:Y:S02]  /*0160*/  CS2R R142, SRZ ;  /* 0x00000000008e7805 */ /* 0x000fe4000001ff00 */
[----:B------:R-:W-:Y:S02]  /*0170*/  CS2R R136, SRZ ;  /* 0x0000000000887805 */ /* 0x000fe4000001ff00 */
[----:B------:R-:W-:Y:S01]  /*0180*/  CS2R R138, SRZ ;  /* 0x00000000008a7805 */ /* 0x000fe2000001ff00 */
[----:B-1----:R-:W-:Y:S01]  /*0190*/  VIADD R0, R25, 0x7f ;  /* 0x0000007f19007836 */ /* 0x002fe20000000000 */
[----:B------:R-:W1:Y:S01]  /*01a0*/  S2UR UR7, SR_CgaCtaId ;  /* 0x00000000000779c3 */ /* 0x000e620000008800 */
[----:B------:R-:W-:-:S02]  /*01b0*/  CS2R R108, SRZ ;  /* 0x00000000006c7805 */ /* 0x000fc4000001ff00 */
[----:B------:R-:W-:Y:S02]  /*01c0*/  CS2R R110, SRZ ;  /* 0x00000000006e7805 */ /* 0x000fe4000001ff00 */
[----:B------:R-:W-:Y:S02]  /*01d0*/  CS2R R44, SRZ ;  /* 0x00000000002c7805 */ /* 0x000fe4000001ff00 */
[----:B------:R-:W-:Y:S02]  /*01e0*/  SHF.R.S32.HI R3, RZ, 0x1f, R0 ;  /* 0x0000001fff037819 */ /* 0x000fe40000011400 */
[----:B------:R-:W-:Y:S02]  /*01f0*/  CS2R R46, SRZ ;  /* 0x00000000002e7805 */ /* 0x000fe4000001ff00 */
[----:B------:R-:W-:Y:S02]  /*0200*/  CS2R R112, SRZ ;  /* 0x0000000000707805 */ /* 0x000fe4000001ff00 */
[----:B0-----:R-:W-:Y:S01]  /*0210*/  I2FP.F32.U32 R5, UR4 ;  /* 0x0000000400057c45 */ /* 0x001fe20008201000 */
[----:B------:R-:W-:Y:S01]  /*0220*/  ULDC UR4, c[0x0][0x150] ;  /* 0x0000540000047ab9 */ /* 0x000fe20000000800 */
[----:B------:R-:W-:-:S02]  /*0230*/  LEA.HI R3, R3, R0, RZ, 0x7 ;  /* 0x0000000003037211 */ /* 0x000fc400078f38ff */
[----:B------:R-:W-:Y:S02]  /*0240*/  CS2R R114, SRZ ;  /* 0x0000000000727805 */ /* 0x000fe4000001ff00 */
[----:B--2---:R-:W-:Y:S01]  /*0250*/  LOP3.LUT R13, R27, 0x7f, RZ, 0xc0, !PT ;  /* 0x0000007f1b0d7812 */ /* 0x004fe200078ec0ff */
[----:B------:R-:W-:Y:S01]  /*0260*/  FMUL R5, R5, UR4 ;  /* 0x0000000405057c20 */ /* 0x000fe20008400000 */
[----:B------:R-:W-:Y:S02]  /*0270*/  SHF.R.S32.HI R3, RZ, 0x7, R3 ;  /* 0x00000007ff037819 */ /* 0x000fe40000011403 */
[----:B------:R-:W-:Y:S01]  /*0280*/  CS2R R48, SRZ ;  /* 0x0000000000307805 */ /* 0x000fe2000001ff00 */
[----:B---3--:R-:W-:Y:S01]  /*0290*/  VIADD R15, R15, 0x3f ;  /* 0x0000003f0f0f7836 */ /* 0x008fe20000000000 */
[----:B------:R-:W-:Y:S02]  /*02a0*/  CS2R R50, SRZ ;  /* 0x0000000000327805 */ /* 0x000fe4000001ff00 */
[----:B------:R-:W-:Y:S01]  /*02b0*/  CS2R R116, SRZ ;  /* 0x0000000000747805 */ /* 0x000fe2000001ff00 */
[----:B------:R-:W-:Y:S01]  /*02c0*/  IMAD.SHL.U32 R4, R3, 0x8, RZ ;  /* 0x0000000803047824 */ /* 0x000fe200078e00ff */
[----:B------:R-:W0:Y:S01]  /*02d0*/  F2I.U32.TRUNC.NTZ R5, R5 ;  /* 0x0000000500057305 */ /* 0x000e22000020f000 */
[----:B------:R-:W-:-:S02]  /*02e0*/  CS2R R118, SRZ ;  /* 0x0000000000767805 */ /* 0x000fc4000001ff00 */
[----:B------:R-:W-:Y:S02]  /*02f0*/  CS2R R52, SRZ ;  /* 0x0000000000347805 */ /* 0x000fe4000001ff00 */
[----:B------:R-:W-:Y:S02]  /*0300*/  CS2R R54, SRZ ;  /* 0x0000000000367805 */ /* 0x000fe4000001ff00 */
[----:B------:R-:W-:Y:S01]  /*0310*/  IABS R7, R4 ;  /* 0x0000000400077213 */ /* 0x000fe20000000000 */
[----:B-1----:R-:W-:Y:S01]  /*0320*/  USHF.L.U32 UR5, UR7, 0x8, URZ ;  /* 0x0000000807057899 */ /* 0x002fe2000800063f */
[----:B------:R-:W-:Y:S02]  /*0330*/  CS2R R120, SRZ ;  /* 0x0000000000787805 */ /* 0x000fe4000001ff00 */
[----:B------:R-:W-:Y:S01]  /*0340*/  CS2R R122, SRZ ;  /* 0x00000000007a7805 */ /* 0x000fe2000001ff00 */
[----:B------:R-:W1:Y:S01]  /*0350*/  I2F.RP R0, R7 ;  /* 0x0000000700007306 */ /* 0x000e620000209400 */
[----:B------:R-:W-:Y:S01]  /*0360*/  ULOP3.LUT UR5, UR5, 0x100, URZ, 0xc0, !UPT ;  /* 0x0000010005057892 */ /* 0x000fe2000f8ec03f */
[----:B------:R-:W-:-:S02]  /*0370*/  CS2R R56, SRZ ;  /* 0x0000000000387805 */ /* 0x000fc4000001ff00 */
[----:B------:R-:W-:Y:S02]  /*0380*/  CS2R R58, SRZ ;  /* 0x00000000003a7805 */ /* 0x000fe4000001ff00 */
[----:B------:R-:W-:Y:S02]  /*0390*/  CS2R R124, SRZ ;  /* 0x00000000007c7805 */ /* 0x000fe4000001ff00 */
[----:B------:R-:W-:Y:S02]  /*03a0*/  CS2R R126, SRZ ;  /* 0x00000000007e7805 */ /* 0x000fe4000001ff00 */
[----:B------:R-:W-:Y:S02]  /*03b0*/  CS2R R60, SRZ ;  /* 0x00000000003c7805 */ /* 0x000fe4000001ff00 */
[----:B0-----:R-:W-:Y:S02]  /*03c0*/  IABS R11, R5 ;  /* 0x00000005000b7213 */ /* 0x001fe40000000000 */
[----:B------:R-:W-:-:S02]  /*03d0*/  CS2R R62, SRZ ;  /* 0x00000000003e7805 */ /* 0x000fc4000001ff00 */
[----:B------:R-:W-:Y:S02]  /*03e0*/  CS2R R128, SRZ ;  /* 0x0000000000807805 */ /* 0x000fe4000001ff00 */
[----:B------:R-:W-:Y:S02]  /*03f0*/  CS2R R130, SRZ ;  /* 0x0000000000827805 */ /* 0x000fe4000001ff00 */
[----:B------:R-:W-:Y:S02]  /*0400*/  CS2R R64, SRZ ;  /* 0x0000000000407805 */ /* 0x000fe4000001ff00 */
[----:B------:R-:W-:Y:S02]  /*0410*/  CS2R R66, SRZ ;  /* 0x0000000000427805 */ /* 0x000fe4000001ff00 */
[----:B------:R-:W-:Y:S02]  /*0420*/  CS2R R132, SRZ ;  /* 0x0000000000847805 */ /* 0x000fe4000001ff00 */
[----:B------:R-:W-:Y:S01]  /*0430*/  CS2R R134, SRZ ;  /* 0x0000000000867805 */ /* 0x000fe2000001ff00 */
[----:B-1----:R-:W0:Y:S01]  /*0440*/  MUFU.RCP R0, R0 ;  /* 0x0000000000007308 */ /* 0x002e220000001000 */
[----:B------:R-:W-:-:S02]  /*0450*/  CS2R R68, SRZ ;  /* 0x0000000000447805 */ /* 0x000fc4000001ff00 */
[----:B------:R-:W-:Y:S02]  /*0460*/  CS2R R70, SRZ ;  /* 0x0000000000467805 */ /* 0x000fe4000001ff00 */
[----:B------:R-:W-:Y:S02]  /*0470*/  CS2R R84, SRZ ;  /* 0x0000000000547805 */ /* 0x000fe4000001ff00 */
[----:B------:R-:W-:Y:S02]  /*0480*/  CS2R R86, SRZ ;  /* 0x0000000000567805 */ /* 0x000fe4000001ff00 */
[----:B------:R-:W-:Y:S02]  /*0490*/  CS2R R72, SRZ ;  /* 0x0000000000487805 */ /* 0x000fe4000001ff00 */
[----:B------:R-:W-:Y:S02]  /*04a0*/  CS2R R74, SRZ ;  /* 0x00000000004a7805 */ /* 0x000fe4000001ff00 */
        /* <DEDUP_REMOVED lines=9> */
[----:B------:R-:W-:Y:S01]  /*0540*/  CS2R R218, SRZ ;  /* 0x0000000000da7805 */ /* 0x000fe2000001ff00 */
[----:B0-----:R-:W-:Y:S01]  /*0550*/  VIADD R2, R0, 0xffffffe ;  /* 0x0ffffffe00027836 */ /* 0x001fe20000000000 */
[----:B------:R-:W-:-:S03]  /*0560*/  IABS R0, R4 ;  /* 0x0000000400007213 */ /* 0x000fc60000000000 */
[----:B------:R0:W1:Y:S02]  /*0570*/  F2I.FTZ.U32.TRUNC.NTZ R3, R2 ;  /* 0x0000000200037305 */ /* 0x000064000021f000 */
[----:B------:R-:W-:Y:S02]  /*0580*/  IMAD.MOV R0, RZ, RZ, -R0 ;  /* 0x000000ffff007224 */ /* 0x000fe400078e0a00 */
[----:B0-----:R-:W-:Y:S02]  /*0590*/  IMAD.MOV.U32 R2, RZ, RZ, RZ ;  /* 0x000000ffff027224 */ /* 0x001fe400078e00ff */
[----:B-1----:R-:W-:-:S04]  /*05a0*/  IMAD.MOV R6, RZ, RZ, -R3 ;  /* 0x000000ffff067224 */ /* 0x002fc800078e0a03 */
[----:B------:R-:W-:-:S04]  /*05b0*/  IMAD R9, R6, R7, RZ ;  /* 0x0000000706097224 */ /* 0x000fc800078e02ff */
[----:B------:R-:W-:-:S06]  /*05c0*/  IMAD.HI.U32 R2, R3, R9, R2 ;  /* 0x0000000903027227 */ /* 0x000fcc00078e0002 */
[----:B------:R-:W-:-:S04]  /*05d0*/  IMAD.HI.U32 R2, R2, R11, RZ ;  /* 0x0000000b02027227 */ /* 0x000fc800078e00ff */
[----:B------:R-:W-:-:S05]  /*05e0*/  IMAD R0, R2, R0, R11 ;  /* 0x0000000002007224 */ /* 0x000fca00078e020b */
[----:B------:R-:W-:-:S13]  /*05f0*/  ISETP.GT.U32.AND P1, PT, R7, R0, PT ;  /* 0x000000000700720c */ /* 0x000fda0003f24070 */
[----:B------:R-:W-:Y:S02]  /*0600*/  @!P1 IMAD.IADD R0, R0, 0x1, -R7 ;  /* 0x0000000100009824 */ /* 0x000fe400078e0a07 */
[----:B------:R-:W-:Y:S01]  /*0610*/  @!P1 VIADD R2, R2, 0x1 ;  /* 0x0000000102029836 */ /* 0x000fe20000000000 */
[----:B------:R-:W-:Y:S02]  /*0620*/  ISETP.NE.AND P1, PT, R4, RZ, PT ;  /* 0x000000ff0400720c */ /* 0x000fe40003f25270 */
[----:B------:R-:W-:Y:S02]  /*0630*/  ISETP.GE.U32.AND P0, PT, R0, R7, PT ;  /* 0x000000070000720c */ /* 0x000fe40003f06070 */
[----:B------:R-:W-:-:S04]  /*0640*/  LOP3.LUT R0, R5, R4, RZ, 0x3c, !PT ;  /* 0x0000000405007212 */ /* 0x000fc800078e3cff */
[----:B------:R-:W-:Y:S01]  /*0650*/  ISETP.GE.AND P2, PT, R0, RZ, PT ;  /* 0x000000ff0000720c */ /* 0x000fe20003f46270 */
[----:B------:R-:W-:-:S05]  /*0660*/  VIADD R0, R24, 0x1ff ;  /* 0x000001ff18007836 */ /* 0x000fca0000000000 */
[----:B------:R-:W-:Y:S01]  /*0670*/  SHF.R.S32.HI R3, RZ, 0x1f, R0 ;  /* 0x0000001fff037819 */ /* 0x000fe20000011400 */
[----:B------:R-:W-:-:S03]  /*0680*/  @P0 VIADD R2, R2, 0x1 ;  /* 0x0000000102020836 */ /* 0x000fc60000000000 */
[----:B------:R-:W-:-:S03]  /*0690*/  LEA.HI R3, R3, R0, RZ, 0x9 ;  /* 0x0000000003037211 */ /* 0x000fc600078f48ff */
[----:B------:R-:W-:Y:S01]  /*06a0*/  @!P2 IMAD.MOV R2, RZ, RZ, -R2 ;  /* 0x000000ffff02a224 */ /* 0x000fe200078e0a02 */
[----:B------:R-:W-:-:S05]  /*06b0*/  @!P1 LOP3.LUT R2, RZ, R4, RZ, 0x33, !PT ;  /* 0x00000004ff029212 */ /* 0x000fca00078e33ff */
[----:B------:R-:W-:Y:S02]  /*06c0*/  IMAD.SHL.U32 R6, R2, 0x8, RZ ;  /* 0x0000000802067824 */ /* 0x000fe400078e00ff */
[----:B------:R-:W-:-:S03]  /*06d0*/  IMAD.MOV R2, RZ, RZ, -R2 ;  /* 0x000000ffff027224 */ /* 0x000fc600078e0a02 */
[----:B------:R-:W-:Y:S01]  /*06e0*/  LEA.HI.SX32 R3, R3, -R6, 0x17 ;  /* 0x8000000603037211 */ /* 0x000fe200078fbaff */
[----:B------:R-:W-:-:S03]  /*06f0*/  IMAD R4, R4, R2, R5 ;  /* 0x0000000204047224 */ /* 0x000fc600078e0205 */
[----:B------:R-:W-:Y:S02]  /*0700*/  VIMNMX R11, R3, 0x8, PT ;  /* 0x00000008030b7848 */ /* 0x000fe40003fe0100 */
[----:B------:R-:W-:Y:S02]  /*0710*/  IABS R9, R4 ;  /* 0x0000000400097213 */ /* 0x000fe40000000000 */
[----:B------:R-:W-:-:S04]  /*0720*/  IABS R7, R11 ;  /* 0x0000000b00077213 */ /* 0x000fc80000000000 */
[----:B------:R-:W0:Y:S08]  /*0730*/  I2F.RP R0, R7 ;  /* 0x0000000700007306 */ /* 0x000e300000209400 */
[----:B0-----:R-:W0:Y:S02]  /*0740*/  MUFU.RCP R0, R0 ;  /* 0x0000000000007308 */ /* 0x001e240000001000 */
[----:B0-----:R-:W-:-:S06]  /*0750*/  VIADD R3, R0, 0xffffffe ;  /* 0x0ffffffe00037836 */ /* 0x001fcc0000000000 */
[----:B------:R-:W0:Y:S02]  /*0760*/  F2I.FTZ.U32.TRUNC.NTZ R3, R3 ;  /* 0x0000000300037305 */ /* 0x000e24000021f000 */
[----:B0-----:R-:W-:-:S04]  /*0770*/  IMAD.MOV R8, RZ, RZ, -R3 ;  /* 0x000000ffff087224 */ /* 0x001fc800078e0a03 */
[----:B------:R-:W-:Y:S01]  /*0780*/  IMAD.MOV.U32 R2, RZ, RZ, R8 ;  /* 0x000000ffff027224 */ /* 0x000fe200078e0008 */
[----:B------:R-:W-:-:S03]  /*0790*/  IABS R8, R11 ;  /* 0x0000000b00087213 */ /* 0x000fc60000000000 */
[----:B------:R-:W-:Y:S02]  /*07a0*/  IMAD R5, R2, R7, RZ ;  /* 0x0000000702057224 */ /* 0x000fe400078e02ff */
[----:B------:R-:W-:Y:S02]  /*07b0*/  IMAD.MOV.U32 R2, RZ, RZ, RZ ;  /* 0x000000ffff027224 */ /* 0x000fe400078e00ff */
[----:B------:R-:W-:Y:S02]  /*07c0*/  IMAD.MOV R0, RZ, RZ, -R8 ;  /* 0x000000ffff007224 */ /* 0x000fe400078e0a08 */
[----:B------:R-:W-:-:S06]  /*07d0*/  IMAD.HI.U32 R2, R3, R5, R2 ;  /* 0x0000000503027227 */ /* 0x000fcc00078e0002 */
[----:B------:R-:W-:-:S04]  /*07e0*/  IMAD.HI.U32 R2, R2, R9, RZ ;  /* 0x0000000902027227 */ /* 0x000fc800078e00ff */
[----:B------:R-:W-:Y:S01]  /*07f0*/  IMAD R0, R2, R0, R9 ;  /* 0x0000000002007224 */ /* 0x000fe200078e0209 */
[----:B------:R-:W-:-:S04]  /*0800*/  CS2R R8, SRZ ;  /* 0x0000000000087805 */ /* 0x000fc8000001ff00 */
[----:B------:R-:W-:-:S13]  /*0810*/  ISETP.GT.U32.AND P1, PT, R7, R0, PT ;  /* 0x000000000700720c */ /* 0x000fda0003f24070 */
[----:B------:R-:W-:Y:S02]  /*0820*/  @!P1 IMAD.IADD R0, R0, 0x1, -R7 ;  /* 0x0000000100009824 */ /* 0x000fe400078e0a07 */
[----:B------:R-:W-:Y:S01]  /*0830*/  @!P1 VIADD R2, R2, 0x1 ;  /* 0x0000000102029836 */ /* 0x000fe20000000000 */
[----:B------:R-:W-:Y:S02]  /*0840*/  ISETP.NE.AND P1, PT, R11, RZ, PT ;  /* 0x000000ff0b00720c */ /* 0x000fe40003f25270 */
[----:B------:R-:W-:Y:S02]  /*0850*/  ISETP.GE.U32.AND P0, PT, R0, R7, PT ;  /* 0x000000070000720c */ /* 0x000fe40003f06070 */
[----:B------:R-:W-:-:S04]  /*0860*/  LOP3.LUT R0, R4, R11, RZ, 0x3c, !PT ;  /* 0x0000000b04007212 */ /* 0x000fc800078e3cff */
[----:B------:R-:W-:-:S07]  /*0870*/  ISETP.GE.AND P2, PT, R0, RZ, PT ;  /* 0x000000ff0000720c */ /* 0x000fce0003f46270 */
[----:B------:R-:W-:Y:S01]  /*0880*/  @P0 VIADD R2, R2, 0x1 ;  /* 0x0000000102020836 */ /* 0x000fe20000000000 */
[----:B------:R-:W-:-:S05]  /*0890*/  ISETP.GE.AND P0, PT, R15, 0x40, PT ;  /* 0x000000400f00780c */ /* 0x000fca0003f06270 */
[----:B------:R-:W-:Y:S01]  /*08a0*/  @!P2 IMAD.MOV R2, RZ, RZ, -R2 ;  /* 0x000000ffff02a224 */ /* 0x000fe200078e0a02 */
[----:B------:R-:W-:-:S05]  /*08b0*/  @!P1 LOP3.LUT R2, RZ, R11, RZ, 0x33, !PT ;  /* 0x0000000bff029212 */ /* 0x000fca00078e33ff */
[----:B------:R-:W-:Y:S02]  /*08c0*/  IMAD.MOV R0, RZ, RZ, -R2 ;  /* 0x000000ffff007224 */ /* 0x000fe400078e0a02 */
[----:B------:R-:W-:Y:S02]  /*08d0*/  IMAD.SHL.U32 R12, R2, 0x80, RZ ;  /* 0x00000080020c7824 */ /* 0x000fe400078e00ff */
[----:B------:R-:W-:Y:S01]  /*08e0*/  IMAD R0, R11, R0, R4 ;  /* 0x000000000b007224 */ /* 0x000fe200078e0204 */
[----:B------:R-:W-:Y:S02]  /*08f0*/  CS2R R4, SRZ ;  /* 0x0000000000047805 */ /* 0x000fe4000001ff00 */
[----:B------:R-:W-:Y:S01]  /*0900*/  CS2R R10, SRZ ;  /* 0x00000000000a7805 */ /* 0x000fe2000001ff00 */
[----:B------:R-:W-:Y:S01]  /*0910*/  IMAD.IADD R0, R6, 0x1, R0 ;  /* 0x0000000106007824 */ /* 0x000fe200078e0200 */
[----:B------:R-:W-:-:S04]  /*0920*/  CS2R R6, SRZ ;  /* 0x0000000000067805 */ /* 0x000fc8000001ff00 */
[----:B------:R-:W-:-:S13]  /*0930*/  R2UR UR4, R0 ;  /* 0x00000000000472ca */ /* 0x000fda00000e0000 */
[----:B------:R-:W-:Y:S02]  /*0940*/  ULEA UR5, UR4, UR5, 0x9 ;  /* 0x0000000504057291 */ /* 0x000fe4000f8e483f */
[----:B------:R-:W-:-:S03]  /*0950*/  ULEA UR4, UR7, UR6, 0x18 ;  /* 0x0000000607047291 */ /* 0x000fc6000f8ec03f */
[----:B------:R-:W-:Y:S01]  /*0960*/  ULDC.64 UR6, c[0x0][0x208] ;  /* 0x0000820000067ab9 */ /* 0x000fe20000000a00 */
[----:B------:R-:W-:-:S04]  /*0970*/  VIADD R13, R13, UR5 ;  /* 0x000000050d0d7c36 */ /* 0x000fc80008000000 */
[----:B------:R-:W-:Y:S01]  /*0980*/  VIADD R14, R13, 0x80 ;  /* 0x000000800d0e7836 */ /* 0x000fe20000000000 */
[----:B------:R-:W-:Y:S06]  /*0990*/  @!P0 BRA `(.L_x_0) ;  /* 0x0000013c00208947 */ /* 0x000fec0003800000 */
[----:B------:R-:W-:Y:S01]  /*09a0*/  IABS R11, R24 ;  /* 0x00000018000b7213 */ /* 0x000fe20000000000 */
[----:B------:R-:W-:Y:S01]  /*09b0*/  ULDC UR60, c[0x0][0x23c] ;  /* 0x00008f00003c7ab9 */ /* 0x000fe20000000800 */
[----:B------:R-:W-:Y:S01]  /*09c0*/  IABS R0, R25 ;  /* 0x0000001900007213 */ /* 0x000fe20000000000 */
[----:B------:R-:W-:Y:S01]  /*09d0*/  ULDC UR5, c[0x0][0x234] ;  /* 0x00008d0000057ab9 */ /* 0x000fe20000000800 */
[----:B------:R-:W0:Y:S01]  /*09e0*/  I2F.RP R4, R11 ;  /* 0x0000000b00047306 */ /* 0x000e220000209400 */
[----:B------:R-:W-:Y:S01]  /*09f0*/  IABS R8, R13 ;  /* 0x0000000d00087213 */ /* 0x000fe20000000000 */
[----:B------:R-:W-:Y:S01]  /*0a00*/  ULDC.64 UR10, c[0x0][0x218] ;  /* 0x00008600000a7ab9 */ /* 0x000fe20000000a00 */
[----:B------:R-:W-:Y:S01]  /*0a10*/  ISETP.GE.AND P6, PT, R14, RZ, PT ;  /* 0x000000ff0e00720c */ /* 0x000fe20003fc6270 */
[----:B------:R-:W-:Y:S01]  /*0a20*/  ULDC.64 UR8, c[0x0][0x210] ;  /* 0x0000840000087ab9 */ /* 0x000fe20000000a00 */
[----:B------:R-:W-:Y:S01]  /*0a30*/  LOP3.LUT R72, R27, 0x3f, RZ, 0xc0, !PT ;  /* 0x0000003f1b487812 */ /* 0x000fe200078ec0ff */
[----:B------:R-:W-:Y:S01]  /*0a40*/  USHF.R.U32.HI UR20, URZ, 0x4, UR4 ;  /* 0x000000043f147899 */ /* 0x000fe20008011604 */
[----:B------:R-:W-:Y:S01]  /*0a50*/  CS2R R152, SRZ ;  /* 0x0000000000987805 */ /* 0x000fe2000001ff00 */
[----:B------:R-:W1:Y:S01]  /*0a60*/  I2F.RP R5, R0 ;  /* 0x0000000000057306 */ /* 0x000e620000209400 */
[----:B------:R-:W-:Y:S01]  /*0a70*/  CS2R R154, SRZ ;  /* 0x00000000009a7805 */ /* 0x000fe2000001ff00 */
[----:B------:R-:W-:Y:S01]  /*0a80*/  USGXT.U32 UR20, UR20, 0xe ;  /* 0x0000000e1414789a */ /* 0x000fe20008000000 */
[----:B------:R-:W-:-:S02]  /*0a90*/  CS2R R156, SRZ ;  /* 0x00000000009c7805 */ /* 0x000fc4000001ff00 */
[----:B------:R-:W-:Y:S02]  /*0aa0*/  CS2R R158, SRZ ;  /* 0x00000000009e7805 */ /* 0x000fe4000001ff00 */
[----:B------:R-:W-:Y:S02]  /*0ab0*/  CS2R R160, SRZ ;  /* 0x0000000000a07805 */ /* 0x000fe4000001ff00 */
[----:B------:R-:W-:Y:S02]  /*0ac0*/  CS2R R162, SRZ ;  /* 0x0000000000a27805 */ /* 0x000fe4000001ff00 */
[----:B------:R-:W-:Y:S01]  /*0ad0*/  CS2R R164, SRZ ;  /* 0x0000000000a47805 */ /* 0x000fe2000001ff00 */
[----:B0-----:R-:W0:Y:S01]  /*0ae0*/  MUFU.RCP R4, R4 ;  /* 0x0000000400047308 */ /* 0x001e220000001000 */
[----:B------:R-:W-:Y:S02]  /*0af0*/  CS2R R166, SRZ ;  /* 0x0000000000a67805 */ /* 0x000fe4000001ff00 */
[----:B------:R-:W-:-:S02]  /*0b00*/  CS2R R168, SRZ ;  /* 0x0000000000a87805 */ /* 0x000fc4000001ff00 */
[----:B------:R-:W-:Y:S02]  /*0b10*/  CS2R R170, SRZ ;  /* 0x0000000000aa7805 */ /* 0x000fe4000001ff00 */
[----:B------:R-:W-:Y:S02]  /*0b20*/  CS2R R172, SRZ ;  /* 0x0000000000ac7805 */ /* 0x000fe4000001ff00 */
[----:B------:R-:W-:Y:S02]  /*0b30*/  CS2R R174, SRZ ;  /* 0x0000000000ae7805 */ /* 0x000fe4000001ff00 */
[----:B------:R-:W-:Y:S02]  /*0b40*/  CS2R R176, SRZ ;  /* 0x0000000000b07805 */ /* 0x000fe4000001ff00 */
[----:B------:R-:W-:Y:S01]  /*0b50*/  CS2R R178, SRZ ;  /* 0x0000000000b27805 */ /* 0x000fe2000001ff00 */
[----:B-1----:R-:W1:Y:S01]  /*0b60*/  MUFU.RCP R5, R5 ;  /* 0x0000000500057308 */ /* 0x002e620000001000 */
[----:B------:R-:W-:-:S02]  /*0b70*/  CS2R R180, SRZ ;  /* 0x0000000000b47805 */ /* 0x000fc4000001ff00 */
[----:B------:R-:W-:Y:S02]  /*0b80*/  CS2R R182, SRZ ;  /* 0x0000000000b67805 */ /* 0x000fe4000001ff00 */
[----:B------:R-:W-:Y:S02]  /*0b90*/  CS2R R184, SRZ ;  /* 0x0000000000b87805 */ /* 0x000fe4000001ff00 */
[----:B------:R-:W-:Y:S02]  /*0ba0*/  CS2R R186, SRZ ;  /* 0x0000000000ba7805 */ /* 0x000fe4000001ff00 */
[----:B------:R-:W-:Y:S02]  /*0bb0*/  CS2R R188, SRZ ;  /* 0x0000000000bc7805 */ /* 0x000fe4000001ff00 */
[----:B------:R-:W-:Y:S02]  /*0bc0*/  CS2R R190, SRZ ;  /* 0x0000000000be7805 */ /* 0x000fe4000001ff00 */
[----:B------:R-:W-:-:S02]  /*0bd0*/  CS2R R192, SRZ ;  /* 0x0000000000c07805 */ /* 0x000fc4000001ff00 */
[----:B------:R-:W-:Y:S01]  /*0be0*/  CS2R R194, SRZ ;  /* 0x0000000000c27805 */ /* 0x000fe2000001ff00 */
[----:B0-----:R-:W-:Y:S01]  /*0bf0*/  VIADD R2, R4, 0xffffffe ;  /* 0x0ffffffe04027836 */ /* 0x001fe20000000000 */
[----:B------:R-:W-:Y:S02]  /*0c00*/  CS2R R196, SRZ ;  /* 0x0000000000c47805 */ /* 0x000fe4000001ff00 */
[----:B------:R-:W-:Y:S02]  /*0c10*/  CS2R R198, SRZ ;  /* 0x0000000000c67805 */ /* 0x000fe4000001ff00 */
[----:B------:R-:W-:Y:S01]  /*0c20*/  CS2R R200, SRZ ;  /* 0x0000000000c87805 */ /* 0x000fe2000001ff00 */
[----:B------:R0:W2:Y:S01]  /*0c30*/  F2I.FTZ.U32.TRUNC.NTZ R3, R2 ;  /* 0x0000000200037305 */ /* 0x0000a2000021f000 */
[----:B------:R-:W-:Y:S02]  /*0c40*/  CS2R R202, SRZ ;  /* 0x0000000000ca7805 */ /* 0x000fe4000001ff00 */
[----:B------:R-:W-:-:S02]  /*0c50*/  CS2R R204, SRZ ;  /* 0x0000000000cc7805 */ /* 0x000fc4000001ff00 */
[----:B------:R-:W-:Y:S01]  /*0c60*/  CS2R R206, SRZ ;  /* 0x0000000000ce7805 */ /* 0x000fe2000001ff00 */
[----:B-1----:R-:W-:Y:S01]  /*0c70*/  VIADD R7, R5, 0xffffffe ;  /* 0x0ffffffe05077836 */ /* 0x002fe20000000000 */
[----:B------:R-:W-:Y:S02]  /*0c80*/  SHF.R.U32.HI R5, RZ, 0x6, R27 ;  /* 0x00000006ff057819 */ /* 0x000fe4000001161b */
[----:B------:R-:W-:Y:S02]  /*0c90*/  CS2R R208, SRZ ;  /* 0x0000000000d07805 */ /* 0x000fe4000001ff00 */
[----:B------:R-:W-:Y:S02]  /*0ca0*/  CS2R R210, SRZ ;  /* 0x0000000000d27805 */ /* 0x000fe4000001ff00 */
[----:B------:R-:W-:Y:S01]  /*0cb0*/  CS2R R212, SRZ ;  /* 0x0000000000d47805 */ /* 0x000fe2000001ff00 */
[----:B0-----:R-:W-:Y:S01]  /*0cc0*/  IMAD.MOV.U32 R2, RZ, RZ, RZ ;  /* 0x000000ffff027224 */ /* 0x001fe200078e00ff */
[----:B------:R-:W-:-:S02]  /*0cd0*/  SGXT.U32 R5, R5, 0x1 ;  /* 0x000000010505781a */ /* 0x000fc40000000000 */
[----:B------:R-:W-:Y:S02]  /*0ce0*/  CS2R R214, SRZ ;  /* 0x0000000000d67805 */ /* 0x000fe4000001ff00 */
[----:B------:R-:W-:Y:S02]  /*0cf0*/  CS2R R144, SRZ ;  /* 0x0000000000907805 */ /* 0x000fe4000001ff00 */
[----:B------:R-:W-:Y:S02]  /*0d00*/  CS2R R146, SRZ ;  /* 0x0000000000927805 */ /* 0x000fe4000001ff00 */
[----:B------:R-:W-:Y:S01]  /*0d10*/  CS2R R148, SRZ ;  /* 0x0000000000947805 */ /* 0x000fe2000001ff00 */
[----:B--2---:R-:W-:Y:S01]  /*0d20*/  IMAD.MOV R6, RZ, RZ, -R3 ;  /* 0x000000ffff067224 */ /* 0x004fe200078e0a03 */
[----:B------:R-:W-:Y:S01]  /*0d30*/  CS2R R150, SRZ ;  /* 0x0000000000967805 */ /* 0x000fe2000001ff00 */
[----:B------:R-:W-:Y:S02]  /*0d40*/  UMOV UR23, 0x40000040 ;  /* 0x4000004000177882 */ /* 0x000fe40000000000 */
[----:B------:R-:W-:Y:S01]  /*0d50*/  IMAD R9, R6, R11, RZ ;  /* 0x0000000b06097224 */ /* 0x000fe200078e02ff */
[----:B------:R-:W-:-:S03]  /*0d60*/  IABS R6, R14 ;  /* 0x0000000e00067213 */ /* 0x000fc60000000000 */
[----:B------:R-:W-:Y:S02]  /*0d70*/  IMAD.HI.U32 R4, R3, R9, R2 ;  /* 0x0000000903047227 */ /* 0x000fe400078e0002 */
[----:B------:R-:W0:Y:S02]  /*0d80*/  F2I.FTZ.U32.TRUNC.NTZ R3, R7 ;  /* 0x0000000700037305 */ /* 0x000e24000021f000 */
[----:B------:R-:W-:Y:S01]  /*0d90*/  IMAD.MOV.U32 R9, RZ, RZ, R6 ;  /* 0x000000ffff097224 */ /* 0x000fe200078e0006 */
[----:B------:R-:W-:Y:S01]  /*0da0*/  SHF.R.S32.HI R6, RZ, 0x1f, R15 ;  /* 0x0000001fff067819 */ /* 0x000fe2000001140f */
[----:B------:R-:W-:-:S03]  /*0db0*/  IMAD.HI.U32 R2, R4, R8, RZ ;  /* 0x0000000804027227 */ /* 0x000fc600078e00ff */
[----:B------:R-:W-:Y:S01]  /*0dc0*/  LEA.HI R15, R6, R15, RZ, 0x6 ;  /* 0x0000000f060f7211 */ /* 0x000fe200078f30ff */
[----:B------:R-:W-:Y:S01]  /*0dd0*/  IMAD.HI.U32 R4, R4, R9, RZ ;  /* 0x0000000904047227 */ /* 0x000fe200078e00ff */
[----:B------:R-:W-:-:S03]  /*0de0*/  LOP3.LUT R6, R12, R5, RZ, 0xfc, !PT ;  /* 0x000000050c067212 */ /* 0x000fc600078efcff */
[----:B------:R-:W-:Y:S01]  /*0df0*/  IMAD.MOV R10, RZ, RZ, -R4 ;  /* 0x000000ffff0a7224 */ /* 0x000fe200078e0a04 */
[C---:B------:R-:W-:Y:S01]  /*0e00*/  LOP3.LUT R16, R6.reuse, 0x78, RZ, 0xfc, !PT ;  /* 0x0000007806107812 */ /* 0x040fe200078efcff */
[----:B------:R-:W-:Y:S01]  /*0e10*/  IMAD.MOV R2, RZ, RZ, -R2 ;  /* 0x000000ffff027224 */ /* 0x000fe200078e0a02 */
[C---:B------:R-:W-:Y:S01]  /*0e20*/  LOP3.LUT R20, R6.reuse, 0x72, RZ, 0xfc, !PT ;  /* 0x0000007206147812 */ /* 0x040fe200078efcff */
[C---:B------:R-:W-:Y:S01]  /*0e30*/  IMAD R5, R11.reuse, R10, R9 ;  /* 0x0000000a0b057224 */ /* 0x040fe200078e0209 */
[C---:B------:R-:W-:Y:S01]  /*0e40*/  LOP3.LUT R10, R6.reuse, 0x7a, RZ, 0xfc, !PT ;  /* 0x0000007a060a7812 */ /* 0x040fe200078efcff */
[C---:B------:R-:W-:Y:S01]  /*0e50*/  IMAD R4, R11.reuse, R2, R8 ;  /* 0x000000020b047224 */ /* 0x040fe200078e0208 */
[----:B------:R-:W-:Y:S01]  /*0e60*/  LOP3.LUT R2, R6, 0x7c, RZ, 0xfc, !PT ;  /* 0x0000007c06027812 */ /* 0x000fe200078efcff */
[----:B0-----:R-:W-:Y:S01]  /*0e70*/  IMAD.MOV R7, RZ, RZ, -R3 ;  /* 0x000000ffff077224 */ /* 0x001fe200078e0a03 */
[C---:B------:R-:W-:Y:S02]  /*0e80*/  ISETP.GT.U32.AND P2, PT, R11.reuse, R5, PT ;  /* 0x000000050b00720c */ /* 0x040fe40003f44070 */
[----:B------:R-:W-:Y:S01]  /*0e90*/  ISETP.GT.U32.AND P0, PT, R11, R4, PT ;  /* 0x000000040b00720c */ /* 0x000fe20003f04070 */
[----:B------:R-:W-:Y:S01]  /*0ea0*/  IMAD R7, R7, R0, RZ ;  /* 0x0000000007077224 */ /* 0x000fe200078e02ff */
[----:B------:R-:W-:-:S02]  /*0eb0*/  ISETP.GE.AND P1, PT, R2, RZ, PT ;  /* 0x000000ff0200720c */ /* 0x000fc40003f26270 */
[----:B------:R-:W-:Y:S01]  /*0ec0*/  IABS R9, R2 ;  /* 0x0000000200097213 */ /* 0x000fe20000000000 */
[----:B------:R-:W-:Y:S01]  /*0ed0*/  IMAD.MOV.U32 R2, RZ, RZ, RZ ;  /* 0x000000ffff027224 */ /* 0x000fe200078e00ff */
[----:B------:R-:W-:Y:S02]  /*0ee0*/  IABS R17, R10 ;  /* 0x0000000a00117213 */ /* 0x000fe40000000000 */
[----:B------:R-:W-:Y:S01]  /*0ef0*/  IABS R19, R16 ;  /* 0x0000001000137213 */ /* 0x000fe20000000000 */
[----:B------:R-:W-:Y:S01]  /*0f00*/  IMAD.HI.U32 R2, R3, R7, R2 ;  /* 0x0000000703027227 */ /* 0x000fe200078e0002 */
[----:B------:R-:W-:Y:S02]  /*0f10*/  ISETP.GE.AND P4, PT, R10, RZ, PT ;  /* 0x000000ff0a00720c */ /* 0x000fe40003f86270 */
[----:B------:R-:W-:Y:S01]  /*0f20*/  ISETP.GE.AND P5, PT, R16, RZ, PT ;  /* 0x000000ff1000720c */ /* 0x000fe20003fa6270 */
[--C-:B------:R-:W-:Y:S01]  /*0f30*/  @!P2 IMAD.IADD R5, R5, 0x1, -R11.reuse ;  /* 0x000000010505a824 */ /* 0x100fe200078e0a0b */
[----:B------:R-:W-:Y:S01]  /*0f40*/  ISETP.GE.AND P2, PT, R13, RZ, PT ;  /* 0x000000ff0d00720c */ /* 0x000fe20003f46270 */
[----:B------:R-:W-:Y:S01]  /*0f50*/  @!P0 IMAD.IADD R4, R4, 0x1, -R11 ;  /* 0x0000000104048824 */ /* 0x000fe200078e0a0b */
[----:B------:R-:W-:Y:S01]  /*0f60*/  LOP3.LUT R16, R6, 0x76, RZ, 0xfc, !PT ;  /* 0x0000007606107812 */ /* 0x000fe200078efcff */
[----:B------:R-:W-:Y:S01]  /*0f70*/  IMAD.HI.U32 R3, R2, R9, RZ ;  /* 0x0000000902037227 */ /* 0x000fe200078e00ff */
[----:B------:R-:W-:-:S02]  /*0f80*/  ISETP.GT.U32.AND P3, PT, R11, R5, PT ;  /* 0x000000050b00720c */ /* 0x000fc40003f64070 */
[----:B------:R-:W-:Y:S01]  /*0f90*/  ISETP.GT.U32.AND P0, PT, R11, R4, PT ;  /* 0x000000040b00720c */ /* 0x000fe20003f04070 */
[----:B------:R-:W-:Y:S01]  /*0fa0*/  IMAD.HI.U32 R7, R2, R17, RZ ;  /* 0x0000001102077227 */ /* 0x000fe200078e00ff */
[C---:B------:R-:W-:Y:S02]  /*0fb0*/  LOP3.LUT R18, R6.reuse, 0x74, RZ, 0xfc, !PT ;  /* 0x0000007406127812 */ /* 0x040fe400078efcff */
[----:B------:R-:W-:Y:S01]  /*0fc0*/  LOP3.LUT R22, R6, 0x70, RZ, 0xfc, !PT ;  /* 0x0000007006167812 */ /* 0x000fe200078efcff */
[----:B------:R-:W-:Y:S01]  /*0fd0*/  IMAD.HI.U32 R8, R2, R19, RZ ;  /* 0x0000001302087227 */ /* 0x000fe200078e00ff */
[----:B------:R-:W-:Y:S02]  /*0fe0*/  IABS R21, R20 ;  /* 0x0000001400157213 */ /* 0x000fe40000000000 */
[----:B------:R-:W-:Y:S01]  /*0ff0*/  IABS R23, R22 ;  /* 0x0000001600177213 */ /* 0x000fe20000000000 */
[----:B------:R-:W-:Y:S01]  /*1000*/  IMAD.MOV R3, RZ, RZ, -R3 ;  /* 0x000000ffff037224 */ /* 0x000fe200078e0a03 */
[C---:B------:R-:W-:Y:S01]  /*1010*/  LOP3.LUT R26, R6.reuse, 0x66, RZ, 0xfc, !PT ;  /* 0x00000066061a7812 */ /* 0x040fe200078efcff */
[----:B------:R-:W-:Y:S01]  /*1020*/  IMAD.MOV R10, RZ, RZ, -R7 ;  /* 0x000000ffff0a7224 */ /* 0x000fe200078e0a07 */
[C---:B------:R-:W-:Y:S01]  /*1030*/  LOP3.LUT R28, R6.reuse, 0x64, RZ, 0xfc, !PT ;  /* 0x00000064061c7812 */ /* 0x040fe200078efcff */
[----:B------:R-:W-:Y:S01]  /*1040*/  IMAD.MOV R8, RZ, RZ, -R8 ;  /* 0x000000ffff087224 */ /* 0x000fe200078e0a08 */
[----:B------:R-:W-:Y:S01]  /*1050*/  LOP3.LUT R30, R6, 0x60, RZ, 0xfc, !PT ;  /* 0x00000060061e7812 */ /* 0x000fe200078efcff */
[----:B------:R-:W-:Y:S01]  /*1060*/  @!P3 IMAD.IADD R5, R5, 0x1, -R11 ;  /* 0x000000010505b824 */ /* 0x000fe200078e0a0b */
[----:B------:R-:W-:Y:S01]  /*1070*/  IABS R29, R28 ;  /* 0x0000001c001d7213 */ /* 0x000fe20000000000 */
[C---:B------:R-:W-:Y:S01]  /*1080*/  IMAD R7, R0.reuse, R3, R9 ;  /* 0x0000000300077224 */ /* 0x040fe200078e0209 */
[----:B------:R-:W-:Y:S01]  /*1090*/  IABS R31, R30 ;  /* 0x0000001e001f7213 */ /* 0x000fe20000000000 */
[----:B------:R-:W-:Y:S01]  /*10a0*/  IMAD R10, R0, R10, R17 ;  /* 0x0000000a000a7224 */ /* 0x000fe200078e0211 */
[----:B------:R-:W-:Y:S01]  /*10b0*/  LOP3.LUT R32, R6, 0x5c, RZ, 0xfc, !PT ;  /* 0x0000005c06207812 */ /* 0x000fe200078efcff */
[----:B------:R-:W-:Y:S01]  /*10c0*/  @!P0 IMAD.IADD R4, R4, 0x1, -R11 ;  /* 0x0000000104048824 */ /* 0x000fe200078e0a0b */
[----:B------:R-:W-:Y:S01]  /*10d0*/  ISETP.NE.AND P0, PT, R24, RZ, PT ;  /* 0x000000ff1800720c */ /* 0x000fe20003f05270 */
[C---:B------:R-:W-:Y:S01]  /*10e0*/  IMAD R9, R0.reuse, R8, R19 ;  /* 0x0000000800097224 */ /* 0x040fe200078e0213 */
[C---:B------:R-:W-:Y:S01]  /*10f0*/  ISETP.GT.U32.AND P3, PT, R0.reuse, R7, PT ;  /* 0x000000070000720c */ /* 0x040fe20003f64070 */
[----:B------:R-:W-:Y:S01]  /*1100*/  IMAD.MOV.U32 R8, RZ, RZ, R5 ;  /* 0x000000ffff087224 */ /* 0x000fe200078e0005 */
[----:B------:R-:W-:Y:S01]  /*1110*/  LOP3.LUT R5, RZ, R24, RZ, 0x33, !PT ;  /* 0x00000018ff057212 */ /* 0x000fe200078e33ff */
[----:B------:R-:W-:Y:S01]  /*1120*/  @!P2 IMAD.MOV R4, RZ, RZ, -R4 ;  /* 0x000000ffff04a224 */ /* 0x000fe200078e0a04 */
[----:B------:R-:W-:Y:S01]  /*1130*/  ISETP.GT.U32.AND P2, PT, R0, R10, PT ;  /* 0x0000000a0000720c */ /* 0x000fe20003f44070 */
[----:B------:R-:W-:Y:S01]  /*1140*/  @!P6 IMAD.MOV R8, RZ, RZ, -R8 ;  /* 0x000000ffff08e224 */ /* 0x000fe200078e0a08 */
[----:B------:R-:W-:Y:S01]  /*1150*/  IABS R11, R16 ;  /* 0x00000010000b7213 */ /* 0x000fe20000000000 */
[----:B------:R-:W-:Y:S01]  /*1160*/  IMAD.HI.U32 R17, R2, R23, RZ ;  /* 0x0000001702117227 */ /* 0x000fe200078e00ff */
[----:B------:R-:W-:-:S02]  /*1170*/  SEL R4, R5, R4, !P0 ;  /* 0x0000000405047207 */ /* 0x000fc40004000000 */
[----:B------:R-:W-:Y:S01]  /*1180*/  SEL R5, R5, R8, !P0 ;  /* 0x0000000805057207 */ /* 0x000fe20004000000 */
[----:B------:R-:W-:Y:S01]  /*1190*/  IMAD.HI.U32 R3, R2, R11, RZ ;  /* 0x0000000b02037227 */ /* 0x000fe200078e00ff */
[----:B------:R-:W-:Y:S02]  /*11a0*/  ISETP.GT.U32.AND P0, PT, R0, R9, PT ;  /* 0x000000090000720c */ /* 0x000fe40003f04070 */
[----:B------:R-:W-:Y:S01]  /*11b0*/  IABS R19, R18 ;  /* 0x0000001200137213 */ /* 0x000fe20000000000 */
[--C-:B------:R-:W-:Y:S01]  /*11c0*/  @!P3 IMAD.IADD R7, R7, 0x1, -R0.reuse ;  /* 0x000000010707b824 */ /* 0x100fe200078e0a00 */
[----:B------:R-:W-:Y:S01]  /*11d0*/  ISETP.GE.AND P3, PT, R16, RZ, PT ;  /* 0x000000ff1000720c */ /* 0x000fe20003f66270 */
[----:B------:R-:W-:Y:S01]  /*11e0*/  @!P2 IMAD.IADD R10, R10, 0x1, -R0 ;  /* 0x000000010a0aa824 */ /* 0x000fe200078e0a00 */
[----:B------:R-:W-:Y:S01]  /*11f0*/  LOP3.LUT R24, R6, 0x6a, RZ, 0xfc, !PT ;  /* 0x0000006a06187812 */ /* 0x000fe200078efcff */
[----:B------:R-:W-:Y:S01]  /*1200*/  IMAD.MOV R3, RZ, RZ, -R3 ;  /* 0x000000ffff037224 */ /* 0x000fe200078e0a03 */
[----:B------:R-:W-:Y:S01]  /*1210*/  ISETP.GT.U32.AND P6, PT, R0, R7, PT ;  /* 0x000000070000720c */ /* 0x000fe20003fc4070 */
[----:B------:R-:W-:Y:S01]  /*1220*/  IMAD.HI.U32 R8, R2, R21, RZ ;  /* 0x0000001502087227 */ /* 0x000fe200078e00ff */
[----:B------:R-:W-:-:S02]  /*1230*/  ISETP.GT.U32.AND P2, PT, R0, R10, PT ;  /* 0x0000000a0000720c */ /* 0x000fc40003f44070 */
[C---:B------:R-:W-:Y:S01]  /*1240*/  LOP3.LUT R34, R6.reuse, 0x5a, RZ, 0xfc, !PT ;  /* 0x0000005a06227812 */ /* 0x040fe200078efcff */
[----:B------:R-:W-:Y:S01]  /*1250*/  @!P0 IMAD.IADD R9, R9, 0x1, -R0 ;  /* 0x0000000109098824 */ /* 0x000fe200078e0a00 */
[----:B------:R-:W-:Y:S01]  /*1260*/  LOP3.LUT R35, R6, 0x58, RZ, 0xfc, !PT ;  /* 0x0000005806237812 */ /* 0x000fe200078efcff */
[----:B------:R-:W-:Y:S01]  /*1270*/  IMAD R11, R0, R3, R11 ;  /* 0x00000003000b7224 */ /* 0x000fe200078e020b */
[----:B------:R-:W-:Y:S01]  /*1280*/  LOP3.LUT R36, R6, 0x50, RZ, 0xfc, !PT ;  /* 0x0000005006247812 */ /* 0x000fe200078efcff */
[----:B------:R-:W-:Y:S01]  /*1290*/  IMAD.HI.U32 R3, R2, R19, RZ ;  /* 0x0000001302037227 */ /* 0x000fe200078e00ff */
[----:B------:R-:W-:Y:S02]  /*12a0*/  ISETP.GT.U32.AND P0, PT, R0, R9, PT ;  /* 0x000000090000720c */ /* 0x000fe40003f04070 */
[----:B------:R-:W-:Y:S01]  /*12b0*/  IABS R33, R35 ;  /* 0x0000002300217213 */ /* 0x000fe20000000000 */
[----:B------:R-:W-:Y:S01]  /*12c0*/  IMAD.MOV R8, RZ, RZ, -R8 ;  /* 0x000000ffff087224 */ /* 0x000fe200078e0a08 */
[----:B------:R-:W-:Y:S01]  /*12d0*/  IABS R37, R36 ;  /* 0x0000002400257213 */ /* 0x000fe20000000000 */
[--C-:B------:R-:W-:Y:S01]  /*12e0*/  @!P2 IMAD.IADD R10, R10, 0x1, -R0.reuse ;  /* 0x000000010a0aa824 */ /* 0x100fe200078e0a00 */
[----:B------:R-:W-:Y:S01]  /*12f0*/  ISETP.GE.AND P2, PT, R18, RZ, PT ;  /* 0x000000ff1200720c */ /* 0x000fe20003f46270 */
[----:B------:R-:W-:Y:S01]  /*1300*/  IMAD.MOV R3, RZ, RZ, -R3 ;  /* 0x000000ffff037224 */ /* 0x000fe200078e0a03 */
[C---:B------:R-:W-:Y:S01]  /*1310*/  LOP3.LUT R38, R6.reuse, 0x4c, RZ, 0xfc, !PT ;  /* 0x0000004c06267812 */ /* 0x040fe200078efcff */
[----:B------:R-:W-:Y:S01]  /*1320*/  IMAD.MOV R18, RZ, RZ, -R17 ;  /* 0x000000ffff127224 */ /* 0x000fe200078e0a11 */
[----:B------:R-:W-:Y:S01]  /*1330*/  LOP3.LUT R40, R6, 0x4a, RZ, 0xfc, !PT ;  /* 0x0000004a06287812 */ /* 0x000fe200078efcff */
[----:B------:R-:W-:Y:S01]  /*1340*/  IMAD R17, R0, R8, R21 ;  /* 0x0000000800117224 */ /* 0x000fe200078e0215 */
[----:B------:R-:W-:Y:S01]  /*1350*/  LOP3.LUT R8, R6, 0x6c, RZ, 0xfc, !PT ;  /* 0x0000006c06087812 */ /* 0x000fe200078efcff */
[--C-:B------:R-:W-:Y:S01]  /*1360*/  @!P6 IMAD.IADD R7, R7, 0x1, -R0.reuse ;  /* 0x000000010707e824 */ /* 0x100fe200078e0a00 */
[C---:B------:R-:W-:Y:S01]  /*1370*/  ISETP.GT.U32.AND P6, PT, R0.reuse, R11, PT ;  /* 0x0000000b0000720c */ /* 0x040fe20003fc4070 */
[C---:B------:R-:W-:Y:S01]  /*1380*/  IMAD R16, R0.reuse, R3, R19 ;  /* 0x0000000300107224 */ /* 0x040fe200078e0213 */
[----:B------:R-:W-:Y:S01]  /*1390*/  IABS R19, R8 ;  /* 0x0000000800137213 */ /* 0x000fe20000000000 */
[C---:B------:R-:W-:Y:S01]  /*13a0*/  IMAD R18, R0.reuse, R18, R23 ;  /* 0x0000001200127224 */ /* 0x040fe200078e0217 */
[----:B------:R-:W-:Y:S01]  /*13b0*/  IABS R21, R24 ;  /* 0x0000001800157213 */ /* 0x000fe20000000000 */
[----:B------:R-:W-:Y:S01]  /*13c0*/  @!P0 IMAD.IADD R9, R9, 0x1, -R0 ;  /* 0x0000000109098824 */ /* 0x000fe200078e0a00 */
[C---:B------:R-:W-:Y:S01]  /*13d0*/  ISETP.GT.U32.AND P0, PT, R0.reuse, R17, PT ;  /* 0x000000110000720c */ /* 0x040fe20003f04070 */
[----:B------:R-:W-:Y:S01]  /*13e0*/  @!P1 IMAD.MOV R7, RZ, RZ, -R7 ;  /* 0x000000ffff079224 */ /* 0x000fe200078e0a07 */
[C---:B------:R-:W-:Y:S01]  /*13f0*/  ISETP.GT.U32.AND P1, PT, R0.reuse, R16, PT ;  /* 0x000000100000720c */ /* 0x040fe20003f24070 */
[----:B------:R-:W-:Y:S01]  /*1400*/  @!P5 IMAD.MOV R9, RZ, RZ, -R9 ;  /* 0x000000ffff09d224 */ /* 0x000fe200078e0a09 */
[----:B------:R-:W-:Y:S01]  /*1410*/  ISETP.GT.U32.AND P5, PT, R0, R18, PT ;  /* 0x000000120000720c */ /* 0x000fe20003fa4070 */
[----:B------:R-:W-:Y:S01]  /*1420*/  IMAD.HI.U32 R3, R2, R19, RZ ;  /* 0x0000001302037227 */ /* 0x000fe200078e00ff */
[----:B------:R-:W-:-:S02]  /*1430*/  IABS R23, R26 ;  /* 0x0000001a00177213 */ /* 0x000fc40000000000 */
[C---:B------:R-:W-:Y:S01]  /*1440*/  LOP3.LUT R43, R6.reuse, 0x46, RZ, 0xfc, !PT ;  /* 0x00000046062b7812 */ /* 0x040fe200078efcff */
[--C-:B------:R-:W-:Y:S01]  /*1450*/  @!P6 IMAD.IADD R11, R11, 0x1, -R0.reuse ;  /* 0x000000010b0be824 */ /* 0x100fe200078e0a00 */
[----:B------:R-:W-:Y:S01]  /*1460*/  LOP3.LUT R42, R6, 0x48, RZ, 0xfc, !PT ;  /* 0x00000048062a7812 */ /* 0x000fe200078efcff */
[----:B------:R-:W-:Y:S01]  /*1470*/  IMAD.MOV R3, RZ, RZ, -R3 ;  /* 0x000000ffff037224 */ /* 0x000fe200078e0a03 */
[----:B------:R-:W-:Y:S01]  /*1480*/  IABS R41, R43 ;  /* 0x0000002b00297213 */ /* 0x000fe20000000000 */
[--C-:B------:R-:W-:Y:S01]  /*1490*/  @!P0 IMAD.IADD R17, R17, 0x1, -R0.reuse ;  /* 0x0000000111118824 */ /* 0x100fe200078e0a00 */
[----:B------:R-:W-:Y:S01]  /*14a0*/  ISETP.GT.U32.AND P6, PT, R0, R11, PT ;  /* 0x0000000b0000720c */ /* 0x000fe20003fc4070 */
[--C-:B------:R-:W-:Y:S01]  /*14b0*/  @!P1 IMAD.IADD R16, R16, 0x1, -R0.reuse ;  /* 0x0000000110109824 */ /* 0x100fe200078e0a00 */
[----:B------:R-:W-:Y:S01]  /*14c0*/  ISETP.GE.AND P1, PT, R8, RZ, PT ;  /* 0x000000ff0800720c */ /* 0x000fe20003f26270 */
[----:B------:R-:W-:Y:S01]  /*14d0*/  @!P5 IMAD.IADD R18, R18, 0x1, -R0 ;  /* 0x000000011212d824 */ /* 0x000fe200078e0a00 */
[C---:B------:R-:W-:Y:S01]  /*14e0*/  ISETP.GT.U32.AND P5, PT, R0.reuse, R17, PT ;  /* 0x000000110000720c */ /* 0x040fe20003fa4070 */
[C---:B------:R-:W-:Y:S01]  /*14f0*/  IMAD R19, R0.reuse, R3, R19 ;  /* 0x0000000300137224 */ /* 0x040fe200078e0213 */
[----:B------:R-:W-:Y:S01]  /*1500*/  ISETP.GT.U32.AND P0, PT, R0, R16, PT ;  /* 0x000000100000720c */ /* 0x000fe20003f04070 */
[----:B------:R-:W-:Y:S01]  /*1510*/  IMAD.HI.U32 R3, R2, R21, RZ ;  /* 0x0000001502037227 */ /* 0x000fe200078e00ff */
[----:B------:R-:W-:-:S02]  /*1520*/  IABS R39, R42 ;  /* 0x0000002a00277213 */ /* 0x000fc40000000000 */
[C---:B------:R-:W-:Y:S01]  /*1530*/  LOP3.LUT R44, R6.reuse, 0x44, RZ, 0xfc, !PT ;  /* 0x00000044062c7812 */ /* 0x040fe200078efcff */
[----:B------:R-:W-:Y:S01]  /*1540*/  IMAD.MOV R3, RZ, RZ, -R3 ;  /* 0x000000ffff037224 */ /* 0x000fe200078e0a03 */
[----:B------:R-:W-:Y:S01]  /*1550*/  LOP3.LUT R52, R6, 0x34, RZ, 0xfc, !PT ;  /* 0x0000003406347812 */ /* 0x000fe200078efcff */
[----:B------:R-:W-:Y:S01]  /*1560*/  @!P4 IMAD.MOV R10, RZ, RZ, -R10 ;  /* 0x000000ffff0ac224 */ /* 0x000fe200078e0a0a */
[----:B------:R-:W-:Y:S01]  /*1570*/  ISETP.GE.AND P4, PT, R20, RZ, PT ;  /* 0x000000ff1400720c */ /* 0x000fe20003f86270 */
[----:B------:R-:W-:Y:S01]  /*1580*/  IMAD R20, R0, R3, R21 ;  /* 0x0000000300147224 */ /* 0x000fe200078e0215 */
[----:B------:R-:W-:Y:S01]  /*1590*/  LOP3.LUT R50, R6, 0x36, RZ, 0xfc, !PT ;  /* 0x0000003606327812 */ /* 0x000fe200078efcff */
[--C-:B------:R-:W-:Y:S01]  /*15a0*/  @!P6 IMAD.IADD R11, R11, 0x1, -R0.reuse ;  /* 0x000000010b0be824 */ /* 0x100fe200078e0a00 */
[----:B------:R-:W-:Y:S01]  /*15b0*/  ISETP.GE.AND P6, PT, R22, RZ, PT ;  /* 0x000000ff1600720c */ /* 0x000fe20003fc6270 */
[--C-:B------:R-:W-:Y:S01]  /*15c0*/  @!P5 IMAD.IADD R17, R17, 0x1, -R0.reuse ;  /* 0x000000011111d824 */ /* 0x100fe200078e0a00 */
[----:B------:R-:W-:Y:S01]  /*15d0*/  LOP3.LUT R22, R6, 0x68, RZ, 0xfc, !PT ;  /* 0x0000006806167812 */ /* 0x000fe200078efcff */
[----:B------:R-:W-:Y:S01]  /*15e0*/  @!P0 IMAD.IADD R16, R16, 0x1, -R0 ;  /* 0x0000000110108824 */ /* 0x000fe200078e0a00 */
[C---:B------:R-:W-:Y:S01]  /*15f0*/  ISETP.GT.U32.AND P5, PT, R0.reuse, R20, PT ;  /* 0x000000140000720c */ /* 0x040fe20003fa4070 */
[----:B------:R-:W-:Y:S01]  /*1600*/  @!P3 IMAD.MOV R11, RZ, RZ, -R11 ;  /* 0x000000ffff0bb224 */ /* 0x000fe200078e0a0b */
[----:B------:R-:W-:Y:S01]  /*1610*/  IABS R8, R22 ;  /* 0x0000001600087213 */ /* 0x000fe20000000000 */
[----:B------:R-:W-:Y:S01]  /*1620*/  @!P2 IMAD.MOV R16, RZ, RZ, -R16 ;  /* 0x000000ffff10a224 */ /* 0x000fe200078e0a10 */
[C---:B------:R-:W-:Y:S01]  /*1630*/  ISETP.GT.U32.AND P0, PT, R0.reuse, R19, PT ;  /* 0x000000130000720c */ /* 0x040fe20003f04070 */
[----:B------:R-:W-:Y:S01]  /*1640*/  @!P4 IMAD.MOV R17, RZ, RZ, -R17 ;  /* 0x000000ffff11c224 */ /* 0x000fe200078e0a11 */
[----:B------:R-:W-:Y:S01]  /*1650*/  ISETP.GT.U32.AND P3, PT, R0, R18, PT ;  /* 0x000000120000720c */ /* 0x000fe20003f64070 */
[----:B------:R-:W-:Y:S01]  /*1660*/  IMAD.MOV.U32 R21, RZ, RZ, R8 ;  /* 0x000000ffff157224 */ /* 0x000fe200078e0008 */
[----:B------:R-:W-:Y:S01]  /*1670*/  LOP3.LUT R53, R6, 0x32, RZ, 0xfc, !PT ;  /* 0x0000003206357812 */ /* 0x000fe200078efcff */
[----:B------:R-:W-:Y:S01]  /*1680*/  IMAD.HI.U32 R8, R2, R23, RZ ;  /* 0x0000001702087227 */ /* 0x000fe200078e00ff */
[----:B------:R-:W-:-:S02]  /*1690*/  LOP3.LUT R54, R6, 0x30, RZ, 0xfc, !PT ;  /* 0x0000003006367812 */ /* 0x000fc400078efcff */
[----:B------:R-:W-:Y:S01]  /*16a0*/  IABS R48, R53 ;  /* 0x0000003500307213 */ /* 0x000fe20000000000 */
[----:B------:R-:W-:Y:S01]  /*16b0*/  IMAD.HI.U32 R3, R2, R21, RZ ;  /* 0x0000001502037227 */ /* 0x000fe200078e00ff */
[C---:B------:R-:W-:Y:S02]  /*16c0*/  LOP3.LUT R55, R6.reuse, 0x2c, RZ, 0xfc, !PT ;  /* 0x0000002c06377812 */ /* 0x040fe400078efcff */
[----:B------:R-:W-:Y:S01]  /*16d0*/  LOP3.LUT R56, R6, 0x24, RZ, 0xfc, !PT ;  /* 0x0000002406387812 */ /* 0x000fe200078efcff */
[--C-:B------:R-:W-:Y:S01]  /*16e0*/  @!P5 IMAD.IADD R20, R20, 0x1, -R0.reuse ;  /* 0x000000011414d824 */ /* 0x100fe200078e0a00 */
[----:B------:R-:W-:Y:S01]  /*16f0*/  IABS R51, R55 ;  /* 0x0000003700337213 */ /* 0x000fe20000000000 */
[----:B------:R-:W-:Y:S01]  /*1700*/  IMAD.MOV R3, RZ, RZ, -R3 ;  /* 0x000000ffff037224 */ /* 0x000fe200078e0a03 */
[----:B------:R-:W-:Y:S01]  /*1710*/  IABS R57, R56 ;  /* 0x0000003800397213 */ /* 0x000fe20000000000 */
[----:B------:R-:W-:Y:S01]  /*1720*/  @!P0 IMAD.IADD R19, R19, 0x1, -R0 ;  /* 0x0000000113138824 */ /* 0x000fe200078e0a00 */
[----:B------:R-:W-:Y:S01]  /*1730*/  ISETP.GE.AND P0, PT, R22, RZ, PT ;  /* 0x000000ff1600720c */ /* 0x000fe20003f06270 */
[----:B------:R-:W-:Y:S01]  /*1740*/  IMAD.HI.U32 R22, R2, R29, RZ ;  /* 0x0000001d02167227 */ /* 0x000fe200078e00ff */
[----:B------:R-:W-:-:S02]  /*1750*/  ISETP.GT.U32.AND P5, PT, R0, R20, PT ;  /* 0x000000140000720c */ /* 0x000fc40003fa4070 */
[----:B------:R-:W-:Y:S01]  /*1760*/  ISETP.GT.U32.AND P2, PT, R0, R19, PT ;  /* 0x000000130000720c */ /* 0x000fe20003f44070 */
[----:B------:R-:W-:Y:S01]  /*1770*/  IMAD.MOV R8, RZ, RZ, -R8 ;  /* 0x000000ffff087224 */ /* 0x000fe200078e0a08 */
[----:B------:R-:W-:Y:S01]  /*1780*/  LOP3.LUT R58, R6, 0x22, RZ, 0xfc, !PT ;  /* 0x00000022063a7812 */ /* 0x000fe200078efcff */
[----:B------:R-:W-:Y:S01]  /*1790*/  IMAD R21, R0, R3, R21 ;  /* 0x0000000300157224 */ /* 0x000fe200078e0215 */
[C---:B------:R-:W-:Y:S01]  /*17a0*/  LOP3.LUT R60, R6.reuse, 0x20, RZ, 0xfc, !PT ;  /* 0x00000020063c7812 */ /* 0x040fe200078efcff */
[----:B------:R-:W-:Y:S01]  /*17b0*/  IMAD.MOV R3, RZ, RZ, -R22 ;  /* 0x000000ffff037224 */ /* 0x000fe200078e0a16 */
[----:B------:R-:W-:Y:S01]  /*17c0*/  LOP3.LUT R64, R6, 0x10, RZ, 0xfc, !PT ;  /* 0x0000001006407812 */ /* 0x000fe200078efcff */
[----:B------:R-:W-:Y:S01]  /*17d0*/  @!P3 IMAD.IADD R18, R18, 0x1, -R0 ;  /* 0x000000011212b824 */ /* 0x000fe200078e0a00 */
[C---:B------:R-:W-:Y:S01]  /*17e0*/  ISETP.GT.U32.AND P4, PT, R0.reuse, R21, PT ;  /* 0x000000150000720c */ /* 0x040fe20003f84070 */
[----:B------:R-:W-:Y:S01]  /*17f0*/  IMAD R22, R0, R8, R23 ;  /* 0x0000000800167224 */ /* 0x000fe200078e0217 */
[----:B------:R-:W-:Y:S01]  /*1800*/  LOP3.LUT R8, R6, 0x62, RZ, 0xfc, !PT ;  /* 0x0000006206087812 */ /* 0x000fe200078efcff */
[----:B------:R-:W-:Y:S01]  /*1810*/  IMAD R23, R0, R3, R29 ;  /* 0x0000000300177224 */ /* 0x000fe200078e021d */
[----:B------:R-:W-:Y:S01]  /*1820*/  ISETP.GE.AND P3, PT, R24, RZ, PT ;  /* 0x000000ff1800720c */ /* 0x000fe20003f66270 */
[----:B------:R-:W-:Y:S01]  /*1830*/  @!P6 IMAD.MOV R18, RZ, RZ, -R18 ;  /* 0x000000ffff12e224 */ /* 0x000fe200078e0a12 */
[----:B------:R-:W-:Y:S01]  /*1840*/  ISETP.GT.U32.AND P6, PT, R0, R22, PT ;  /* 0x000000160000720c */ /* 0x000fe20003fc4070 */
[--C-:B------:R-:W-:Y:S01]  /*1850*/  @!P5 IMAD.IADD R20, R20, 0x1, -R0.reuse ;  /* 0x000000011414d824 */ /* 0x100fe200078e0a00 */
[----:B------:R-:W-:Y:S01]  /*1860*/  ISETP.GT.U32.AND P5, PT, R0, R23, PT ;  /* 0x000000170000720c */ /* 0x000fe20003fa4070 */
[--C-:B------:R-:W-:Y:S01]  /*1870*/  @!P2 IMAD.IADD R19, R19, 0x1, -R0.reuse ;  /* 0x000000011313a824 */ /* 0x100fe200078e0a00 */
[----:B------:R-:W-:Y:S01]  /*1880*/  IABS R29, R8 ;  /* 0x00000008001d7213 */ /* 0x000fe20000000000 */
[----:B------:R-:W-:Y:S01]  /*1890*/  IMAD R5, R5, UR5, RZ ;  /* 0x0000000505057c24 */ /* 0x000fe2000f8e02ff */
[----:B------:R-:W-:Y:S01]  /*18a0*/  ISETP.GE.AND P2, PT, R26, RZ, PT ;  /* 0x000000ff1a00720c */ /* 0x000fe20003f46270 */
[----:B------:R-:W-:Y:S01]  /*18b0*/  @!P4 IMAD.IADD R21, R21, 0x1, -R0 ;  /* 0x000000011515c824 */ /* 0x000fe200078e0a00 */
[----:B------:R-:W-:Y:S01]  /*18c0*/  ISETP.GE.AND P4, PT, R28, RZ, PT ;  /* 0x000000ff1c00720c */ /* 0x000fe20003f86270 */
[----:B------:R-:W-:Y:S01]  /*18d0*/  IMAD.HI.U32 R3, R2, R29, RZ ;  /* 0x0000001d02037227 */ /* 0x000fe200078e00ff */
[----:B------:R-:W-:-:S02]  /*18e0*/  LOP3.LUT R62, R6, 0x12, RZ, 0xfc, !PT ;  /* 0x00000012063e7812 */ /* 0x000fc400078efcff */
[----:B------:R-:W-:Y:S01]  /*18f0*/  LOP3.LUT R70, R6, 0x2, RZ, 0xfc, !PT ;  /* 0x0000000206467812 */ /* 0x000fe200078efcff */
[--C-:B------:R-:W-:Y:S01]  /*1900*/  @!P6 IMAD.IADD R22, R22, 0x1, -R0.reuse ;  /* 0x000000011616e824 */ /* 0x100fe200078e0a00 */
[C---:B------:R-:W-:Y:S01]  /*1910*/  ISETP.GT.U32.AND P6, PT, R0.reuse, R21, PT ;  /* 0x000000150000720c */ /* 0x040fe20003fc4070 */
[----:B------:R-:W-:Y:S01]  /*1920*/  @!P5 IMAD.IADD R23, R23, 0x1, -R0 ;  /* 0x000000011717d824 */ /* 0x000fe200078e0a00 */
[----:B------:R-:W-:Y:S01]  /*1930*/  IABS R67, R62 ;  /* 0x0000003e00437213 */ /* 0x000fe20000000000 */
[----:B------:R-:W-:Y:S01]  /*1940*/  IMAD.MOV R24, RZ, RZ, -R3 ;  /* 0x000000ffff187224 */ /* 0x000fe200078e0a03 */
[----:B------:R-:W-:Y:S01]  /*1950*/  ISETP.GT.U32.AND P5, PT, R0, R22, PT ;  /* 0x000000160000720c */ /* 0x000fe20003fa4070 */
[----:B------:R-:W-:Y:S01]  /*1960*/  IMAD.HI.U32 R3, R2, R31, RZ ;  /* 0x0000001f02037227 */ /* 0x000fe200078e00ff */
[----:B------:R-:W-:Y:S02]  /*1970*/  IABS R75, R70 ;  /* 0x00000046004b7213 */ /* 0x000fe40000000000 */
[----:B------:R-:W-:Y:S01]  /*1980*/  IABS R79, R6 ;  /* 0x00000006004f7213 */ /* 0x000fe20000000000 */
[----:B------:R-:W-:Y:S01]  /*1990*/  IMAD R24, R0, R24, R29 ;  /* 0x0000001800187224 */ /* 0x000fe200078e021d */
[----:B------:R-:W-:Y:S01]  /*19a0*/  IABS R29, R32 ;  /* 0x00000020001d7213 */ /* 0x000fe20000000000 */
[----:B------:R-:W-:-:S02]  /*19b0*/  IMAD.MOV R3, RZ, RZ, -R3 ;  /* 0x000000ffff037224 */ /* 0x000fc400078e0a03 */
[--C-:B------:R-:W-:Y:S01]  /*19c0*/  @!P6 IMAD.IADD R21, R21, 0x1, -R0.reuse ;  /* 0x000000011515e824 */ /* 0x100fe200078e0a00 */
[C---:B------:R-:W-:Y:S01]  /*19d0*/  ISETP.GT.U32.AND P6, PT, R0.reuse, R24, PT ;  /* 0x000000180000720c */ /* 0x040fe20003fc4070 */
[----:B------:R-:W-:Y:S01]  /*19e0*/  IMAD R26, R0, R3, R31 ;  /* 0x00000003001a7224 */ /* 0x000fe200078e021f */
[----:B------:R-:W-:Y:S01]  /*19f0*/  IABS R31, R34 ;  /* 0x00000022001f7213 */ /* 0x000fe20000000000 */
[----:B------:R-:W-:Y:S02]  /*1a00*/  @!P5 IMAD.IADD R22, R22, 0x1, -R0 ;  /* 0x000000011616d824 */ /* 0x000fe400078e0a00 */
[----:B------:R-:W-:Y:S01]  /*1a10*/  IMAD.HI.U32 R3, R2, R29, RZ ;  /* 0x0000001d02037227 */ /* 0x000fe200078e00ff */
[----:B------:R-:W-:-:S03]  /*1a20*/  ISETP.GT.U32.AND P5, PT, R0, R26, PT ;  /* 0x0000001a0000720c */ /* 0x000fc60003fa4070 */
[----:B------:R-:W-:Y:S02]  /*1a30*/  IMAD.MOV R28, RZ, RZ, -R3 ;  /* 0x000000ffff1c7224 */ /* 0x000fe400078e0a03 */
[----:B------:R-:W-:-:S04]  /*1a40*/  IMAD.HI.U32 R3, R2, R31, RZ ;  /* 0x0000001f02037227 */ /* 0x000fc800078e00ff */
[--C-:B------:R-:W-:Y:S01]  /*1a50*/  @!P6 IMAD.IADD R24, R24, 0x1, -R0.reuse ;  /* 0x000000011818e824 */ /* 0x100fe200078e0a00 */
[----:B------:R-:W-:Y:S01]  /*1a60*/  ISETP.GE.AND P6, PT, R30, RZ, PT ;  /* 0x000000ff1e00720c */ /* 0x000fe20003fc6270 */
[----:B------:R-:W-:Y:S01]  /*1a70*/  @!P1 IMAD.MOV R19, RZ, RZ, -R19 ;  /* 0x000000ffff139224 */ /* 0x000fe200078e0a13 */
[----:B------:R-:W-:Y:S01]  /*1a80*/  ISETP.GT.U32.AND P1, PT, R0, R23, PT ;  /* 0x000000170000720c */ /* 0x000fe20003f24070 */
[----:B------:R-:W-:Y:S01]  /*1a90*/  @!P5 IMAD.IADD R26, R26, 0x1, -R0 ;  /* 0x000000011a1ad824 */ /* 0x000fe200078e0a00 */
[C---:B------:R-:W-:Y:S01]  /*1aa0*/  ISETP.GT.U32.AND P5, PT, R0.reuse, R24, PT ;  /* 0x000000180000720c */ /* 0x040fe20003fa4070 */
[C---:B------:R-:W-:Y:S02]  /*1ab0*/  IMAD R28, R0.reuse, R28, R29 ;  /* 0x0000001c001c7224 */ /* 0x040fe400078e021d */
[----:B------:R-:W-:Y:S02]  /*1ac0*/  IMAD.MOV R29, RZ, RZ, -R3 ;  /* 0x000000ffff1d7224 */ /* 0x000fe400078e0a03 */
[----:B------:R-:W-:Y:S01]  /*1ad0*/  @!P3 IMAD.MOV R20, RZ, RZ, -R20 ;  /* 0x000000ffff14b224 */ /* 0x000fe200078e0a14 */
[C---:B------:R-:W-:Y:S01]  /*1ae0*/  ISETP.GT.U32.AND P3, PT, R0.reuse, R28, PT ;  /* 0x0000001c0000720c */ /* 0x040fe20003f64070 */
[----:B------:R-:W-:-:S02]  /*1af0*/  IMAD R29, R0, R29, R31 ;  /* 0x0000001d001d7224 */ /* 0x000fc400078e021f */
[----:B------:R-:W-:Y:S01]  /*1b00*/  @!P0 IMAD.MOV R21, RZ, RZ, -R21 ;  /* 0x000000ffff158224 */ /* 0x000fe200078e0a15 */
[----:B------:R-:W-:Y:S01]  /*1b10*/  ISETP.GT.U32.AND P0, PT, R0, R26, PT ;  /* 0x0000001a0000720c */ /* 0x000fe20003f04070 */
[--C-:B------:R-:W-:Y:S01]  /*1b20*/  @!P1 IMAD.IADD R23, R23, 0x1, -R0.reuse ;  /* 0x0000000117179824 */ /* 0x100fe200078e0a00 */
[----:B------:R-:W-:Y:S01]  /*1b30*/  ISETP.GE.AND P1, PT, R8, RZ, PT ;  /* 0x000000ff0800720c */ /* 0x000fe20003f26270 */
[----:B------:R-:W-:Y:S01]  /*1b40*/  @!P5 IMAD.IADD R24, R24, 0x1, -R0 ;  /* 0x000000011818d824 */ /* 0x000fe200078e0a00 */
[----:B------:R-:W-:Y:S01]  /*1b50*/  ISETP.GT.U32.AND P5, PT, R0, R29, PT ;  /* 0x0000001d0000720c */ /* 0x000fe20003fa4070 */
[----:B------:R-:W-:Y:S01]  /*1b60*/  IMAD.HI.U32 R3, R2, R33, RZ ;  /* 0x0000002102037227 */ /* 0x000fe200078e00ff */
[----:B------:R-:W-:-:S03]  /*1b70*/  LOP3.LUT R8, R6, 0x56, RZ, 0xfc, !PT ;  /* 0x0000005606087812 */ /* 0x000fc600078efcff */
[--C-:B------:R-:W-:Y:S01]  /*1b80*/  @!P3 IMAD.IADD R28, R28, 0x1, -R0.reuse ;  /* 0x000000011c1cb824 */ /* 0x100fe200078e0a00 */
[----:B------:R-:W-:Y:S01]  /*1b90*/  IABS R31, R8 ;  /* 0x00000008001f7213 */ /* 0x000fe20000000000 */
[----:B------:R-:W-:Y:S01]  /*1ba0*/  IMAD.MOV R3, RZ, RZ, -R3 ;  /* 0x000000ffff037224 */ /* 0x000fe200078e0a03 */
[----:B------:R-:W-:Y:S01]  /*1bb0*/  ISETP.GE.AND P3, PT, R8, RZ, PT ;  /* 0x000000ff0800720c */ /* 0x000fe20003f66270 */
[--C-:B------:R-:W-:Y:S01]  /*1bc0*/  @!P0 IMAD.IADD R26, R26, 0x1, -R0.reuse ;  /* 0x000000011a1a8824 */ /* 0x100fe200078e0a00 */
[----:B------:R-:W-:Y:S01]  /*1bd0*/  ISETP.GE.AND P0, PT, R35, RZ, PT ;  /* 0x000000ff2300720c */ /* 0x000fe20003f06270 */
[C---:B------:R-:W-:Y:S02]  /*1be0*/  IMAD R30, R0.reuse, R3, R33 ;  /* 0x00000003001e7224 */ /* 0x040fe400078e0221 */
[----:B------:R-:W-:Y:S01]  /*1bf0*/  @!P5 IMAD.IADD R29, R29, 0x1, -R0 ;  /* 0x000000011d1dd824 */ /* 0x000fe200078e0a00 */
[----:B------:R-:W-:Y:S01]  /*1c00*/  ISETP.GT.U32.AND P5, PT, R0, R28, PT ;  /* 0x0000001c0000720c */ /* 0x000fe20003fa4070 */
[----:B------:R-:W-:-:S04]  /*1c10*/  IMAD.HI.U32 R3, R2, R31, RZ ;  /* 0x0000001f02037227 */ /* 0x000fc800078e00ff */
[----:B------:R-:W-:Y:S02]  /*1c20*/  IMAD.MOV R3, RZ, RZ, -R3 ;  /* 0x000000ffff037224 */ /* 0x000fe400078e0a03 */
[----:B------:R-:W-:Y:S01]  /*1c30*/  @!P6 IMAD.MOV R26, RZ, RZ, -R26 ;  /* 0x000000ffff1ae224 */ /* 0x000fe200078e0a1a */
[C---:B------:R-:W-:Y:S01]  /*1c40*/  ISETP.GT.U32.AND P6, PT, R0.reuse, R30, PT ;  /* 0x0000001e0000720c */ /* 0x040fe20003fc4070 */
[C---:B------:R-:W-:Y:S02]  /*1c50*/  IMAD R31, R0.reuse, R3, R31 ;  /* 0x00000003001f7224 */ /* 0x040fe400078e021f */
[----:B------:R-:W-:Y:S01]  /*1c60*/  @!P1 IMAD.MOV R24, RZ, RZ, -R24 ;  /* 0x000000ffff189224 */ /* 0x000fe200078e0a18 */
[----:B------:R-:W-:Y:S01]  /*1c70*/  ISETP.GT.U32.AND P1, PT, R0, R29, PT ;  /* 0x0000001d0000720c */ /* 0x000fe20003f24070 */
[----:B------:R-:W-:Y:S01]  /*1c80*/  @!P5 IMAD.IADD R28, R28, 0x1, -R0 ;  /* 0x000000011c1cd824 */ /* 0x000fe200078e0a00 */
[----:B------:R-:W-:Y:S01]  /*1c90*/  ISETP.GT.U32.AND P5, PT, R0, R31, PT ;  /* 0x0000001f0000720c */ /* 0x000fe20003fa4070 */
[----:B------:R-:W-:Y:S01]  /*1ca0*/  @!P2 IMAD.MOV R22, RZ, RZ, -R22 ;  /* 0x000000ffff16a224 */ /* 0x000fe200078e0a16 */
[----:B------:R-:W-:Y:S01]  /*1cb0*/  ISETP.GE.AND P2, PT, R32, RZ, PT ;  /* 0x000000ff2000720c */ /* 0x000fe20003f46270 */
[----:B------:R-:W-:Y:S01]  /*1cc0*/  @!P4 IMAD.MOV R23, RZ, RZ, -R23 ;  /* 0x000000ffff17c224 */ /* 0x000fe200078e0a17 */
[----:B------:R-:W-:-:S02]  /*1cd0*/  LOP3.LUT R32, R6, 0x54, RZ, 0xfc, !PT ;  /* 0x0000005406207812 */ /* 0x000fc400078efcff */
[----:B------:R-:W-:Y:S01]  /*1ce0*/  ISETP.GE.AND P4, PT, R34, RZ, PT ;  /* 0x000000ff2200720c */ /* 0x000fe20003f86270 */
[--C-:B------:R-:W-:Y:S01]  /*1cf0*/  @!P6 IMAD.IADD R30, R30, 0x1, -R0.reuse ;  /* 0x000000011e1ee824 */ /* 0x100fe200078e0a00 */
[----:B------:R-:W-:Y:S02]  /*1d00*/  LOP3.LUT R34, R6, 0x52, RZ, 0xfc, !PT ;  /* 0x0000005206227812 */ /* 0x000fe400078efcff */
[----:B------:R-:W-:Y:S01]  /*1d10*/  IABS R33, R32 ;  /* 0x0000002000217213 */ /* 0x000fe20000000000 */
[--C-:B------:R-:W-:Y:S01]  /*1d20*/  @!P1 IMAD.IADD R29, R29, 0x1, -R0.reuse ;  /* 0x000000011d1d9824 */ /* 0x100fe200078e0a00 */
[----:B------:R-:W-:Y:S01]  /*1d30*/  IABS R35, R34 ;  /* 0x0000002200237213 */ /* 0x000fe20000000000 */
[----:B------:R-:W-:Y:S01]  /*1d40*/  @!P5 IMAD.IADD R31, R31, 0x1, -R0 ;  /* 0x000000011f1fd824 */ /* 0x000fe200078e0a00 */
[----:B------:R-:W-:Y:S01]  /*1d50*/  ISETP.GE.AND P1, PT, R32, RZ, PT ;  /* 0x000000ff2000720c */ /* 0x000fe20003f26270 */
[----:B------:R-:W-:Y:S01]  /*1d60*/  IMAD.HI.U32 R3, R2, R33, RZ ;  /* 0x0000002102037227 */ /* 0x000fe200078e00ff */
[----:B------:R-:W-:-:S02]  /*1d70*/  ISETP.GT.U32.AND P5, PT, R0, R30, PT ;  /* 0x0000001e0000720c */ /* 0x000fc40003fa4070 */
[----:B------:R-:W-:Y:S01]  /*1d80*/  ISETP.GE.AND P6, PT, R34, RZ, PT ;  /* 0x000000ff2200720c */ /* 0x000fe20003fc6270 */
[----:B------:R-:W-:-:S04]  /*1d90*/  IMAD.HI.U32 R8, R2, R35, RZ ;  /* 0x0000002302087227 */ /* 0x000fc800078e00ff */
[----:B------:R-:W-:Y:S02]  /*1da0*/  IMAD.MOV R32, RZ, RZ, -R3 ;  /* 0x000000ffff207224 */ /* 0x000fe400078e0a03 */
[----:B------:R-:W-:Y:S02]  /*1db0*/  IMAD.MOV R8, RZ, RZ, -R8 ;  /* 0x000000ffff087224 */ /* 0x000fe400078e0a08 */
[C---:B------:R-:W-:Y:S02]  /*1dc0*/  IMAD R32, R0.reuse, R32, R33 ;  /* 0x0000002000207224 */ /* 0x040fe400078e0221 */
[C---:B------:R-:W-:Y:S01]  /*1dd0*/  IMAD R33, R0.reuse, R8, R35 ;  /* 0x0000000800217224 */ /* 0x040fe200078e0223 */
[----:B------:R-:W-:Y:S01]  /*1de0*/  IABS R35, R38 ;  /* 0x0000002600237213 */ /* 0x000fe20000000000 */
[----:B------:R-:W-:Y:S01]  /*1df0*/  @!P4 IMAD.MOV R29, RZ, RZ, -R29 ;  /* 0x000000ffff1dc224 */ /* 0x000fe200078e0a1d */
[C---:B------:R-:W-:Y:S01]  /*1e00*/  ISETP.GT.U32.AND P4, PT, R0.reuse, R32, PT ;  /* 0x000000200000720c */ /* 0x040fe20003f84070 */
[----:B------:R-:W-:Y:S01]  /*1e10*/  @!P2 IMAD.MOV R28, RZ, RZ, -R28 ;  /* 0x000000ffff1ca224 */ /* 0x000fe200078e0a1c */
[----:B------:R-:W-:Y:S01]  /*1e20*/  ISETP.GT.U32.AND P2, PT, R0, R31, PT ;  /* 0x0000001f0000720c */ /* 0x000fe20003f44070 */
[----:B------:R-:W-:Y:S01]  /*1e30*/  @!P5 IMAD.IADD R30, R30, 0x1, -R0 ;  /* 0x000000011e1ed824 */ /* 0x000fe200078e0a00 */
[----:B------:R-:W-:Y:S01]  /*1e40*/  ISETP.GT.U32.AND P5, PT, R0, R33, PT ;  /* 0x000000210000720c */ /* 0x000fe20003fa4070 */
[----:B------:R-:W-:-:S04]  /*1e50*/  IMAD.HI.U32 R3, R2, R37, RZ ;  /* 0x0000002502037227 */ /* 0x000fc800078e00ff */
[----:B------:R-:W-:Y:S02]  /*1e60*/  IMAD.MOV R3, RZ, RZ, -R3 ;  /* 0x000000ffff037224 */ /* 0x000fe400078e0a03 */
[----:B------:R-:W-:Y:S02]  /*1e70*/  @!P0 IMAD.MOV R30, RZ, RZ, -R30 ;  /* 0x000000ffff1e8224 */ /* 0x000fe400078e0a1e */
[----:B------:R-:W-:Y:S01]  /*1e80*/  IMAD R34, R0, R3, R37 ;  /* 0x0000000300227224 */ /* 0x000fe200078e0225 */
[----:B------:R-:W-:Y:S01]  /*1e90*/  IABS R37, R40 ;  /* 0x0000002800257213 */ /* 0x000fe20000000000 */
[--C-:B------:R-:W-:Y:S01]  /*1ea0*/  @!P4 IMAD.IADD R32, R32, 0x1, -R0.reuse ;  /* 0x000000012020c824 */ /* 0x100fe200078e0a00 */
[----:B------:R-:W-:Y:S01]  /*1eb0*/  ISETP.GE.AND P4, PT, R36, RZ, PT ;  /* 0x000000ff2400720c */ /* 0x000fe20003f86270 */
[--C-:B------:R-:W-:Y:S01]  /*1ec0*/  @!P2 IMAD.IADD R31, R31, 0x1, -R0.reuse ;  /* 0x000000011f1fa824 */ /* 0x100fe200078e0a00 */
[C---:B------:R-:W-:Y:S01]  /*1ed0*/  ISETP.GT.U32.AND P2, PT, R0.reuse, R34, PT ;  /* 0x000000220000720c */ /* 0x040fe20003f44070 */
[----:B------:R-:W-:Y:S01]  /*1ee0*/  @!P5 IMAD.IADD R33, R33, 0x1, -R0 ;  /* 0x000000012121d824 */ /* 0x000fe200078e0a00 */
[----:B------:R-:W-:Y:S01]  /*1ef0*/  ISETP.GT.U32.AND P5, PT, R0, R32, PT ;  /* 0x000000200000720c */ /* 0x000fe20003fa4070 */
[----:B------:R-:W-:-:S04]  /*1f00*/  IMAD.HI.U32 R3, R2, R35, RZ ;  /* 0x0000002302037227 */ /* 0x000fc800078e00ff */
[----:B------:R-:W-:Y:S02]  /*1f10*/  IMAD.MOV R3, RZ, RZ, -R3 ;  /* 0x000000ffff037224 */ /* 0x000fe400078e0a03 */
[----:B------:R-:W-:-:S04]  /*1f20*/  IMAD.HI.U32 R8, R2, R37, RZ ;  /* 0x0000002502087227 */ /* 0x000fc800078e00ff */
[----:B------:R-:W-:Y:S02]  /*1f30*/  IMAD R35, R0, R3, R35 ;  /* 0x0000000300237224 */ /* 0x000fe400078e0223 */
[--C-:B------:R-:W-:Y:S01]  /*1f40*/  @!P2 IMAD.IADD R34, R34, 0x1, -R0.reuse ;  /* 0x000000012222a824 */ /* 0x100fe200078e0a00 */
[----:B------:R-:W-:Y:S01]  /*1f50*/  ISETP.GT.U32.AND P2, PT, R0, R33, PT ;  /* 0x000000210000720c */ /* 0x000fe20003f44070 */
[----:B------:R-:W-:Y:S01]  /*1f60*/  @!P5 IMAD.IADD R32, R32, 0x1, -R0 ;  /* 0x000000012020d824 */ /* 0x000fe200078e0a00 */
[C---:B------:R-:W-:Y:S01]  /*1f70*/  ISETP.GT.U32.AND P5, PT, R0.reuse, R35, PT ;  /* 0x000000230000720c */ /* 0x040fe20003fa4070 */
[----:B------:R-:W-:Y:S01]  /*1f80*/  IMAD.MOV R8, RZ, RZ, -R8 ;  /* 0x000000ffff087224 */ /* 0x000fe200078e0a08 */
[----:B------:R-:W-:Y:S01]  /*1f90*/  ISETP.GT.U32.AND P0, PT, R0, R34, PT ;  /* 0x000000220000720c */ /* 0x000fe20003f04070 */
[----:B------:R-:W-:Y:S01]  /*1fa0*/  @!P3 IMAD.MOV R31, RZ, RZ, -R31 ;  /* 0x000000ffff1fb224 */ /* 0x000fe200078e0a1f */
[----:B------:R-:W-:Y:S01]  /*1fb0*/  ISETP.GE.AND P3, PT, R38, RZ, PT ;  /* 0x000000ff2600720c */ /* 0x000fe20003f66270 */
[----:B------:R-:W-:-:S02]  /*1fc0*/  IMAD R36, R0, R8, R37 ;  /* 0x0000000800247224 */ /* 0x000fc400078e0225 */
[----:B------:R-:W-:-:S04]  /*1fd0*/  IMAD.HI.U32 R8, R2, R41, RZ ;  /* 0x0000002902087227 */ /* 0x000fc800078e00ff */
[----:B------:R-:W-:Y:S02]  /*1fe0*/  IMAD.MOV R8, RZ, RZ, -R8 ;  /* 0x000000ffff087224 */ /* 0x000fe400078e0a08 */
[--C-:B------:R-:W-:Y:S01]  /*1ff0*/  @!P2 IMAD.IADD R33, R33, 0x1, -R0.reuse ;  /* 0x000000012121a824 */ /* 0x100fe200078e0a00 */
[C---:B------:R-:W-:Y:S01]  /*2000*/  ISETP.GT.U32.AND P2, PT, R0.reuse, R36, PT ;  /* 0x000000240000720c */ /* 0x040fe20003f44070 */
[----:B------:R-:W-:Y:S01]  /*2010*/  IMAD R38, R0, R8, R41 ;  /* 0x0000000800267224 */ /* 0x000fe200078e0229 */
[----:B------:R-:W-:Y:S01]  /*2020*/  LOP3.LUT R8, R6, 0x42, RZ, 0xfc, !PT ;  /* 0x0000004206087812 */ /* 0x000fe200078efcff */
[----:B------:R-:W-:Y:S02]  /*2030*/  @!P5 IMAD.IADD R35, R35, 0x1, -R0 ;  /* 0x000000012323d824 */ /* 0x000fe400078e0a00 */
[----:B------:R-:W-:Y:S01]  /*2040*/  IMAD.HI.U32 R3, R2, R39, RZ ;  /* 0x0000002702037227 */ /* 0x000fe200078e00ff */
[----:B------:R-:W-:-:S03]  /*2050*/  IABS R41, R8 ;  /* 0x0000000800297213 */ /* 0x000fc60000000000 */
[----:B------:R-:W-:Y:S01]  /*2060*/  @!P0 IMAD.IADD R34, R34, 0x1, -R0 ;  /* 0x0000000122228824 */ /* 0x000fe200078e0a00 */
[----:B------:R-:W-:Y:S01]  /*2070*/  ISETP.GE.AND P0, PT, R40, RZ, PT ;  /* 0x000000ff2800720c */ /* 0x000fe20003f06270 */
[----:B------:R-:W-:Y:S01]  /*2080*/  @!P1 IMAD.MOV R32, RZ, RZ, -R32 ;  /* 0x000000ffff209224 */ /* 0x000fe200078e0a20 */
[C---:B------:R-:W-:Y:S01]  /*2090*/  ISETP.GT.U32.AND P1, PT, R0.reuse, R35, PT ;  /* 0x000000230000720c */ /* 0x040fe20003f24070 */
[----:B------:R-:W-:Y:S01]  /*20a0*/  @!P6 IMAD.MOV R33, RZ, RZ, -R33 ;  /* 0x000000ffff21e224 */ /* 0x000fe200078e0a21 */
[----:B------:R-:W-:Y:S01]  /*20b0*/  ISETP.GT.U32.AND P6, PT, R0, R38, PT ;  /* 0x000000260000720c */ /* 0x000fe20003fc4070 */
[----:B------:R-:W-:Y:S01]  /*20c0*/  IMAD.MOV R3, RZ, RZ, -R3 ;  /* 0x000000ffff037224 */ /* 0x000fe200078e0a03 */
[----:B------:R-:W-:Y:S01]  /*20d0*/  IABS R40, R44 ;  /* 0x0000002c00287213 */ /* 0x000fe20000000000 */
[----:B------:R-:W-:Y:S02]  /*20e0*/  @!P2 IMAD.IADD R36, R36, 0x1, -R0 ;  /* 0x000000012424a824 */ /* 0x000fe400078e0a00 */
[----:B------:R-:W-:-:S02]  /*20f0*/  IMAD R37, R0, R3, R39 ;  /* 0x0000000300257224 */ /* 0x000fc400078e0227 */
[----:B------:R-:W-:Y:S01]  /*2100*/  IMAD.MOV.U32 R39, RZ, RZ, R40 ;  /* 0x000000ffff277224 */ /* 0x000fe200078e0028 */
[C---:B------:R-:W-:Y:S01]  /*2110*/  ISETP.GT.U32.AND P2, PT, R0.reuse, R36, PT ;  /* 0x000000240000720c */ /* 0x040fe20003f44070 */
[----:B------:R-:W-:Y:S01]  /*2120*/  @!P4 IMAD.MOV R34, RZ, RZ, -R34 ;  /* 0x000000ffff22c224 */ /* 0x000fe200078e0a22 */
[----:B------:R-:W-:Y:S01]  /*2130*/  ISETP.GT.U32.AND P5, PT, R0, R37, PT ;  /* 0x000000250000720c */ /* 0x000fe20003fa4070 */
[----:B------:R-:W-:Y:S01]  /*2140*/  IMAD.HI.U32 R3, R2, R39, RZ ;  /* 0x0000002702037227 */ /* 0x000fe200078e00ff */
[----:B------:R-:W-:Y:S02]  /*2150*/  ISETP.GE.AND P4, PT, R42, RZ, PT ;  /* 0x000000ff2a00720c */ /* 0x000fe40003f86270 */
[----:B------:R-:W-:Y:S01]  /*2160*/  LOP3.LUT R42, R6, 0x38, RZ, 0xfc, !PT ;  /* 0x00000038062a7812 */ /* 0x000fe200078efcff */
[--C-:B------:R-:W-:Y:S01]  /*2170*/  @!P1 IMAD.IADD R35, R35, 0x1, -R0.reuse ;  /* 0x0000000123239824 */ /* 0x100fe200078e0a00 */
[----:B------:R-:W-:Y:S01]  /*2180*/  ISETP.GE.AND P1, PT, R43, RZ, PT ;  /* 0x000000ff2b00720c */ /* 0x000fe20003f26270 */
[----:B------:R-:W-:Y:S01]  /*2190*/  @!P6 IMAD.IADD R38, R38, 0x1, -R0 ;  /* 0x000000012626e824 */ /* 0x000fe200078e0a00 */
[----:B------:R-:W-:Y:S01]  /*21a0*/  ISETP.GE.AND P6, PT, R44, RZ, PT ;  /* 0x000000ff2c00720c */ /* 0x000fe20003fc6270 */
[----:B------:R-:W-:Y:S01]  /*21b0*/  IMAD.MOV R3, RZ, RZ, -R3 ;  /* 0x000000ffff037224 */ /* 0x000fe200078e0a03 */
[----:B------:R-:W-:Y:S01]  /*21c0*/  IABS R49, R42 ;  /* 0x0000002a00317213 */ /* 0x000fe20000000000 */
[----:B------:R-:W-:Y:S01]  /*21d0*/  @!P3 IMAD.MOV R35, RZ, RZ, -R35 ;  /* 0x000000ffff23b224 */ /* 0x000fe200078e0a23 */
[C---:B------:R-:W-:Y:S01]  /*21e0*/  ISETP.GT.U32.AND P3, PT, R0.reuse, R38, PT ;  /* 0x000000260000720c */ /* 0x040fe20003f64070 */
[----:B------:R-:W-:-:S02]  /*21f0*/  IMAD R39, R0, R3, R39 ;  /* 0x0000000300277224 */ /* 0x000fc400078e0227 */
[----:B------:R-:W-:-:S04]  /*2200*/  IMAD.HI.U32 R3, R2, R41, RZ ;  /* 0x0000002902037227 */ /* 0x000fc800078e00ff */
[----:B------:R-:W-:Y:S02]  /*2210*/  IMAD.MOV R3, RZ, RZ, -R3 ;  /* 0x000000ffff037224 */ /* 0x000fe400078e0a03 */
[--C-:B------:R-:W-:Y:S01]  /*2220*/  @!P2 IMAD.IADD R36, R36, 0x1, -R0.reuse ;  /* 0x000000012424a824 */ /* 0x100fe200078e0a00 */
[C---:B------:R-:W-:Y:S01]  /*2230*/  ISETP.GT.U32.AND P2, PT, R0.reuse, R39, PT ;  /* 0x000000270000720c */ /* 0x040fe20003f44070 */
[----:B------:R-:W-:Y:S01]  /*2240*/  IMAD R40, R0, R3, R41 ;  /* 0x0000000300287224 */ /* 0x000fe200078e0229 */
[C---:B------:R-:W-:Y:S01]  /*2250*/  LOP3.LUT R3, R6.reuse, 0x40, RZ, 0xfc, !PT ;  /* 0x0000004006037812 */ /* 0x040fe200078efcff */
[--C-:B------:R-:W-:Y:S01]  /*2260*/  @!P5 IMAD.IADD R37, R37, 0x1, -R0.reuse ;  /* 0x000000012525d824 */ /* 0x100fe200078e0a00 */
[----:B------:R-:W-:Y:S01]  /*2270*/  LOP3.LUT R41, R6, 0x3a, RZ, 0xfc, !PT ;  /* 0x0000003a06297812 */ /* 0x000fe200078efcff */
[----:B------:R-:W-:Y:S01]  /*2280*/  @!P3 IMAD.IADD R38, R38, 0x1, -R0 ;  /* 0x000000012626b824 */ /* 0x000fe200078e0a00 */
[C---:B------:R-:W-:Y:S01]  /*2290*/  ISETP.GT.U32.AND P3, PT, R0.reuse, R40, PT ;  /* 0x000000280000720c */ /* 0x040fe20003f64070 */
[----:B------:R-:W-:Y:S01]  /*22a0*/  @!P0 IMAD.MOV R36, RZ, RZ, -R36 ;  /* 0x000000ffff248224 */ /* 0x000fe200078e0a24 */
[----:B------:R-:W-:Y:S01]  /*22b0*/  ISETP.GT.U32.AND P5, PT, R0, R37, PT ;  /* 0x000000250000720c */ /* 0x000fe20003fa4070 */
[----:B------:R-:W-:Y:S01]  /*22c0*/  @!P1 IMAD.MOV R38, RZ, RZ, -R38 ;  /* 0x000000ffff269224 */ /* 0x000fe200078e0a26 */
[----:B------:R-:W-:-:S02]  /*22d0*/  IABS R43, R3 ;  /* 0x00000003002b7213 */ /* 0x000fc40000000000 */
[----:B------:R-:W-:Y:S01]  /*22e0*/  ISETP.GE.AND P0, PT, R3, RZ, PT ;  /* 0x000000ff0300720c */ /* 0x000fe20003f06270 */
[--C-:B------:R-:W-:Y:S01]  /*22f0*/  @!P2 IMAD.IADD R39, R39, 0x1, -R0.reuse ;  /* 0x000000012727a824 */ /* 0x100fe200078e0a00 */
[----:B------:R-:W-:Y:S01]  /*2300*/  IABS R47, R41 ;  /* 0x00000029002f7213 */ /* 0x000fe20000000000 */
[----:B------:R-:W-:Y:S01]  /*2310*/  IMAD.HI.U32 R3, R2, R43, RZ ;  /* 0x0000002b02037227 */ /* 0x000fe200078e00ff */
[----:B------:R-:W-:Y:S02]  /*2320*/  ISETP.GE.AND P1, PT, R41, RZ, PT ;  /* 0x000000ff2900720c */ /* 0x000fe40003f26270 */
[----:B------:R-:W-:Y:S01]  /*2330*/  ISETP.GT.U32.AND P2, PT, R0, R39, PT ;  /* 0x000000270000720c */ /* 0x000fe20003f44070 */
[--C-:B------:R-:W-:Y:S02]  /*2340*/  @!P3 IMAD.IADD R40, R40, 0x1, -R0.reuse ;  /* 0x000000012828b824 */ /* 0x100fe400078e0a00 */
[----:B------:R-:W-:Y:S01]  /*2350*/  @!P5 IMAD.IADD R37, R37, 0x1, -R0 ;  /* 0x000000012525d824 */ /* 0x000fe200078e0a00 */
[----:B------:R-:W-:Y:S01]  /*2360*/  ISETP.GE.AND P5, PT, R8, RZ, PT ;  /* 0x000000ff0800720c */ /* 0x000fe20003fa6270 */
[----:B------:R-:W-:Y:S01]  /*2370*/  IMAD.MOV R41, RZ, RZ, -R3 ;  /* 0x000000ffff297224 */ /* 0x000fe200078e0a03 */
[----:B------:R-:W-:Y:S01]  /*2380*/  LOP3.LUT R8, R6, 0x3c, RZ, 0xfc, !PT ;  /* 0x0000003c06087812 */ /* 0x000fe200078efcff */
[----:B------:R-:W-:Y:S01]  /*2390*/  @!P4 IMAD.MOV R37, RZ, RZ, -R37 ;  /* 0x000000ffff25c224 */ /* 0x000fe200078e0a25 */
[C---:B------:R-:W-:Y:S01]  /*23a0*/  ISETP.GT.U32.AND P3, PT, R0.reuse, R40, PT ;  /* 0x000000280000720c */ /* 0x040fe20003f64070 */
[----:B------:R-:W-:Y:S01]  /*23b0*/  IMAD R41, R0, R41, R43 ;  /* 0x0000002900297224 */ /* 0x000fe200078e022b */
[----:B------:R-:W-:-:S02]  /*23c0*/  ISETP.GE.AND P4, PT, R8, RZ, PT ;  /* 0x000000ff0800720c */ /* 0x000fc40003f86270 */
[----:B------:R-:W-:Y:S01]  /*23d0*/  IABS R45, R8 ;  /* 0x00000008002d7213 */ /* 0x000fe20000000000 */
[----:B------:R-:W-:-:S04]  /*23e0*/  IMAD.HI.U32 R8, R2, R47, RZ ;  /* 0x0000002f02087227 */ /* 0x000fc800078e00ff */
[----:B------:R-:W-:Y:S01]  /*23f0*/  @!P2 IMAD.IADD R39, R39, 0x1, -R0 ;  /* 0x000000012727a824 */ /* 0x000fe200078e0a00 */
[----:B------:R-:W-:Y:S01]  /*2400*/  ISETP.GE.AND P2, PT, R42, RZ, PT ;  /* 0x000000ff2a00720c */ /* 0x000fe20003f46270 */
[----:B------:R-:W-:Y:S02]  /*2410*/  IMAD.MOV R8, RZ, RZ, -R8 ;  /* 0x000000ffff087224 */ /* 0x000fe400078e0a08 */
[----:B------:R-:W-:Y:S01]  /*2420*/  @!P6 IMAD.MOV R39, RZ, RZ, -R39 ;  /* 0x000000ffff27e224 */ /* 0x000fe200078e0a27 */
[----:B------:R-:W-:Y:S01]  /*2430*/  ISETP.GT.U32.AND P6, PT, R0, R41, PT ;  /* 0x000000290000720c */ /* 0x000fe20003fc4070 */
[----:B------:R-:W-:Y:S02]  /*2440*/  @!P3 IMAD.IADD R40, R40, 0x1, -R0 ;  /* 0x000000012828b824 */ /* 0x000fe400078e0a00 */
[----:B------:R-:W-:Y:S01]  /*2450*/  IMAD R43, R0, R8, R47 ;  /* 0x00000008002b7224 */ /* 0x000fe200078e022f */
[----:B------:R-:W-:Y:S01]  /*2460*/  IABS R47, R52 ;  /* 0x00000034002f7213 */ /* 0x000fe20000000000 */
[----:B------:R-:W-:-:S02]  /*2470*/  @!P5 IMAD.MOV R40, RZ, RZ, -R40 ;  /* 0x000000ffff28d224 */ /* 0x000fc400078e0a28 */
[----:B------:R-:W-:Y:S01]  /*2480*/  IMAD.HI.U32 R3, R2, R45, RZ ;  /* 0x0000002d02037227 */ /* 0x000fe200078e00ff */
[----:B------:R-:W-:-:S03]  /*2490*/  ISETP.GT.U32.AND P5, PT, R0, R43, PT ;  /* 0x0000002b0000720c */ /* 0x000fc60003fa4070 */
[----:B------:R-:W-:Y:S02]  /*24a0*/  IMAD.MOV R42, RZ, RZ, -R3 ;  /* 0x000000ffff2a7224 */ /* 0x000fe400078e0a03 */
[--C-:B------:R-:W-:Y:S02]  /*24b0*/  @!P6 IMAD.IADD R41, R41, 0x1, -R0.reuse ;  /* 0x000000012929e824 */ /* 0x100fe400078e0a00 */
[----:B------:R-:W-:Y:S01]  /*24c0*/  IMAD R42, R0, R42, R45 ;  /* 0x0000002a002a7224 */ /* 0x000fe200078e022d */
[----:B------:R-:W-:Y:S01]  /*24d0*/  IABS R45, R50 ;  /* 0x00000032002d7213 */ /* 0x000fe20000000000 */
[----:B------:R-:W-:Y:S01]  /*24e0*/  IMAD.HI.U32 R3, R2, R49, RZ ;  /* 0x0000003102037227 */ /* 0x000fe200078e00ff */
[C---:B------:R-:W-:Y:S02]  /*24f0*/  ISETP.GT.U32.AND P6, PT, R0.reuse, R41, PT ;  /* 0x000000290000720c */ /* 0x040fe40003fc4070 */
[----:B------:R-:W-:Y:S01]  /*2500*/  ISETP.GT.U32.AND P3, PT, R0, R42, PT ;  /* 0x0000002a0000720c */ /* 0x000fe20003f64070 */
[----:B------:R-:W-:-:S02]  /*2510*/  @!P5 IMAD.IADD R43, R43, 0x1, -R0 ;  /* 0x000000012b2bd824 */ /* 0x000fc400078e0a00 */
[----:B------:R-:W-:Y:S02]  /*2520*/  IMAD.MOV R3, RZ, RZ, -R3 ;  /* 0x000000ffff037224 */ /* 0x000fe400078e0a03 */
[----:B------:R-:W-:Y:S01]  /*2530*/  IMAD.HI.U32 R8, R2, R47, RZ ;  /* 0x0000002f02087227 */ /* 0x000fe200078e00ff */
[----:B------:R-:W-:-:S03]  /*2540*/  ISETP.GT.U32.AND P5, PT, R0, R43, PT ;  /* 0x0000002b0000720c */ /* 0x000fc60003fa4070 */
[----:B------:R-:W-:Y:S01]  /*2550*/  IMAD R44, R0, R3, R49 ;  /* 0x00000003002c7224 */ /* 0x000fe200078e0231 */
[----:B------:R-:W-:Y:S01]  /*2560*/  IABS R49, R54 ;  /* 0x0000003600317213 */ /* 0x000fe20000000000 */
[----:B------:R-:W-:Y:S02]  /*2570*/  IMAD.MOV R8, RZ, RZ, -R8 ;  /* 0x000000ffff087224 */ /* 0x000fe400078e0a08 */
[--C-:B------:R-:W-:Y:S02]  /*2580*/  @!P3 IMAD.IADD R42, R42, 0x1, -R0.reuse ;  /* 0x000000012a2ab824 */ /* 0x100fe400078e0a00 */
[--C-:B------:R-:W-:Y:S01]  /*2590*/  @!P6 IMAD.IADD R41, R41, 0x1, -R0.reuse ;  /* 0x000000012929e824 */ /* 0x100fe200078e0a00 */
[C---:B------:R-:W-:Y:S01]  /*25a0*/  ISETP.GT.U32.AND P6, PT, R0.reuse, R44, PT ;  /* 0x0000002c0000720c */ /* 0x040fe20003fc4070 */
[C---:B------:R-:W-:Y:S01]  /*25b0*/  IMAD R46, R0.reuse, R8, R47 ;  /* 0x00000008002e7224 */ /* 0x040fe200078e022f */
[----:B------:R-:W-:Y:S01]  /*25c0*/  ISETP.GT.U32.AND P3, PT, R0, R42, PT ;  /* 0x0000002a0000720c */ /* 0x000fe20003f64070 */
[----:B------:R-:W-:-:S02]  /*25d0*/  @!P5 IMAD.IADD R43, R43, 0x1, -R0 ;  /* 0x000000012b2bd824 */ /* 0x000fc400078e0a00 */
[----:B------:R-:W-:Y:S01]  /*25e0*/  IMAD.HI.U32 R3, R2, R45, RZ ;  /* 0x0000002d02037227 */ /* 0x000fe200078e00ff */
[----:B------:R-:W-:-:S03]  /*25f0*/  ISETP.GT.U32.AND P5, PT, R0, R46, PT ;  /* 0x0000002e0000720c */ /* 0x000fc60003fa4070 */
[----:B------:R-:W-:Y:S02]  /*2600*/  IMAD.MOV R3, RZ, RZ, -R3 ;  /* 0x000000ffff037224 */ /* 0x000fe400078e0a03 */
[----:B------:R-:W-:Y:S02]  /*2610*/  IMAD.MOV.U32 R47, RZ, RZ, R48 ;  /* 0x000000ffff2f7224 */ /* 0x000fe400078e0030 */
[----:B------:R-:W-:Y:S02]  /*2620*/  IMAD R45, R0, R3, R45 ;  /* 0x00000003002d7224 */ /* 0x000fe400078e022d */
[----:B------:R-:W-:Y:S02]  /*2630*/  @!P6 IMAD.IADD R44, R44, 0x1, -R0 ;  /* 0x000000012c2ce824 */ /* 0x000fe400078e0a00 */
[----:B------:R-:W-:-:S03]  /*2640*/  IMAD.HI.U32 R3, R2, R47, RZ ;  /* 0x0000002f02037227 */ /* 0x000fc600078e00ff */
[----:B------:R-:W-:Y:S01]  /*2650*/  ISETP.GT.U32.AND P6, PT, R0, R44, PT ;  /* 0x0000002c0000720c */ /* 0x000fe20003fc4070 */
[--C-:B------:R-:W-:Y:S01]  /*2660*/  @!P3 IMAD.IADD R42, R42, 0x1, -R0.reuse ;  /* 0x000000012a2ab824 */ /* 0x100fe200078e0a00 */
[----:B------:R-:W-:Y:S01]  /*2670*/  ISETP.GT.U32.AND P3, PT, R0, R45, PT ;  /* 0x0000002d0000720c */ /* 0x000fe20003f64070 */
[----:B------:R-:W-:Y:S02]  /*2680*/  @!P5 IMAD.IADD R46, R46, 0x1, -R0 ;  /* 0x000000012e2ed824 */ /* 0x000fe400078e0a00 */
[----:B------:R-:W-:Y:S02]  /*2690*/  IMAD.MOV R3, RZ, RZ, -R3 ;  /* 0x000000ffff037224 */ /* 0x000fe400078e0a03 */
[----:B------:R-:W-:Y:S01]  /*26a0*/  IMAD.HI.U32 R8, R2, R49, RZ ;  /* 0x0000003102087227 */ /* 0x000fe200078e00ff */
[----:B------:R-:W-:-:S03]  /*26b0*/  ISETP.GT.U32.AND P5, PT, R0, R46, PT ;  /* 0x0000002e0000720c */ /* 0x000fc60003fa4070 */
[----:B------:R-:W-:Y:S02]  /*26c0*/  IMAD R47, R0, R3, R47 ;  /* 0x00000003002f7224 */ /* 0x000fe400078e022f */
[----:B------:R-:W-:-:S04]  /*26d0*/  IMAD.HI.U32 R3, R2, R51, RZ ;  /* 0x0000003302037227 */ /* 0x000fc800078e00ff */
[----:B------:R-:W-:Y:S02]  /*26e0*/  IMAD.MOV R8, RZ, RZ, -R8 ;  /* 0x000000ffff087224 */ /* 0x000fe400078e0a08 */
[----:B------:R-:W-:Y:S02]  /*26f0*/  IMAD.MOV R3, RZ, RZ, -R3 ;  /* 0x000000ffff037224 */ /* 0x000fe400078e0a03 */
[----:B------:R-:W-:Y:S01]  /*2700*/  IMAD R48, R0, R8, R49 ;  /* 0x0000000800307224 */ /* 0x000fe200078e0231 */
[----:B------:R-:W-:Y:S01]  /*2710*/  LOP3.LUT R8, R6, 0x2a, RZ, 0xfc, !PT ;  /* 0x0000002a06087812 */ /* 0x000fe200078efcff */
[--C-:B------:R-:W-:Y:S01]  /*2720*/  @!P3 IMAD.IADD R45, R45, 0x1, -R0.reuse ;  /* 0x000000012d2db824 */ /* 0x100fe200078e0a00 */
[----:B------:R-:W-:Y:S01]  /*2730*/  ISETP.GE.AND P3, PT, R52, RZ, PT ;  /* 0x000000ff3400720c */ /* 0x000fe20003f66270 */
[----:B------:R-:W-:Y:S01]  /*2740*/  @!P6 IMAD.IADD R44, R44, 0x1, -R0 ;  /* 0x000000012c2ce824 */ /* 0x000fe200078e0a00 */
[C---:B------:R-:W-:Y:S01]  /*2750*/  ISETP.GT.U32.AND P6, PT, R0.reuse, R47, PT ;  /* 0x0000002f0000720c */ /* 0x040fe20003fc4070 */
[C---:B------:R-:W-:Y:S01]  /*2760*/  IMAD R49, R0.reuse, R3, R51 ;  /* 0x0000000300317224 */ /* 0x040fe200078e0233 */
[----:B------:R-:W-:Y:S01]  /*2770*/  IABS R51, R8 ;  /* 0x0000000800337213 */ /* 0x000fe20000000000 */
[----:B------:R-:W-:Y:S01]  /*2780*/  @!P4 IMAD.MOV R42, RZ, RZ, -R42 ;  /* 0x000000ffff2ac224 */ /* 0x000fe200078e0a2a */
[C---:B------:R-:W-:Y:S01]  /*2790*/  ISETP.GT.U32.AND P4, PT, R0.reuse, R45, PT ;  /* 0x0000002d0000720c */ /* 0x040fe20003f84070 */
[----:B------:R-:W-:Y:S01]  /*27a0*/  @!P2 IMAD.MOV R44, RZ, RZ, -R44 ;  /* 0x000000ffff2ca224 */ /* 0x000fe200078e0a2c */
[----:B------:R-:W-:Y:S01]  /*27b0*/  ISETP.GT.U32.AND P2, PT, R0, R48, PT ;  /* 0x000000300000720c */ /* 0x000fe20003f44070 */
[--C-:B------:R-:W-:Y:S01]  /*27c0*/  @!P5 IMAD.IADD R46, R46, 0x1, -R0.reuse ;  /* 0x000000012e2ed824 */ /* 0x100fe200078e0a00 */
[----:B------:R-:W-:Y:S01]  /*27d0*/  ISETP.GT.U32.AND P5, PT, R0, R49, PT ;  /* 0x000000310000720c */ /* 0x000fe20003fa4070 */
[----:B------:R-:W-:Y:S01]  /*27e0*/  @!P0 IMAD.MOV R41, RZ, RZ, -R41 ;  /* 0x000000ffff298224 */ /* 0x000fe200078e0a29 */
[----:B------:R-:W-:Y:S01]  /*27f0*/  ISETP.GE.AND P0, PT, R50, RZ, PT ;  /* 0x000000ff3200720c */ /* 0x000fe20003f06270 */
[----:B------:R-:W-:Y:S01]  /*2800*/  @!P1 IMAD.MOV R43, RZ, RZ, -R43 ;  /* 0x000000ffff2b9224 */ /* 0x000fe200078e0a2b */
[----:B------:R-:W-:Y:S01]  /*2810*/  LOP3.LUT R52, R6, 0x28, RZ, 0xfc, !PT ;  /* 0x0000002806347812 */ /* 0x000fe200078efcff */
[----:B------:R-:W-:Y:S01]  /*2820*/  @!P6 IMAD.IADD R47, R47, 0x1, -R0 ;  /* 0x000000012f2fe824 */ /* 0x000fe200078e0a00 */
[----:B------:R-:W-:Y:S01]  /*2830*/  ISETP.GE.AND P1, PT, R53, RZ, PT ;  /* 0x000000ff3500720c */ /* 0x000fe20003f26270 */
[----:B------:R-:W-:Y:S01]  /*2840*/  IMAD.HI.U32 R3, R2, R51, RZ ;  /* 0x0000003302037227 */ /* 0x000fe200078e00ff */
[----:B------:R-:W-:-:S02]  /*2850*/  IABS R53, R52 ;  /* 0x0000003400357213 */ /* 0x000fc40000000000 */
[----:B------:R-:W-:Y:S01]  /*2860*/  ISETP.GE.AND P6, PT, R55, RZ, PT ;  /* 0x000000ff3700720c */ /* 0x000fe20003fc6270 */
[--C-:B------:R-:W-:Y:S01]  /*2870*/  @!P4 IMAD.IADD R45, R45, 0x1, -R0.reuse ;  /* 0x000000012d2dc824 */ /* 0x100fe200078e0a00 */
[----:B------:R-:W-:Y:S01]  /*2880*/  ISETP.GE.AND P4, PT, R54, RZ, PT ;  /* 0x000000ff3600720c */ /* 0x000fe20003f86270 */
[--C-:B------:R-:W-:Y:S01]  /*2890*/  @!P2 IMAD.IADD R48, R48, 0x1, -R0.reuse ;  /* 0x000000013030a824 */ /* 0x100fe200078e0a00 */
[----:B------:R-:W-:Y:S01]  /*28a0*/  ISETP.GT.U32.AND P2, PT, R0, R47, PT ;  /* 0x0000002f0000720c */ /* 0x000fe20003f44070 */
[----:B------:R-:W-:Y:S01]  /*28b0*/  @!P5 IMAD.IADD R49, R49, 0x1, -R0 ;  /* 0x000000013131d824 */ /* 0x000fe200078e0a00 */
[----:B------:R-:W-:Y:S01]  /*28c0*/  LOP3.LUT R54, R6, 0x26, RZ, 0xfc, !PT ;  /* 0x0000002606367812 */ /* 0x000fe200078efcff */
[----:B------:R-:W-:Y:S01]  /*28d0*/  @!P0 IMAD.MOV R45, RZ, RZ, -R45 ;  /* 0x000000ffff2d8224 */ /* 0x000fe200078e0a2d */
[C---:B------:R-:W-:Y:S01]  /*28e0*/  ISETP.GT.U32.AND P5, PT, R0.reuse, R48, PT ;  /* 0x000000300000720c */ /* 0x040fe20003fa4070 */
[----:B------:R-:W-:Y:S01]  /*28f0*/  IMAD.MOV R50, RZ, RZ, -R3 ;  /* 0x000000ffff327224 */ /* 0x000fe200078e0a03 */
[----:B------:R-:W-:Y:S01]  /*2900*/  ISETP.GT.U32.AND P0, PT, R0, R49, PT ;  /* 0x000000310000720c */ /* 0x000fe20003f04070 */
[----:B------:R-:W-:Y:S01]  /*2910*/  IMAD.HI.U32 R3, R2, R53, RZ ;  /* 0x0000003502037227 */ /* 0x000fe200078e00ff */
[----:B------:R-:W-:-:S03]  /*2920*/  IABS R55, R54 ;  /* 0x0000003600377213 */ /* 0x000fc60000000000 */
[C---:B------:R-:W-:Y:S02]  /*2930*/  IMAD R50, R0.reuse, R50, R51 ;  /* 0x0000003200327224 */ /* 0x040fe400078e0233 */
[----:B------:R-:W-:Y:S02]  /*2940*/  IMAD.MOV R3, RZ, RZ, -R3 ;  /* 0x000000ffff037224 */ /* 0x000fe400078e0a03 */
[--C-:B------:R-:W-:Y:S01]  /*2950*/  @!P2 IMAD.IADD R47, R47, 0x1, -R0.reuse ;  /* 0x000000012f2fa824 */ /* 0x100fe200078e0a00 */
[C---:B------:R-:W-:Y:S01]  /*2960*/  ISETP.GT.U32.AND P2, PT, R0.reuse, R50, PT ;  /* 0x000000320000720c */ /* 0x040fe20003f44070 */
[----:B------:R-:W-:Y:S02]  /*2970*/  IMAD R51, R0, R3, R53 ;  /* 0x0000000300337224 */ /* 0x000fe400078e0235 */
[----:B------:R-:W-:Y:S02]  /*2980*/  @!P0 IMAD.IADD R49, R49, 0x1, -R0 ;  /* 0x0000000131318824 */ /* 0x000fe400078e0a00 */
[----:B------:R-:W-:Y:S01]  /*2990*/  IMAD.HI.U32 R3, R2, R55, RZ ;  /* 0x0000003702037227 */ /* 0x000fe200078e00ff */
[----:B------:R-:W-:-:S03]  /*29a0*/  ISETP.GT.U32.AND P0, PT, R0, R51, PT ;  /* 0x000000330000720c */ /* 0x000fc60003f04070 */
[----:B------:R-:W-:Y:S01]  /*29b0*/  @!P5 IMAD.IADD R48, R48, 0x1, -R0 ;  /* 0x000000013030d824 */ /* 0x000fe200078e0a00 */
[----:B------:R-:W-:Y:S01]  /*29c0*/  ISETP.GE.AND P5, PT, R8, RZ, PT ;  /* 0x000000ff0800720c */ /* 0x000fe20003fa6270 */
[----:B------:R-:W-:-:S04]  /*29d0*/  IMAD.HI.U32 R8, R2, R57, RZ ;  /* 0x0000003902087227 */ /* 0x000fc800078e00ff */
[----:B------:R-:W-:Y:S02]  /*29e0*/  IMAD.MOV R3, RZ, RZ, -R3 ;  /* 0x000000ffff037224 */ /* 0x000fe400078e0a03 */
[----:B------:R-:W-:Y:S01]  /*29f0*/  @!P2 IMAD.IADD R50, R50, 0x1, -R0 ;  /* 0x000000013232a824 */ /* 0x000fe200078e0a00 */
[----:B------:R-:W-:Y:S01]  /*2a00*/  ISETP.GE.AND P2, PT, R52, RZ, PT ;  /* 0x000000ff3400720c */ /* 0x000fe20003f46270 */
[----:B------:R-:W-:Y:S02]  /*2a10*/  IMAD.MOV R8, RZ, RZ, -R8 ;  /* 0x000000ffff087224 */ /* 0x000fe400078e0a08 */
[C---:B------:R-:W-:Y:S01]  /*2a20*/  IMAD R52, R0.reuse, R3, R55 ;  /* 0x0000000300347224 */ /* 0x040fe200078e0237 */
[----:B------:R-:W-:Y:S01]  /*2a30*/  IABS R55, R58 ;  /* 0x0000003a00377213 */ /* 0x000fe20000000000 */
        /* <DEDUP_REMOVED lines=8> */
[----:B------:R-:W-:-:S04]  /*2ac0*/  IMAD.HI.U32 R8, R2, R55, RZ ;  /* 0x0000003702087227 */ /* 0x000fc800078e00ff */
[----:B------:R-:W-:Y:S01]  /*2ad0*/  @!P4 IMAD.MOV R48, RZ, RZ, -R48 ;  /* 0x000000ffff30c224 */ /* 0x000fe200078e0a30 */
[----:B------:R-:W-:Y:S01]  /*2ae0*/  ISETP.GT.U32.AND P4, PT, R0, R3, PT ;  /* 0x000000030000720c */ /* 0x000fe20003f84070 */
[----:B------:R-:W-:-:S04]  /*2af0*/  IMAD.HI.U32 R53, R2, R57, RZ ;  /* 0x0000003902357227 */ /* 0x000fc800078e00ff */
[----:B------:R-:W-:Y:S02]  /*2b00*/  IMAD.MOV R8, RZ, RZ, -R8 ;  /* 0x000000ffff087224 */ /* 0x000fe400078e0a08 */
[----:B------:R-:W-:Y:S01]  /*2b10*/  @!P6 IMAD.MOV R49, RZ, RZ, -R49 ;  /* 0x000000ffff31e224 */ /* 0x000fe200078e0a31 */
[----:B------:R-:W-:Y:S01]  /*2b20*/  ISETP.GE.AND P6, PT, R54, RZ, PT ;  /* 0x000000ff3600720c */ /* 0x000fe20003fc6270 */
[----:B------:R-:W-:Y:S02]  /*2b30*/  IMAD.MOV R54, RZ, RZ, -R53 ;  /* 0x000000ffff367224 */ /* 0x000fe400078e0a35 */
[--C-:B------:R-:W-:Y:S01]  /*2b40*/  @!P0 IMAD.IADD R50, R50, 0x1, -R0.reuse ;  /* 0x0000000132328824 */ /* 0x100fe200078e0a00 */
[----:B------:R-:W-:Y:S01]  /*2b50*/  ISETP.GE.AND P0, PT, R56, RZ, PT ;  /* 0x000000ff3800720c */ /* 0x000fe20003f06270 */
[----:B------:R-:W-:Y:S01]  /*2b60*/  IMAD R53, R0, R8, R55 ;  /* 0x0000000800357224 */ /* 0x000fe200078e0237 */
[----:B------:R-:W-:Y:S01]  /*2b70*/  LOP3.LUT R56, R6, 0x1a, RZ, 0xfc, !PT ;  /* 0x0000001a06387812 */ /* 0x000fe200078efcff */
[--C-:B------:R-:W-:Y:S01]  /*2b80*/  @!P3 IMAD.IADD R51, R51, 0x1, -R0.reuse ;  /* 0x000000013333b824 */ /* 0x100fe200078e0a00 */
[----:B------:R-:W-:Y:S01]  /*2b90*/  ISETP.GE.AND P3, PT, R58, RZ, PT ;  /* 0x000000ff3a00720c */ /* 0x000fe20003f66270 */
[----:B------:R-:W-:Y:S01]  /*2ba0*/  @!P1 IMAD.IADD R52, R52, 0x1, -R0 ;  /* 0x0000000134349824 */ /* 0x000fe200078e0a00 */
[----:B------:R-:W-:Y:S01]  /*2bb0*/  IABS R59, R56 ;  /* 0x00000038003b7213 */ /* 0x000fe20000000000 */
[----:B------:R-:W-:Y:S01]  /*2bc0*/  IMAD R55, R0, R54, R57 ;  /* 0x0000003600377224 */ /* 0x000fe200078e0239 */
[----:B------:R-:W-:Y:S01]  /*2bd0*/  LOP3.LUT R54, R6, 0x1c, RZ, 0xfc, !PT ;  /* 0x0000001c06367812 */ /* 0x000fe200078efcff */
[----:B------:R-:W-:Y:S01]  /*2be0*/  @!P5 IMAD.MOV R50, RZ, RZ, -R50 ;  /* 0x000000ffff32d224 */ /* 0x000fe200078e0a32 */
[C---:B------:R-:W-:Y:S01]  /*2bf0*/  ISETP.GT.U32.AND P5, PT, R0.reuse, R53, PT ;  /* 0x000000350000720c */ /* 0x040fe20003fa4070 */
[----:B------:R-:W-:Y:S01]  /*2c00*/  @!P4 IMAD.IADD R3, R3, 0x1, -R0 ;  /* 0x000000010303c824 */ /* 0x000fe200078e0a00 */
[C---:B------:R-:W-:Y:S01]  /*2c10*/  ISETP.GT.U32.AND P1, PT, R0.reuse, R52, PT ;  /* 0x000000340000720c */ /* 0x040fe20003f24070 */
[----:B------:R-:W-:Y:S01]  /*2c20*/  @!P2 IMAD.MOV R51, RZ, RZ, -R51 ;  /* 0x000000ffff33a224 */ /* 0x000fe200078e0a33 */
[----:B------:R-:W-:-:S02]  /*2c30*/  ISETP.GT.U32.AND P2, PT, R0, R55, PT ;  /* 0x000000370000720c */ /* 0x000fc40003f44070 */
[----:B------:R-:W-:Y:S02]  /*2c40*/  ISETP.GT.U32.AND P4, PT, R0, R3, PT ;  /* 0x000000030000720c */ /* 0x000fe40003f84070 */
[----:B------:R-:W-:Y:S02]  /*2c50*/  IABS R57, R54 ;  /* 0x0000003600397213 */ /* 0x000fe40000000000 */
[----:B------:R-:W-:-:S03]  /*2c60*/  LOP3.LUT R58, R6, 0x18, RZ, 0xfc, !PT ;  /* 0x00000018063a7812 */ /* 0x000fc600078efcff */
[--C-:B------:R-:W-:Y:S01]  /*2c70*/  @!P5 IMAD.IADD R53, R53, 0x1, -R0.reuse ;  /* 0x000000013535d824 */ /* 0x100fe200078e0a00 */
[----:B------:R-:W-:Y:S01]  /*2c80*/  IABS R61, R58 ;  /* 0x0000003a003d7213 */ /* 0x000fe20000000000 */
[--C-:B------:R-:W-:Y:S01]  /*2c90*/  @!P1 IMAD.IADD R52, R52, 0x1, -R0.reuse ;  /* 0x0000000134349824 */ /* 0x100fe200078e0a00 */
[----:B------:R-:W-:Y:S01]  /*2ca0*/  ISETP.GE.AND P1, PT, R60, RZ, PT ;  /* 0x000000ff3c00720c */ /* 0x000fe20003f26270 */
[--C-:B------:R-:W-:Y:S01]  /*2cb0*/  @!P2 IMAD.IADD R55, R55, 0x1, -R0.reuse ;  /* 0x000000013737a824 */ /* 0x100fe200078e0a00 */
[----:B------:R-:W-:Y:S01]  /*2cc0*/  ISETP.GT.U32.AND P5, PT, R0, R53, PT ;  /* 0x000000350000720c */ /* 0x000fe20003fa4070 */
[----:B------:R-:W-:Y:S01]  /*2cd0*/  IMAD.HI.U32 R8, R2, R57, RZ ;  /* 0x0000003902087227 */ /* 0x000fe200078e00ff */
[----:B------:R-:W-:Y:S02]  /*2ce0*/  ISETP.GE.AND P2, PT, R56, RZ, PT ;  /* 0x000000ff3800720c */ /* 0x000fe40003f46270 */
[----:B------:R-:W-:Y:S01]  /*2cf0*/  LOP3.LUT R56, R6, 0x16, RZ, 0xfc, !PT ;  /* 0x0000001606387812 */ /* 0x000fe200078efcff */
[----:B------:R-:W-:Y:S01]  /*2d00*/  @!P4 IMAD.IADD R3, R3, 0x1, -R0 ;  /* 0x000000010303c824 */ /* 0x000fe200078e0a00 */
[----:B------:R-:W-:Y:S01]  /*2d10*/  ISETP.GE.AND P4, PT, R54, RZ, PT ;  /* 0x000000ff3600720c */ /* 0x000fe20003f86270 */
[----:B------:R-:W-:Y:S01]  /*2d20*/  @!P6 IMAD.MOV R52, RZ, RZ, -R52 ;  /* 0x000000ffff34e224 */ /* 0x000fe200078e0a34 */
[----:B------:R-:W-:Y:S01]  /*2d30*/  ISETP.GT.U32.AND P6, PT, R0, R55, PT ;  /* 0x000000370000720c */ /* 0x000fe20003fc4070 */
[----:B------:R-:W-:Y:S01]  /*2d40*/  IMAD.HI.U32 R54, R2, R59, RZ ;  /* 0x0000003b02367227 */ /* 0x000fe200078e00ff */
[----:B------:R-:W-:-:S02]  /*2d50*/  IABS R63, R56 ;  /* 0x00000038003f7213 */ /* 0x000fc40000000000 */
[----:B------:R-:W-:Y:S01]  /*2d60*/  LOP3.LUT R60, R6, 0x14, RZ, 0xfc, !PT ;  /* 0x00000014063c7812 */ /* 0x000fe200078efcff */
[----:B------:R-:W-:Y:S02]  /*2d70*/  IMAD.MOV R8, RZ, RZ, -R8 ;  /* 0x000000ffff087224 */ /* 0x000fe400078e0a08 */
[----:B------:R-:W-:Y:S01]  /*2d80*/  IMAD.MOV R54, RZ, RZ, -R54 ;  /* 0x000000ffff367224 */ /* 0x000fe200078e0a36 */
[----:B------:R-:W-:Y:S01]  /*2d90*/  IABS R65, R60 ;  /* 0x0000003c00417213 */ /* 0x000fe20000000000 */
[C---:B------:R-:W-:Y:S02]  /*2da0*/  IMAD R57, R0.reuse, R8, R57 ;  /* 0x0000000800397224 */ /* 0x040fe400078e0239 */
[C---:B------:R-:W-:Y:S02]  /*2db0*/  IMAD R59, R0.reuse, R54, R59 ;  /* 0x00000036003b7224 */ /* 0x040fe400078e023b */
[--C-:B------:R-:W-:Y:S01]  /*2dc0*/  @!P5 IMAD.IADD R53, R53, 0x1, -R0.reuse ;  /* 0x000000013535d824 */ /* 0x100fe200078e0a00 */
[C---:B------:R-:W-:Y:S01]  /*2dd0*/  ISETP.GT.U32.AND P5, PT, R0.reuse, R57, PT ;  /* 0x000000390000720c */ /* 0x040fe20003fa4070 */
[----:B------:R-:W-:Y:S01]  /*2de0*/  @!P6 IMAD.IADD R55, R55, 0x1, -R0 ;  /* 0x000000013737e824 */ /* 0x000fe200078e0a00 */
[----:B------:R-:W-:Y:S01]  /*2df0*/  ISETP.GT.U32.AND P6, PT, R0, R59, PT ;  /* 0x0000003b0000720c */ /* 0x000fe20003fc4070 */
[----:B------:R-:W-:-:S04]  /*2e00*/  IMAD.HI.U32 R8, R2, R61, RZ ;  /* 0x0000003d02087227 */ /* 0x000fc800078e00ff */
[----:B------:R-:W-:Y:S02]  /*2e10*/  IMAD.MOV R8, RZ, RZ, -R8 ;  /* 0x000000ffff087224 */ /* 0x000fe400078e0a08 */
[----:B------:R-:W-:-:S04]  /*2e20*/  IMAD.HI.U32 R54, R2, R65, RZ ;  /* 0x0000004102367227 */ /* 0x000fc800078e00ff */
[--C-:B------:R-:W-:Y:S02]  /*2e30*/  @!P5 IMAD.IADD R57, R57, 0x1, -R0.reuse ;  /* 0x000000013939d824 */ /* 0x100fe400078e0a00 */
[C---:B------:R-:W-:Y:S02]  /*2e40*/  IMAD R61, R0.reuse, R8, R61 ;  /* 0x00000008003d7224 */ /* 0x040fe400078e023d */
[----:B------:R-:W-:Y:S01]  /*2e50*/  @!P6 IMAD.IADD R59, R59, 0x1, -R0 ;  /* 0x000000013b3be824 */ /* 0x000fe200078e0a00 */
[----:B------:R-:W-:Y:S01]  /*2e60*/  ISETP.GT.U32.AND P6, PT, R0, R57, PT ;  /* 0x000000390000720c */ /* 0x000fe20003fc4070 */
[----:B------:R-:W-:Y:S01]  /*2e70*/  IMAD.HI.U32 R8, R2, R63, RZ ;  /* 0x0000003f02087227 */ /* 0x000fe200078e00ff */
[----:B------:R-:W-:-:S03]  /*2e80*/  ISETP.GT.U32.AND P5, PT, R0, R61, PT ;  /* 0x0000003d0000720c */ /* 0x000fc60003fa4070 */
[----:B------:R-:W-:Y:S02]  /*2e90*/  IMAD.MOV R8, RZ, RZ, -R8 ;  /* 0x000000ffff087224 */ /* 0x000fe400078e0a08 */
[----:B------:R-:W-:Y:S02]  /*2ea0*/  IMAD.MOV.U32 R84, RZ, RZ, R3 ;  /* 0x000000ffff547224 */ /* 0x000fe400078e0003 */
[C---:B------:R-:W-:Y:S01]  /*2eb0*/  IMAD R3, R0.reuse, R8, R63 ;  /* 0x0000000800037224 */ /* 0x040fe200078e023f */
[----:B------:R-:W-:Y:S01]  /*2ec0*/  IABS R8, R64 ;  /* 0x0000004000087213 */ /* 0x000fe20000000000 */
[----:B------:R-:W-:Y:S02]  /*2ed0*/  IMAD.MOV R54, RZ, RZ, -R54 ;  /* 0x000000ffff367224 */ /* 0x000fe400078e0a36 */
[----:B------:R-:W-:Y:S01]  /*2ee0*/  @!P6 IMAD.IADD R57, R57, 0x1, -R0 ;  /* 0x000000013939e824 */ /* 0x000fe200078e0a00 */
[C---:B------:R-:W-:Y:S01]  /*2ef0*/  ISETP.GT.U32.AND P6, PT, R0.reuse, R3, PT ;  /* 0x000000030000720c */ /* 0x040fe20003fc4070 */
[----:B------:R-:W-:-:S02]  /*2f00*/  IMAD R63, R0, R54, R65 ;  /* 0x00000036003f7224 */ /* 0x000fc400078e0241 */
[----:B------:R-:W-:Y:S02]  /*2f10*/  IMAD.MOV.U32 R65, RZ, RZ, R8 ;  /* 0x000000ffff417224 */ /* 0x000fe400078e0008 */
[----:B------:R-:W-:-:S04]  /*2f20*/  IMAD.HI.U32 R8, R2, R67, RZ ;  /* 0x0000004302087227 */ /* 0x000fc800078e00ff */
[----:B------:R-:W-:Y:S02]  /*2f30*/  IMAD.MOV.U32 R86, RZ, RZ, R53 ;  /* 0x000000ffff567224 */ /* 0x000fe400078e0035 */
[----:B------:R-:W-:-:S04]  /*2f40*/  IMAD.HI.U32 R53, R2, R65, RZ ;  /* 0x0000004102357227 */ /* 0x000fc800078e00ff */
[----:B------:R-:W-:Y:S02]  /*2f50*/  IMAD.MOV R8, RZ, RZ, -R8 ;  /* 0x000000ffff087224 */ /* 0x000fe400078e0a08 */
[----:B------:R-:W-:Y:S02]  /*2f60*/  IMAD.MOV.U32 R88, RZ, RZ, R55 ;  /* 0x000000ffff587224 */ /* 0x000fe400078e0037 */
[----:B------:R-:W-:Y:S02]  /*2f70*/  IMAD.MOV R55, RZ, RZ, -R53 ;  /* 0x000000ffff377224 */ /* 0x000fe400078e0a35 */
[C---:B------:R-:W-:Y:S02]  /*2f80*/  IMAD R53, R0.reuse, R8, R67 ;  /* 0x0000000800357224 */ /* 0x040fe400078e0243 */
[----:B------:R-:W-:Y:S02]  /*2f90*/  @!P6 IMAD.IADD R3, R3, 0x1, -R0 ;  /* 0x000000010303e824 */ /* 0x000fe400078e0a00 */
[----:B------:R-:W-:Y:S01]  /*2fa0*/  IMAD.MOV.U32 R92, RZ, RZ, R57 ;  /* 0x000000ffff5c7224 */ /* 0x000fe200078e0039 */
[----:B------:R-:W-:Y:S01]  /*2fb0*/  ISETP.GT.U32.AND P6, PT, R0, R53, PT ;  /* 0x000000350000720c */ /* 0x000fe20003fc4070 */
[----:B------:R-:W-:Y:S01]  /*2fc0*/  @!P0 IMAD.MOV R84, RZ, RZ, -R84 ;  /* 0x000000ffff548224 */ /* 0x000fe200078e0a54 */
[----:B------:R-:W-:Y:S01]  /*2fd0*/  ISETP.GE.AND P0, PT, R58, RZ, PT ;  /* 0x000000ff3a00720c */ /* 0x000fe20003f06270 */
[----:B------:R-:W-:Y:S01]  /*2fe0*/  @!P4 IMAD.MOV R92, RZ, RZ, -R92 ;  /* 0x000000ffff5cc224 */ /* 0x000fe200078e0a5c */
[----:B------:R-:W-:Y:S01]  /*2ff0*/  ISETP.GT.U32.AND P4, PT, R0, R63, PT ;  /* 0x0000003f0000720c */ /* 0x000fe20003f84070 */
[----:B------:R-:W-:Y:S01]  /*3000*/  @!P5 IMAD.IADD R61, R61, 0x1, -R0 ;  /* 0x000000013d3dd824 */ /* 0x000fe200078e0a00 */
[----:B------:R-:W-:Y:S01]  /*3010*/  LOP3.LUT R58, R6, 0xc, RZ, 0xfc, !PT ;  /* 0x0000000c063a7812 */ /* 0x000fe200078efcff */
[----:B------:R-:W-:Y:S01]  /*3020*/  @!P3 IMAD.MOV R86, RZ, RZ, -R86 ;  /* 0x000000ffff56b224 */ /* 0x000fe200078e0a56 */
[C---:B------:R-:W-:Y:S01]  /*3030*/  ISETP.GT.U32.AND P5, PT, R0.reuse, R59, PT ;  /* 0x0000003b0000720c */ /* 0x040fe20003fa4070 */
[C---:B------:R-:W-:Y:S01]  /*3040*/  IMAD R55, R0.reuse, R55, R65 ;  /* 0x0000003700377224 */ /* 0x040fe200078e0241 */
[----:B------:R-:W-:Y:S01]  /*3050*/  IABS R57, R58 ;  /* 0x0000003a00397213 */ /* 0x000fe20000000000 */
[----:B------:R-:W-:Y:S01]  /*3060*/  @!P1 IMAD.MOV R88, RZ, RZ, -R88 ;  /* 0x000000ffff589224 */ /* 0x000fe200078e0a58 */
[----:B------:R-:W-:Y:S01]  /*3070*/  ISETP.GT.U32.AND P3, PT, R0, R61, PT ;  /* 0x0000003d0000720c */ /* 0x000fe20003f64070 */
[----:B------:R-:W-:Y:S01]  /*3080*/  @!P6 IMAD.IADD R53, R53, 0x1, -R0 ;  /* 0x000000013535e824 */ /* 0x000fe200078e0a00 */
[----:B------:R-:W-:Y:S01]  /*3090*/  ISETP.GE.AND P1, PT, R56, RZ, PT ;  /* 0x000000ff3800720c */ /* 0x000fe20003f26270 */
[----:B------:R-:W-:-:S03]  /*30a0*/  IMAD.HI.U32 R8, R2, R57, RZ ;  /* 0x0000003902087227 */ /* 0x000fc600078e00ff */
[C---:B------:R-:W-:Y:S01]  /*30b0*/  ISETP.GT.U32.AND P6, PT, R0.reuse, R53, PT ;  /* 0x000000350000720c */ /* 0x040fe20003fc4070 */
[----:B------:R-:W-:Y:S01]  /*30c0*/  @!P4 IMAD.IADD R63, R63, 0x1, -R0 ;  /* 0x000000013f3fc824 */ /* 0x000fe200078e0a00 */
[----:B------:R-:W-:Y:S01]  /*30d0*/  ISETP.GT.U32.AND P4, PT, R0, R3, PT ;  /* 0x000000030000720c */ /* 0x000fe20003f84070 */
[----:B------:R-:W-:Y:S02]  /*30e0*/  IMAD.MOV R8, RZ, RZ, -R8 ;  /* 0x000000ffff087224 */ /* 0x000fe400078e0a08 */
[--C-:B------:R-:W-:Y:S01]  /*30f0*/  @!P5 IMAD.IADD R59, R59, 0x1, -R0.reuse ;  /* 0x000000013b3bd824 */ /* 0x100fe200078e0a00 */
[----:B------:R-:W-:Y:S01]  /*3100*/  ISETP.GE.AND P5, PT, R60, RZ, PT ;  /* 0x000000ff3c00720c */ /* 0x000fe20003fa6270 */
[----:B------:R-:W-:Y:S01]  /*3110*/  IMAD R57, R0, R8, R57 ;  /* 0x0000000800397224 */ /* 0x000fe200078e0239 */
[C---:B------:R-:W-:Y:S01]  /*3120*/  LOP3.LUT R60, R6.reuse, 0xa, RZ, 0xfc, !PT ;  /* 0x0000000a063c7812 */ /* 0x040fe200078efcff */
[----:B------:R-:W-:Y:S01]  /*3130*/  IMAD.MOV.U32 R94, RZ, RZ, R59 ;  /* 0x000000ffff5e7224 */ /* 0x000fe200078e003b */
[----:B------:R-:W-:Y:S01]  /*3140*/  LOP3.LUT R59, R6, 0x8, RZ, 0xfc, !PT ;  /* 0x00000008063b7812 */ /* 0x000fe200078efcff */
[--C-:B------:R-:W-:Y:S01]  /*3150*/  @!P3 IMAD.IADD R61, R61, 0x1, -R0.reuse ;  /* 0x000000013d3db824 */ /* 0x100fe200078e0a00 */
[----:B------:R-:W-:Y:S01]  /*3160*/  IABS R67, R60 ;  /* 0x0000003c00437213 */ /* 0x000fe20000000000 */
[--C-:B------:R-:W-:Y:S01]  /*3170*/  @!P6 IMAD.IADD R53, R53, 0x1, -R0.reuse ;  /* 0x000000013535e824 */ /* 0x100fe200078e0a00 */
[C---:B------:R-:W-:Y:S01]  /*3180*/  ISETP.GT.U32.AND P6, PT, R0.reuse, R57, PT ;  /* 0x000000390000720c */ /* 0x040fe20003fc4070 */
[----:B------:R-:W-:Y:S01]  /*3190*/  @!P4 IMAD.IADD R3, R3, 0x1, -R0 ;  /* 0x000000010303c824 */ /* 0x000fe200078e0a00 */
[C---:B------:R-:W-:Y:S01]  /*31a0*/  ISETP.GT.U32.AND P4, PT, R0.reuse, R55, PT ;  /* 0x000000370000720c */ /* 0x040fe20003f84070 */
[----:B------:R-:W-:Y:S01]  /*31b0*/  @!P2 IMAD.MOV R94, RZ, RZ, -R94 ;  /* 0x000000ffff5ea224 */ /* 0x000fe200078e0a5e */
[----:B------:R-:W-:Y:S01]  /*31c0*/  ISETP.GT.U32.AND P2, PT, R0, R63, PT ;  /* 0x0000003f0000720c */ /* 0x000fe20003f44070 */
[----:B------:R-:W-:Y:S01]  /*31d0*/  IMAD.HI.U32 R8, R2, R67, RZ ;  /* 0x0000004302087227 */ /* 0x000fe200078e00ff */
[----:B------:R-:W-:-:S02]  /*31e0*/  ISETP.GE.AND P3, PT, R62, RZ, PT ;  /* 0x000000ff3e00720c */ /* 0x000fc40003f66270 */
[----:B------:R-:W-:Y:S01]  /*31f0*/  LOP3.LUT R62, R6, 0x6, RZ, 0xfc, !PT ;  /* 0x00000006063e7812 */ /* 0x000fe200078efcff */
[----:B------:R-:W-:Y:S01]  /*3200*/  IMAD.MOV.U32 R96, RZ, RZ, R61 ;  /* 0x000000ffff607224 */ /* 0x000fe200078e003d */
[----:B------:R-:W-:Y:S01]  /*3210*/  IABS R69, R59 ;  /* 0x0000003b00457213 */ /* 0x000fe20000000000 */
[----:B------:R-:W-:Y:S01]  /*3220*/  IMAD.MOV R8, RZ, RZ, -R8 ;  /* 0x000000ffff087224 */ /* 0x000fe200078e0a08 */
[----:B------:R-:W-:Y:S01]  /*3230*/  IABS R71, R62 ;  /* 0x0000003e00477213 */ /* 0x000fe20000000000 */
[--C-:B------:R-:W-:Y:S02]  /*3240*/  @!P6 IMAD.IADD R57, R57, 0x1, -R0.reuse ;  /* 0x000000013939e824 */ /* 0x100fe400078e0a00 */
[--C-:B------:R-:W-:Y:S01]  /*3250*/  @!P4 IMAD.IADD R55, R55, 0x1, -R0.reuse ;  /* 0x000000013737c824 */ /* 0x100fe200078e0a00 */
[----:B------:R-:W-:Y:S01]  /*3260*/  ISETP.GE.AND P4, PT, R58, RZ, PT ;  /* 0x000000ff3a00720c */ /* 0x000fe20003f86270 */
[----:B------:R-:W-:Y:S01]  /*3270*/  @!P2 IMAD.IADD R63, R63, 0x1, -R0 ;  /* 0x000000013f3fa824 */ /* 0x000fe200078e0a00 */
[----:B------:R-:W-:Y:S01]  /*3280*/  ISETP.GE.AND P2, PT, R64, RZ, PT ;  /* 0x000000ff4000720c */ /* 0x000fe20003f46270 */
[----:B------:R-:W-:Y:S01]  /*3290*/  IMAD.HI.U32 R54, R2, R69, RZ ;  /* 0x0000004502367227 */ /* 0x000fe200078e00ff */
[----:B------:R-:W-:-:S02]  /*32a0*/  LOP3.LUT R64, R6, 0x4, RZ, 0xfc, !PT ;  /* 0x0000000406407812 */ /* 0x000fc400078efcff */
[C---:B------:R-:W-:Y:S01]  /*32b0*/  ISETP.GT.U32.AND P6, PT, R0.reuse, R57, PT ;  /* 0x000000390000720c */ /* 0x040fe20003fc4070 */
[----:B------:R-:W-:Y:S01]  /*32c0*/  @!P0 IMAD.MOV R96, RZ, RZ, -R96 ;  /* 0x000000ffff608224 */ /* 0x000fe200078e0a60 */
[----:B------:R-:W-:Y:S01]  /*32d0*/  ISETP.GT.U32.AND P0, PT, R0, R55, PT ;  /* 0x000000370000720c */ /* 0x000fe20003f04070 */
[----:B------:R-:W-:Y:S01]  /*32e0*/  IMAD.HI.U32 R56, R2, R71, RZ ;  /* 0x0000004702387227 */ /* 0x000fe200078e00ff */
[----:B------:R-:W-:-:S03]  /*32f0*/  IABS R73, R64 ;  /* 0x0000004000497213 */ /* 0x000fc60000000000 */
[----:B------:R-:W-:Y:S02]  /*3300*/  IMAD.MOV R54, RZ, RZ, -R54 ;  /* 0x000000ffff367224 */ /* 0x000fe400078e0a36 */
[C---:B------:R-:W-:Y:S02]  /*3310*/  IMAD R67, R0.reuse, R8, R67 ;  /* 0x0000000800437224 */ /* 0x040fe400078e0243 */
[----:B------:R-:W-:Y:S02]  /*3320*/  IMAD.MOV.U32 R98, RZ, RZ, R3 ;  /* 0x000000ffff627224 */ /* 0x000fe400078e0003 */
[----:B------:R-:W-:Y:S02]  /*3330*/  IMAD.MOV R56, RZ, RZ, -R56 ;  /* 0x000000ffff387224 */ /* 0x000fe400078e0a38 */
[----:B------:R-:W-:Y:S01]  /*3340*/  IMAD R69, R0, R54, R69 ;  /* 0x0000003600457224 */ /* 0x000fe200078e0245 */
[----:B------:R-:W-:Y:S01]  /*3350*/  LEA.HI R54, R27, R12, RZ, 0x1a ;  /* 0x0000000c1b367211 */ /* 0x000fe200078fd0ff */
[----:B------:R-:W-:-:S02]  /*3360*/  IMAD.MOV.U32 R100, RZ, RZ, R63 ;  /* 0x000000ffff647224 */ /* 0x000fc400078e003f */
[----:B------:R-:W-:Y:S01]  /*3370*/  @!P1 IMAD.MOV R98, RZ, RZ, -R98 ;  /* 0x000000ffff629224 */ /* 0x000fe200078e0a62 */
[----:B------:R-:W-:Y:S01]  /*3380*/  ISETP.GT.U32.AND P1, PT, R0, R67, PT ;  /* 0x000000430000720c */ /* 0x000fe20003f24070 */
[----:B------:R-:W-:-:S04]  /*3390*/  IMAD.HI.U32 R3, R2, R73, RZ ;  /* 0x0000004902037227 */ /* 0x000fc800078e00ff */
[C---:B------:R-:W-:Y:S02]  /*33a0*/  IMAD R71, R0.reuse, R56, R71 ;  /* 0x0000003800477224 */ /* 0x040fe400078e0247 */
[----:B------:R-:W-:Y:S01]  /*33b0*/  @!P5 IMAD.MOV R100, RZ, RZ, -R100 ;  /* 0x000000ffff64d224 */ /* 0x000fe200078e0a64 */
[C---:B------:R-:W-:Y:S01]  /*33c0*/  ISETP.GT.U32.AND P5, PT, R0.reuse, R69, PT ;  /* 0x000000450000720c */ /* 0x040fe20003fa4070 */
[----:B------:R-:W-:Y:S02]  /*33d0*/  IMAD.MOV R8, RZ, RZ, -R3 ;  /* 0x000000ffff087224 */ /* 0x000fe400078e0a03 */
[--C-:B------:R-:W-:Y:S01]  /*33e0*/  @!P6 IMAD.IADD R57, R57, 0x1, -R0.reuse ;  /* 0x000000013939e824 */ /* 0x100fe200078e0a00 */
[----:B------:R-:W-:Y:S01]  /*33f0*/  ISETP.GE.AND P6, PT, R59, RZ, PT ;  /* 0x000000ff3b00720c */ /* 0x000fe20003fc6270 */
[----:B------:R-:W-:Y:S01]  /*3400*/  @!P0 IMAD.IADD R55, R55, 0x1, -R0 ;  /* 0x0000000137378824 */ /* 0x000fe200078e0a00 */
[C---:B------:R-:W-:Y:S01]  /*3410*/  ISETP.GT.U32.AND P0, PT, R0.reuse, R71, PT ;  /* 0x000000470000720c */ /* 0x040fe20003f04070 */
[----:B------:R-:W-:-:S02]  /*3420*/  IMAD R73, R0, R8, R73 ;  /* 0x0000000800497224 */ /* 0x000fc400078e0249 */
[----:B------:R-:W-:Y:S02]  /*3430*/  IMAD.MOV.U32 R108, RZ, RZ, R57 ;  /* 0x000000ffff6c7224 */ /* 0x000fe400078e0039 */
[----:B------:R-:W-:Y:S01]  /*3440*/  @!P1 IMAD.IADD R67, R67, 0x1, -R0 ;  /* 0x0000000143439824 */ /* 0x000fe200078e0a00 */
[----:B------:R-:W-:Y:S01]  /*3450*/  ISETP.GE.AND P1, PT, R62, RZ, PT ;  /* 0x000000ff3e00720c */ /* 0x000fe20003f26270 */
[----:B------:R-:W-:Y:S01]  /*3460*/  @!P4 IMAD.MOV R108, RZ, RZ, -R108 ;  /* 0x000000ffff6cc224 */ /* 0x000fe200078e0a6c */
[----:B------:R-:W-:Y:S01]  /*3470*/  ISETP.GT.U32.AND P4, PT, R0, R73, PT ;  /* 0x000000490000720c */ /* 0x000fe20003f84070 */
[----:B------:R-:W-:-:S04]  /*3480*/  IMAD.HI.U32 R3, R2, R75, RZ ;  /* 0x0000004b02037227 */ /* 0x000fc800078e00ff */
[--C-:B------:R-:W-:Y:S01]  /*3490*/  @!P5 IMAD.IADD R69, R69, 0x1, -R0.reuse ;  /* 0x000000014545d824 */ /* 0x100fe200078e0a00 */
[C---:B------:R-:W-:Y:S01]  /*34a0*/  ISETP.GT.U32.AND P5, PT, R0.reuse, R67, PT ;  /* 0x000000430000720c */ /* 0x040fe20003fa4070 */
[----:B------:R-:W-:Y:S02]  /*34b0*/  IMAD.MOV R3, RZ, RZ, -R3 ;  /* 0x000000ffff037224 */ /* 0x000fe400078e0a03 */
[----:B------:R-:W-:Y:S01]  /*34c0*/  @!P0 IMAD.IADD R71, R71, 0x1, -R0 ;  /* 0x0000000147478824 */ /* 0x000fe200078e0a00 */
[C---:B------:R-:W-:Y:S01]  /*34d0*/  ISETP.GT.U32.AND P0, PT, R0.reuse, R69, PT ;  /* 0x000000450000720c */ /* 0x040fe20003f04070 */
[----:B------:R-:W-:Y:S02]  /*34e0*/  IMAD R75, R0, R3, R75 ;  /* 0x00000003004b7224 */ /* 0x000fe400078e024b */
[----:B------:R-:W-:Y:S02]  /*34f0*/  VIADD R3, R54, 0x7e ;  /* 0x0000007e36037836 */ /* 0x000fe40000000000 */
[----:B------:R-:W-:-:S02]  /*3500*/  IMAD.MOV.U32 R102, RZ, RZ, R53 ;  /* 0x000000ffff667224 */ /* 0x000fc400078e0035 */
[--C-:B------:R-:W-:Y:S01]  /*3510*/  @!P4 IMAD.IADD R73, R73, 0x1, -R0.reuse ;  /* 0x000000014949c824 */ /* 0x100fe200078e0a00 */
[----:B------:R-:W-:Y:S01]  /*3520*/  IABS R53, R3 ;  /* 0x0000000300357213 */ /* 0x000fe20000000000 */
[----:B------:R-:W-:Y:S02]  /*3530*/  VIADD R58, R54, 0x6e ;  /* 0x0000006e363a7836 */ /* 0x000fe40000000000 */
[----:B------:R-:W-:Y:S01]  /*3540*/  IMAD.MOV.U32 R104, RZ, RZ, R55 ;  /* 0x000000ffff687224 */ /* 0x000fe200078e0037 */
[----:B------:R-:W-:Y:S01]  /*3550*/  ISETP.GT.U32.AND P4, PT, R0, R73, PT ;  /* 0x000000490000720c */ /* 0x000fe20003f84070 */
[----:B------:R-:W-:Y:S01]  /*3560*/  @!P5 IMAD.IADD R67, R67, 0x1, -R0 ;  /* 0x000000014343d824 */ /* 0x000fe200078e0a00 */
[----:B------:R-:W-:Y:S01]  /*3570*/  ISETP.GE.AND P5, PT, R3, RZ, PT ;  /* 0x000000ff0300720c */ /* 0x000fe20003fa6270 */
[----:B------:R-:W-:Y:S01]  /*3580*/  IMAD.HI.U32 R3, R2, R53, RZ ;  /* 0x0000003502037227 */ /* 0x000fe200078e00ff */
[----:B------:R-:W-:-:S03]  /*3590*/  IABS R55, R58 ;  /* 0x0000003a00377213 */ /* 0x000fc60000000000 */
[----:B------:R-:W-:Y:S01]  /*35a0*/  @!P0 IMAD.IADD R69, R69, 0x1, -R0 ;  /* 0x0000000145458824 */ /* 0x000fe200078e0a00 */
[----:B------:R-:W-:Y:S01]  /*35b0*/  ISETP.GT.U32.AND P0, PT, R0, R75, PT ;  /* 0x0000004b0000720c */ /* 0x000fe20003f04070 */
[----:B------:R-:W-:Y:S01]  /*35c0*/  @!P3 IMAD.MOV R102, RZ, RZ, -R102 ;  /* 0x000000ffff66b224 */ /* 0x000fe200078e0a66 */
[----:B------:R-:W-:Y:S01]  /*35d0*/  ISETP.GE.AND P3, PT, R60, RZ, PT ;  /* 0x000000ff3c00720c */ /* 0x000fe20003f66270 */
[----:B------:R-:W-:Y:S01]  /*35e0*/  @!P2 IMAD.MOV R104, RZ, RZ, -R104 ;  /* 0x000000ffff68a224 */ /* 0x000fe200078e0a68 */
[----:B------:R-:W-:Y:S01]  /*35f0*/  ISETP.GT.U32.AND P2, PT, R0, R71, PT ;  /* 0x000000470000720c */ /* 0x000fe20003f44070 */
[----:B------:R-:W-:Y:S02]  /*3600*/  VIADD R60, R54, 0x5e ;  /* 0x0000005e363c7836 */ /* 0x000fe40000000000 */
[----:B------:R-:W-:Y:S02]  /*3610*/  IMAD.MOV R3, RZ, RZ, -R3 ;  /* 0x000000ffff037224 */ /* 0x000fe400078e0a03 */
[----:B------:R-:W-:Y:S01]  /*3620*/  IMAD.HI.U32 R8, R2, R55, RZ ;  /* 0x0000003702087227 */ /* 0x000fe200078e00ff */
[----:B------:R-:W-:-:S03]  /*3630*/  IABS R57, R60 ;  /* 0x0000003c00397213 */ /* 0x000fc60000000000 */
[C---:B------:R-:W-:Y:S02]  /*3640*/  IMAD R3, R0.reuse, R3, R53 ;  /* 0x0000000300037224 */ /* 0x040fe400078e0235 */
[----:B------:R-:W-:Y:S02]  /*3650*/  IMAD.MOV R8, RZ, RZ, -R8 ;  /* 0x000000ffff087224 */ /* 0x000fe400078e0a08 */
[----:B------:R-:W-:Y:S01]  /*3660*/  @!P4 IMAD.IADD R73, R73, 0x1, -R0 ;  /* 0x000000014949c824 */ /* 0x000fe200078e0a00 */
[C---:B------:R-:W-:Y:S01]  /*3670*/  ISETP.GT.U32.AND P4, PT, R0.reuse, R3, PT ;  /* 0x000000030000720c */ /* 0x040fe20003f84070 */
[----:B------:R-:W-:Y:S02]  /*3680*/  IMAD R55, R0, R8, R55 ;  /* 0x0000000800377224 */ /* 0x000fe400078e0237 */
[----:B------:R-:W-:-:S04]  /*3690*/  IMAD.HI.U32 R8, R2, R57, RZ ;  /* 0x0000003902087227 */ /* 0x000fc800078e00ff */
[--C-:B------:R-:W-:Y:S02]  /*36a0*/  @!P0 IMAD.IADD R75, R75, 0x1, -R0.reuse ;  /* 0x000000014b4b8824 */ /* 0x100fe400078e0a00 */
[----:B------:R-:W-:Y:S01]  /*36b0*/  @!P2 IMAD.IADD R71, R71, 0x1, -R0 ;  /* 0x000000014747a824 */ /* 0x000fe200078e0a00 */
[----:B------:R-:W-:Y:S01]  /*36c0*/  ISETP.GE.AND P2, PT, R64, RZ, PT ;  /* 0x000000ff4000720c */ /* 0x000fe20003f46270 */
[----:B------:R-:W-:Y:S01]  /*36d0*/  VIADD R64, R54, 0x3e ;  /* 0x0000003e36407836 */ /* 0x000fe20000000000 */
[----:B------:R-:W-:Y:S01]  /*36e0*/  ISETP.GT.U32.AND P0, PT, R0, R75, PT ;  /* 0x0000004b0000720c */ /* 0x000fe20003f04070 */
[----:B------:R-:W-:Y:S02]  /*36f0*/  IMAD.MOV R8, RZ, RZ, -R8 ;  /* 0x000000ffff087224 */ /* 0x000fe400078e0a08 */
[----:B------:R-:W-:Y:S01]  /*3700*/  VIADD R62, R54, 0x4e ;  /* 0x0000004e363e7836 */ /* 0x000fe20000000000 */
[----:B------:R-:W-:Y:S01]  /*3710*/  IABS R61, R64 ;  /* 0x00000040003d7213 */ /* 0x000fe20000000000 */
[----:B------:R-:W-:-:S02]  /*3720*/  IMAD R57, R0, R8, R57 ;  /* 0x0000000800397224 */ /* 0x000fc400078e0239 */
[----:B------:R-:W-:Y:S01]  /*3730*/  @!P4 IMAD.IADD R3, R3, 0x1, -R0 ;  /* 0x000000010303c824 */ /* 0x000fe200078e0a00 */
[----:B------:R-:W-:Y:S01]  /*3740*/  IABS R59, R62 ;  /* 0x0000003e003b7213 */ /* 0x000fe20000000000 */
[----:B------:R-:W-:Y:S01]  /*3750*/  IMAD.HI.U32 R8, R2, R61, RZ ;  /* 0x0000003d02087227 */ /* 0x000fe200078e00ff */
[----:B------:R-:W-:-:S03]  /*3760*/  ISETP.GT.U32.AND P4, PT, R0, R57, PT ;  /* 0x000000390000720c */ /* 0x000fc60003f84070 */
[----:B------:R-:W-:Y:S02]  /*3770*/  IMAD.MOV R8, RZ, RZ, -R8 ;  /* 0x000000ffff087224 */ /* 0x000fe400078e0a08 */
[----:B------:R-:W-:Y:S01]  /*3780*/  @!P0 IMAD.IADD R75, R75, 0x1, -R0 ;  /* 0x000000014b4b8824 */ /* 0x000fe200078e0a00 */
[----:B------:R-:W-:Y:S01]  /*3790*/  ISETP.GT.U32.AND P0, PT, R0, R55, PT ;  /* 0x000000370000720c */ /* 0x000fe20003f04070 */
[----:B------:R-:W-:-:S04]  /*37a0*/  IMAD.HI.U32 R53, R2, R59, RZ ;  /* 0x0000003b02357227 */ /* 0x000fc800078e00ff */
[C---:B------:R-:W-:Y:S02]  /*37b0*/  IMAD R61, R0.reuse, R8, R61 ;  /* 0x00000008003d7224 */ /* 0x040fe400078e023d */
[----:B------:R-:W-:Y:S02]  /*37c0*/  IMAD.MOV R53, RZ, RZ, -R53 ;  /* 0x000000ffff357224 */ /* 0x000fe400078e0a35 */
[----:B------:R-:W-:Y:S01]  /*37d0*/  @!P4 IMAD.IADD R57, R57, 0x1, -R0 ;  /* 0x000000013939c824 */ /* 0x000fe200078e0a00 */
[----:B------:R-:W-:Y:S01]  /*37e0*/  ISETP.GT.U32.AND P4, PT, R0, R61, PT ;  /* 0x0000003d0000720c */ /* 0x000fe20003f84070 */
[----:B------:R-:W-:Y:S02]  /*37f0*/  VIADD R66, R54, 0x2e ;  /* 0x0000002e36427836 */ /* 0x000fe40000000000 */
[----:B------:R-:W-:Y:S02]  /*3800*/  IMAD R59, R0, R53, R59 ;  /* 0x00000035003b7224 */ /* 0x000fe400078e023b */
[C---:B------:R-:W-:Y:S01]  /*3810*/  VIADD R68, R54.reuse, 0x1e ;  /* 0x0000001e36447836 */ /* 0x040fe20000000000 */
[----:B------:R-:W-:Y:S01]  /*3820*/  IABS R63, R66 ;  /* 0x00000042003f7213 */ /* 0x000fe20000000000 */
[----:B------:R-:W-:-:S02]  /*3830*/  VIADD R54, R54, 0xe ;  /* 0x0000000e36367836 */ /* 0x000fc40000000000 */
[--C-:B------:R-:W-:Y:S01]  /*3840*/  @!P0 IMAD.IADD R55, R55, 0x1, -R0.reuse ;  /* 0x0000000137378824 */ /* 0x100fe200078e0a00 */
[----:B------:R-:W-:Y:S01]  /*3850*/  ISETP.GT.U32.AND P0, PT, R0, R59, PT ;  /* 0x0000003b0000720c */ /* 0x000fe20003f04070 */
[----:B------:R-:W-:Y:S01]  /*3860*/  IMAD.HI.U32 R8, R2, R63, RZ ;  /* 0x0000003f02087227 */ /* 0x000fe200078e00ff */
[----:B------:R-:W-:Y:S02]  /*3870*/  IABS R77, R54 ;  /* 0x00000036004d7213 */ /* 0x000fe40000000000 */
[----:B------:R-:W-:Y:S01]  /*3880*/  IABS R65, R68 ;  /* 0x0000004400417213 */ /* 0x000fe20000000000 */
[----:B------:R-:W-:Y:S01]  /*3890*/  @!P4 IMAD.IADD R61, R61, 0x1, -R0 ;  /* 0x000000013d3dc824 */ /* 0x000fe200078e0a00 */
[C---:B------:R-:W-:Y:S01]  /*38a0*/  ISETP.GT.U32.AND P4, PT, R0.reuse, R55, PT ;  /* 0x000000370000720c */ /* 0x040fe20003f84070 */
[----:B------:R-:W-:Y:S01]  /*38b0*/  @!P1 IMAD.MOV R71, RZ, RZ, -R71 ;  /* 0x000000ffff479224 */ /* 0x000fe200078e0a47 */
[----:B------:R-:W-:Y:S01]  /*38c0*/  ISETP.GT.U32.AND P1, PT, R0, R57, PT ;  /* 0x000000390000720c */ /* 0x000fe20003f24070 */
[----:B------:R-:W-:-:S02]  /*38d0*/  IMAD.MOV R56, RZ, RZ, -R8 ;  /* 0x000000ffff387224 */ /* 0x000fc400078e0a08 */
[----:B------:R-:W-:-:S04]  /*38e0*/  IMAD.HI.U32 R8, R2, R77, RZ ;  /* 0x0000004d02087227 */ /* 0x000fc800078e00ff */
[----:B------:R-:W-:Y:S02]  /*38f0*/  IMAD.MOV.U32 R110, RZ, RZ, R67 ;  /* 0x000000ffff6e7224 */ /* 0x000fe400078e0043 */
[----:B------:R-:W-:Y:S01]  /*3900*/  @!P6 IMAD.MOV R69, RZ, RZ, -R69 ;  /* 0x000000ffff45e224 */ /* 0x000fe200078e0a45 */
[----:B------:R-:W-:Y:S01]  /*3910*/  ISETP.GT.U32.AND P6, PT, R0, R61, PT ;  /* 0x0000003d0000720c */ /* 0x000fe20003fc4070 */
[----:B------:R-:W-:-:S04]  /*3920*/  IMAD.HI.U32 R53, R2, R65, RZ ;  /* 0x0000004102357227 */ /* 0x000fc800078e00ff */
[----:B------:R-:W-:-:S04]  /*3930*/  IMAD.HI.U32 R2, R2, R79, RZ ;  /* 0x0000004f02027227 */ /* 0x000fc800078e00ff */
[----:B------:R-:W-:Y:S02]  /*3940*/  IMAD.MOV R8, RZ, RZ, -R8 ;  /* 0x000000ffff087224 */ /* 0x000fe400078e0a08 */
[----:B------:R-:W-:Y:S01]  /*3950*/  @!P0 IMAD.IADD R59, R59, 0x1, -R0 ;  /* 0x000000013b3b8824 */ /* 0x000fe200078e0a00 */
[----:B------:R-:W-:Y:S01]  /*3960*/  ISETP.GE.AND P0, PT, R70, RZ, PT ;  /* 0x000000ff4600720c */ /* 0x000fe20003f06270 */
[----:B------:R-:W-:Y:S01]  /*3970*/  @!P3 IMAD.MOV R110, RZ, RZ, -R110 ;  /* 0x000000ffff6eb224 */ /* 0x000fe200078e0a6e */
[C---:B------:R-:W-:Y:S01]  /*3980*/  ISETP.GT.U32.AND P3, PT, R0.reuse, R3, PT ;  /* 0x000000030000720c */ /* 0x040fe20003f64070 */
[----:B------:R-:W-:Y:S01]  /*3990*/  IMAD R67, R0, R8, R77 ;  /* 0x0000000800437224 */ /* 0x000fe200078e024d */
[----:B------:R-:W-:Y:S01]  /*39a0*/  SHF.R.S32.HI R8, RZ, 0x6, R27 ;  /* 0x00000006ff087819 */ /* 0x000fe2000001141b */
[----:B------:R-:W-:Y:S02]  /*39b0*/  IMAD.MOV R2, RZ, RZ, -R2 ;  /* 0x000000ffff027224 */ /* 0x000fe400078e0a02 */
[----:B------:R-:W-:Y:S01]  /*39c0*/  IMAD.MOV R53, RZ, RZ, -R53 ;  /* 0x000000ffff357224 */ /* 0x000fe200078e0a35 */
[----:B------:R-:W-:Y:S01]  /*39d0*/  SGXT R8, R8, 0x1 ;  /* 0x000000010808781a */ /* 0x000fe20000000200 */
[----:B------:R-:W-:-:S02]  /*39e0*/  IMAD R77, R0, R2, R79 ;  /* 0x00000002004d7224 */ /* 0x000fc400078e024f */
[--C-:B------:R-:W-:Y:S01]  /*39f0*/  @!P1 IMAD.IADD R57, R57, 0x1, -R0.reuse ;  /* 0x0000000139399824 */ /* 0x100fe200078e0a00 */
[C---:B------:R-:W-:Y:S01]  /*3a00*/  ISETP.GT.U32.AND P1, PT, R0.reuse, R67, PT ;  /* 0x000000430000720c */ /* 0x040fe20003f24070 */
[C---:B------:R-:W-:Y:S01]  /*3a10*/  IMAD R63, R0.reuse, R56, R63 ;  /* 0x00000038003f7224 */ /* 0x040fe200078e023f */
[----:B------:R-:W-:Y:S01]  /*3a20*/  LOP3.LUT R56, R27, 0x40, RZ, 0xc0, !PT ;  /* 0x000000401b387812 */ /* 0x000fe200078ec0ff */
[C---:B------:R-:W-:Y:S02]  /*3a30*/  IMAD R65, R0.reuse, R53, R65 ;  /* 0x0000003500417224 */ /* 0x040fe400078e0241 */
[----:B------:R-:W-:Y:S01]  /*3a40*/  @!P2 IMAD.MOV R73, RZ, RZ, -R73 ;  /* 0x000000ffff49a224 */ /* 0x000fe200078e0a49 */
[C---:B------:R-:W-:Y:S01]  /*3a50*/  ISETP.GT.U32.AND P2, PT, R0.reuse, R59, PT ;  /* 0x0000003b0000720c */ /* 0x040fe20003f44070 */
[--C-:B------:R-:W-:Y:S01]  /*3a60*/  @!P6 IMAD.IADD R61, R61, 0x1, -R0.reuse ;  /* 0x000000013d3de824 */ /* 0x100fe200078e0a00 */
[C---:B------:R-:W-:Y:S01]  /*3a70*/  ISETP.GT.U32.AND P6, PT, R0.reuse, R77, PT ;  /* 0x0000004d0000720c */ /* 0x040fe20003fc4070 */
[----:B------:R-:W-:Y:S01]  /*3a80*/  @!P0 IMAD.MOV R75, RZ, RZ, -R75 ;  /* 0x000000ffff4b8224 */ /* 0x000fe200078e0a4b */
[C---:B------:R-:W-:Y:S01]  /*3a90*/  ISETP.GT.U32.AND P0, PT, R0.reuse, R63, PT ;  /* 0x0000003f0000720c */ /* 0x040fe20003f04070 */
[--C-:B------:R-:W-:Y:S01]  /*3aa0*/  @!P3 IMAD.IADD R3, R3, 0x1, -R0.reuse ;  /* 0x000000010303b824 */ /* 0x100fe200078e0a00 */
[----:B------:R-:W-:Y:S01]  /*3ab0*/  ISETP.GT.U32.AND P3, PT, R0, R65, PT ;  /* 0x000000410000720c */ /* 0x000fe20003f64070 */
[--C-:B------:R-:W-:Y:S01]  /*3ac0*/  @!P4 IMAD.IADD R55, R55, 0x1, -R0.reuse ;  /* 0x000000013737c824 */ /* 0x100fe200078e0a00 */
[----:B------:R-:W-:Y:S01]  /*3ad0*/  ISETP.GE.AND P4, PT, R58, RZ, PT ;  /* 0x000000ff3a00720c */ /* 0x000fe20003f86270 */
[----:B------:R-:W-:Y:S01]  /*3ae0*/  @!P1 IMAD.IADD R67, R67, 0x1, -R0 ;  /* 0x0000000143439824 */ /* 0x000fe200078e0a00 */
[----:B------:R-:W-:Y:S01]  /*3af0*/  ISETP.GE.AND P1, PT, R66, RZ, PT ;  /* 0x000000ff4200720c */ /* 0x000fe20003f26270 */
[----:B------:R-:W-:-:S02]  /*3b00*/  IMAD.MOV.U32 R53, RZ, RZ, R3 ;  /* 0x000000ffff357224 */ /* 0x000fc400078e0003 */
[--C-:B------:R-:W-:Y:S01]  /*3b10*/  @!P2 IMAD.IADD R59, R59, 0x1, -R0.reuse ;  /* 0x000000013b3ba824 */ /* 0x100fe200078e0a00 */
[----:B------:R-:W-:Y:S01]  /*3b20*/  ISETP.GE.AND P2, PT, R60, RZ, PT ;  /* 0x000000ff3c00720c */ /* 0x000fe20003f46270 */
[--C-:B------:R-:W-:Y:S01]  /*3b30*/  @!P6 IMAD.IADD R77, R77, 0x1, -R0.reuse ;  /* 0x000000014d4de824 */ /* 0x100fe200078e0a00 */
[----:B------:R-:W-:Y:S01]  /*3b40*/  ISETP.GT.U32.AND P6, PT, R0, R67, PT ;  /* 0x000000430000720c */ /* 0x000fe20003fc4070 */
[--C-:B------:R-:W-:Y:S01]  /*3b50*/  @!P0 IMAD.IADD R63, R63, 0x1, -R0.reuse ;  /* 0x000000013f3f8824 */ /* 0x100fe200078e0a00 */
[----:B------:R-:W-:Y:S01]  /*3b60*/  ISETP.GE.AND P0, PT, R62, RZ, PT ;  /* 0x000000ff3e00720c */ /* 0x000fe20003f06270 */
[----:B------:R-:W-:Y:S01]  /*3b70*/  @!P3 IMAD.IADD R65, R65, 0x1, -R0 ;  /* 0x000000014141b824 */ /* 0x000fe200078e0a00 */
[----:B------:R-:W-:Y:S01]  /*3b80*/  ISETP.GE.AND P3, PT, R64, RZ, PT ;  /* 0x000000ff4000720c */ /* 0x000fe20003f66270 */
[----:B------:R-:W-:Y:S02]  /*3b90*/  IMAD.MOV.U32 R60, RZ, RZ, R55 ;  /* 0x000000ffff3c7224 */ /* 0x000fe400078e0037 */
[----:B------:R-:W-:Y:S01]  /*3ba0*/  @!P5 IMAD.MOV R53, RZ, RZ, -R53 ;  /* 0x000000ffff35d224 */ /* 0x000fe200078e0a35 */
[C---:B------:R-:W-:Y:S01]  /*3bb0*/  ISETP.GT.U32.AND P5, PT, R0.reuse, R63, PT ;  /* 0x0000003f0000720c */ /* 0x040fe20003fa4070 */
[----:B------:R-:W-:Y:S01]  /*3bc0*/  @!P4 IMAD.MOV R60, RZ, RZ, -R60 ;  /* 0x000000ffff3cc224 */ /* 0x000fe200078e0a3c */
[----:B------:R-:W-:Y:S01]  /*3bd0*/  ISETP.GT.U32.AND P4, PT, R0, R65, PT ;  /* 0x000000410000720c */ /* 0x000fe20003f84070 */
[----:B------:R-:W-:-:S02]  /*3be0*/  IMAD.MOV.U32 R64, RZ, RZ, R57 ;  /* 0x000000ffff407224 */ /* 0x000fc400078e0039 */
[----:B------:R-:W-:Y:S01]  /*3bf0*/  @!P6 IMAD.IADD R67, R67, 0x1, -R0 ;  /* 0x000000014343e824 */ /* 0x000fe200078e0a00 */
[----:B------:R-:W-:Y:S01]  /*3c00*/  ISETP.GE.AND P6, PT, R6, RZ, PT ;  /* 0x000000ff0600720c */ /* 0x000fe20003fc6270 */
[----:B------:R-:W-:Y:S01]  /*3c10*/  @!P2 IMAD.MOV R64, RZ, RZ, -R64 ;  /* 0x000000ffff40a224 */ /* 0x000fe200078e0a40 */
[----:B------:R-:W-:Y:S01]  /*3c20*/  ISETP.GT.U32.AND P2, PT, R0, R77, PT ;  /* 0x0000004d0000720c */ /* 0x000fe20003f44070 */
[----:B------:R-:W-:Y:S02]  /*3c30*/  IMAD.MOV.U32 R6, RZ, RZ, R59 ;  /* 0x000000ffff067224 */ /* 0x000fe400078e003b */
[----:B------:R-:W-:Y:S01]  /*3c40*/  IMAD.SHL.U32 R2, R27, 0x2, RZ ;  /* 0x000000021b027824 */ /* 0x000fe200078e00ff */
[----:B------:R-:W-:Y:S01]  /*3c50*/  LOP3.LUT R27, RZ, R25, RZ, 0x33, !PT ;  /* 0x00000019ff1b7212 */ /* 0x000fe200078e33ff */
[----:B------:R-:W-:Y:S01]  /*3c60*/  @!P0 IMAD.MOV R6, RZ, RZ, -R6 ;  /* 0x000000ffff068224 */ /* 0x000fe200078e0a06 */
[----:B------:R-:W-:Y:S01]  /*3c70*/  ISETP.NE.AND P0, PT, R25, RZ, PT ;  /* 0x000000ff1900720c */ /* 0x000fe20003f05270 */
[--C-:B------:R-:W-:Y:S01]  /*3c80*/  @!P5 IMAD.IADD R63, R63, 0x1, -R0.reuse ;  /* 0x000000013f3fd824 */ /* 0x100fe200078e0a00 */
[----:B------:R-:W-:Y:S01]  /*3c90*/  ISETP.GE.AND P5, PT, R68, RZ, PT ;  /* 0x000000ff4400720c */ /* 0x000fe20003fa6270 */
[--C-:B------:R-:W-:Y:S01]  /*3ca0*/  @!P4 IMAD.IADD R65, R65, 0x1, -R0.reuse ;  /* 0x000000014141c824 */ /* 0x100fe200078e0a00 */
[----:B------:R-:W-:Y:S01]  /*3cb0*/  LOP3.LUT R3, R2, 0x7e, RZ, 0xc0, !PT ;  /* 0x0000007e02037812 */ /* 0x000fe200078ec0ff */
[----:B------:R-:W-:Y:S01]  /*3cc0*/  IMAD R25, R72, UR60, RZ ;  /* 0x0000003c48197c24 */ /* 0x000fe2000f8e02ff */
[----:B------:R-:W-:Y:S01]  /*3cd0*/  ISETP.GE.AND P4, PT, R54, RZ, PT ;  /* 0x000000ff3600720c */ /* 0x000fe20003f86270 */
[----:B------:R-:W-:Y:S01]  /*3ce0*/  @!P2 IMAD.IADD R77, R77, 0x1, -R0 ;  /* 0x000000014d4da824 */ /* 0x000fe200078e0a00 */
[C---:B------:R-:W-:Y:S01]  /*3cf0*/  SEL R53, R27.reuse, R53, !P0 ;  /* 0x000000351b357207 */ /* 0x040fe20004000000 */
[----:B------:R-:W-:Y:S01]  /*3d00*/  IMAD R2, R56, 0x80, R3 ;  /* 0x0000008038027824 */ /* 0x000fe200078e0203 */
[----:B------:R-:W-:Y:S01]  /*3d10*/  SEL R54, R27, R7, !P0 ;  /* 0x000000071b367207 */ /* 0x000fe20004000000 */
[----:B------:R-:W-:Y:S01]  /*3d20*/  IMAD R7, R4, UR5, RZ ;  /* 0x0000000504077c24 */ /* 0x000fe2000f8e02ff */
[----:B------:R-:W-:Y:S01]  /*3d30*/  LOP3.LUT R3, R3, 0x90, R8, 0x78, !PT ;  /* 0x0000009003037812 */ /* 0x000fe200078e7808 */
[----:B------:R-:W-:Y:S01]  /*3d40*/  ULDC UR5, c[0x0][0x240] ;  /* 0x0000900000057ab9 */ /* 0x000fe20000000800 */
[----:B------:R-:W-:Y:S01]  /*3d50*/  LEA R8, P2, R25, UR10, 0x1 ;  /* 0x0000000a19087c11 */ /* 0x000fe2000f8408ff */
[----:B------:R-:W-:Y:S01]  /*3d60*/  IMAD.MOV.U32 R82, RZ, RZ, R63 ;  /* 0x000000ffff527224 */ /* 0x000fe200078e003f */
[----:B------:R-:W-:Y:S01]  /*3d70*/  SEL R18, R27, R18, !P0 ;  /* 0x000000121b127207 */ /* 0x000fe20004000000 */
[----:B------:R-:W-:Y:S01]  /*3d80*/  IMAD R53, R53, UR5, RZ ;  /* 0x0000000535357c24 */ /* 0x000fe2000f8e02ff */
[C---:B------:R-:W-:Y:S01]  /*3d90*/  SEL R10, R27.reuse, R10, !P0 ;  /* 0x0000000a1b0a7207 */ /* 0x040fe20004000000 */
[----:B------:R-:W-:Y:S01]  /*3da0*/  IMAD.MOV.U32 R74, RZ, RZ, R61 ;  /* 0x000000ffff4a7224 */ /* 0x000fe200078e003d */
[C---:B------:R-:W-:Y:S01]  /*3db0*/  SEL R55, R27.reuse, R9, !P0 ;  /* 0x000000091b377207 */ /* 0x040fe20004000000 */
[----:B------:R-:W-:Y:S01]  /*3dc0*/  IMAD.MOV.U32 R90, RZ, RZ, R65 ;  /* 0x000000ffff5a7224 */ /* 0x000fe200078e0041 */
[C---:B------:R-:W-:Y:S01]  /*3dd0*/  SEL R57, R27.reuse, R16, !P0 ;  /* 0x000000101b397207 */ /* 0x040fe20004000000 */
[----:B------:R-:W-:Y:S01]  /*3de0*/  IMAD.MOV.U32 R106, RZ, RZ, R67 ;  /* 0x000000ffff6a7224 */ /* 0x000fe200078e0043 */
[----:B------:R-:W-:Y:S01]  /*3df0*/  SEL R68, R27, R36, !P0 ;  /* 0x000000241b447207 */ /* 0x000fe20004000000 */
[----:B------:R-:W-:Y:S01]  /*3e00*/  IMAD R9, R54, UR5, RZ ;  /* 0x0000000536097c24 */ /* 0x000fe2000f8e02ff */
[----:B------:R-:W-:Y:S01]  /*3e10*/  LEA.HI.X.SX32 R16, R25, UR11, 0x1, P2 ;  /* 0x0000000b19107c11 */ /* 0x000fe200090f0eff */
[----:B------:R-:W-:Y:S01]  /*3e20*/  @!P1 IMAD.MOV R82, RZ, RZ, -R82 ;  /* 0x000000ffff529224 */ /* 0x000fe200078e0a52 */
[C---:B------:R-:W-:Y:S01]  /*3e30*/  SEL R56, R27.reuse, R11, !P0 ;  /* 0x0000000b1b387207 */ /* 0x040fe20004000000 */
[----:B------:R-:W-:Y:S01]  /*3e40*/  IMAD R25, R18, UR5, RZ ;  /* 0x0000000512197c24 */ /* 0x000fe2000f8e02ff */
[C---:B------:R-:W-:Y:S01]  /*3e50*/  SEL R59, R27.reuse, R19, !P0 ;  /* 0x000000131b3b7207 */ /* 0x040fe20004000000 */
[----:B------:R-:W-:Y:S01]  /*3e60*/  @!P3 IMAD.MOV R74, RZ, RZ, -R74 ;  /* 0x000000ffff4ab224 */ /* 0x000fe200078e0a4a */
[C---:B------:R-:W-:Y:S01]  /*3e70*/  SEL R20, R27.reuse, R20, !P0 ;  /* 0x000000141b147207 */ /* 0x040fe20004000000 */
[----:B------:R-:W-:Y:S01]  /*3e80*/  @!P5 IMAD.MOV R90, RZ, RZ, -R90 ;  /* 0x000000ffff5ad224 */ /* 0x000fe200078e0a5a */
[----:B------:R-:W-:Y:S01]  /*3e90*/  SEL R36, R27, R6, !P0 ;  /* 0x000000061b247207 */ /* 0x000fe20004000000 */
[----:B------:R-:W-:Y:S01]  /*3ea0*/  @!P4 IMAD.MOV R106, RZ, RZ, -R106 ;  /* 0x000000ffff6ac224 */ /* 0x000fe200078e0a6a */
[----:B------:R-:W-:Y:S01]  /*3eb0*/  LEA R6, P1, R7, UR8, 0x1 ;  /* 0x0000000807067c11 */ /* 0x000fe2000f8208ff */
[----:B------:R-:W-:Y:S01]  /*3ec0*/  @!P6 IMAD.MOV R77, RZ, RZ, -R77 ;  /* 0x000000ffff4de224 */ /* 0x000fe200078e0a4d */
[-C--:B------:R-:W-:Y:S01]  /*3ed0*/  LEA R18, P2, R53, R8.reuse, 0x1 ;  /* 0x0000000835127211 */ /* 0x080fe200078408ff */
[----:B------:R-:W-:Y:S01]  /*3ee0*/  IMAD R19, R10, UR5, RZ ;  /* 0x000000050a137c24 */ /* 0x000fe2000f8e02ff */
[----:B------:R-:W-:Y:S01]  /*3ef0*/  SEL R61, R27, R21, !P0 ;  /* 0x000000151b3d7207 */ /* 0x000fe20004000000 */
[----:B------:R-:W-:Y:S01]  /*3f00*/  IMAD R55, R55, UR5, RZ ;  /* 0x0000000537377c24 */ /* 0x000fe2000f8e02ff */
[----:B------:R-:W-:Y:S01]  /*3f10*/  SEL R63, R27, R29, !P0 ;  /* 0x0000001d1b3f7207 */ /* 0x000fe20004000000 */
[----:B------:R-:W-:Y:S01]  /*3f20*/  IMAD R21, R56, UR5, RZ ;  /* 0x0000000538157c24 */ /* 0x000fe2000f8e02ff */
[----:B------:R-:W-:Y:S01]  /*3f30*/  LEA R10, P6, R9, R8, 0x1 ;  /* 0x00000008090a7211 */ /* 0x000fe200078c08ff */
[----:B------:R-:W-:Y:S01]  /*3f40*/  IMAD R29, R20, UR5, RZ ;  /* 0x00000005141d7c24 */ /* 0x000fe2000f8e02ff */
[----:B------:R-:W-:Y:S01]  /*3f50*/  LEA.HI.X.SX32 R7, R7, UR9, 0x1, P1 ;  /* 0x0000000907077c11 */ /* 0x000fe200088f0eff */
[----:B------:R0:W-:Y:S01]  /*3f60*/  STL [R1+0x108], R18 ;  /* 0x0001081201007387 */ /* 0x0001e20000100800 */
[----:B------:R-:W-:Y:S01]  /*3f70*/  SEL R58, R27, R17, !P0 ;  /* 0x000000111b3a7207 */ /* 0x000fe20004000000 */
[----:B------:R-:W-:Y:S01]  /*3f80*/  IMAD R57, R57, UR5, RZ ;  /* 0x0000000539397c24 */ /* 0x000fe2000f8e02ff */
[C---:B------:R-:W-:Y:S01]  /*3f90*/  SEL R22, R27.reuse, R22, !P0 ;  /* 0x000000161b167207 */ /* 0x040fe20004000000 */
[----:B------:R1:W-:Y:S01]  /*3fa0*/  STL [R1+0x110], R10 ;  /* 0x0001100a01007387 */ /* 0x0003e20000100800 */
[C---:B------:R-:W-:Y:S01]  /*3fb0*/  SEL R62, R27.reuse, R23, !P0 ;  /* 0x000000171b3e7207 */ /* 0x040fe20004000000 */
[----:B------:R-:W-:Y:S01]  /*3fc0*/  IMAD R23, R58, UR5, RZ ;  /* 0x000000053a177c24 */ /* 0x000fe2000f8e02ff */
[----:B------:R-:W-:Y:S01]  /*3fd0*/  SEL R24, R27, R24, !P0 ;  /* 0x000000181b187207 */ /* 0x000fe20004000000 */
[----:B------:R-:W-:Y:S01]  /*3fe0*/  IMAD R59, R59, UR5, RZ ;  /* 0x000000053b3b7c24 */ /* 0x000fe2000f8e02ff */
[----:B------:R-:W-:Y:S01]  /*3ff0*/  SEL R26, R27, R26, !P0 ;  /* 0x0000001a1b1a7207 */ /* 0x000fe20004000000 */
[----:B------:R-:W-:Y:S01]  /*4000*/  IMAD R61, R61, UR5, RZ ;  /* 0x000000053d3d7c24 */ /* 0x000fe2000f8e02ff */
[----:B------:R-:W-:Y:S01]  /*4010*/  SEL R28, R27, R28, !P0 ;  /* 0x0000001c1b1c7207 */ /* 0x000fe20004000000 */
[----:B------:R-:W-:Y:S01]  /*4020*/  IMAD R63, R63, UR5, RZ ;  /* 0x000000053f3f7c24 */ /* 0x000fe2000f8e02ff */
[C---:B------:R-:W-:Y:S01]  /*4030*/  SEL R30, R27.reuse, R30, !P0 ;  /* 0x0000001e1b1e7207 */ /* 0x040fe20004000000 */
[----:B------:R-:W2:Y:S01]  /*4040*/  LDC R0, c[0x0][0x238] ;  /* 0x00008e00ff007b82 */ /* 0x000ea20000000800 */
[C---:B------:R-:W-:Y:S01]  /*4050*/  SEL R65, R27.reuse, R31, !P0 ;  /* 0x0000001f1b417207 */ /* 0x040fe20004000000 */
[----:B------:R-:W-:Y:S01]  /*4060*/  IMAD R31, R22, UR5, RZ ;  /* 0x00000005161f7c24 */ /* 0x000fe2000f8e02ff */
[C---:B------:R-:W-:Y:S01]  /*4070*/  SEL R32, R27.reuse, R32, !P0 ;  /* 0x000000201b207207 */ /* 0x040fe20004000000 */
[----:B------:R-:W-:Y:S01]  /*4080*/  UIADD3 UR11, UP0, UR20, 0x80, URZ ;  /* 0x00000080140b7890 */ /* 0x000fe2000ff1e03f */
[C---:B------:R-:W-:Y:S01]  /*4090*/  SEL R66, R27.reuse, R33, !P0 ;  /* 0x000000211b427207 */ /* 0x040fe20004000000 */
[----:B------:R-:W-:Y:S01]  /*40a0*/  IMAD R33, R62, UR5, RZ ;  /* 0x000000053e217c24 */ /* 0x000fe2000f8e02ff */
[----:B------:R-:W-:Y:S01]  /*40b0*/  SEL R34, R27, R34, !P0 ;  /* 0x000000221b227207 */ /* 0x000fe20004000000 */
[----:B------:R-:W-:Y:S01]  /*40c0*/  IMAD R65, R65, UR5, RZ ;  /* 0x0000000541417c24 */ /* 0x000fe2000f8e02ff */
[C---:B------:R-:W-:Y:S01]  /*40d0*/  SEL R67, R27.reuse, R35, !P0 ;  /* 0x000000231b437207 */ /* 0x040fe20004000000 */
[----:B------:R-:W-:Y:S01]  /*40e0*/  IMAD R35, R24, UR5, RZ ;  /* 0x0000000518237c24 */ /* 0x000fe2000f8e02ff */
[C---:B------:R-:W-:Y:S01]  /*40f0*/  SEL R70, R27.reuse, R37, !P0 ;  /* 0x000000251b467207 */ /* 0x040fe20004000000 */
[----:B------:R-:W-:Y:S01]  /*4100*/  IMAD R37, R26, UR5, RZ ;  /* 0x000000051a257c24 */ /* 0x000fe2000f8e02ff */
[----:B------:R-:W-:Y:S01]  /*4110*/  SEL R38, R27, R38, !P0 ;  /* 0x000000261b267207 */ /* 0x000fe20004000000 */
[----:B------:R-:W-:Y:S01]  /*4120*/  IMAD R67, R67, UR5, RZ ;  /* 0x0000000543437c24 */ /* 0x000fe2000f8e02ff */
[C---:B------:R-:W-:Y:S01]  /*4130*/  SEL R39, R27.reuse, R39, !P0 ;  /* 0x000000271b277207 */ /* 0x040fe20004000000 */
[----:B------:R-:W-:Y:S01]  /*4140*/  USHF.L.U32 UR60, UR60, 0x6, URZ ;  /* 0x000000063c3c7899 */ /* 0x000fe2000800063f */
[----:B------:R-:W-:-:S02]  /*4150*/  SEL R40, R27, R40, !P0 ;  /* 0x000000281b287207 */ /* 0x000fc40004000000 */
[C---:B------:R-:W-:Y:S01]  /*4160*/  SEL R72, R27.reuse, R41, !P0 ;  /* 0x000000291b487207 */ /* 0x040fe20004000000 */
[----:B------:R-:W-:Y:S01]  /*4170*/  IMAD R41, R28, UR5, RZ ;  /* 0x000000051c297c24 */ /* 0x000fe2000f8e02ff */
[C---:B------:R-:W-:Y:S01]  /*4180*/  SEL R42, R27.reuse, R42, !P0 ;  /* 0x0000002a1b2a7207 */ /* 0x040fe20004000000 */
[----:B------:R-:W-:Y:S01]  /*4190*/  USHF.R.S32.HI UR10, URZ, 0x1f, UR60 ;  /* 0x0000001f3f0a7899 */ /* 0x000fe2000801143c */
[C---:B------:R-:W-:Y:S01]  /*41a0*/  SEL R76, R27.reuse, R43, !P0 ;  /* 0x0000002b1b4c7207 */ /* 0x040fe20004000000 */
[----:B------:R-:W-:Y:S01]  /*41b0*/  IMAD R43, R30, UR5, RZ ;  /* 0x000000051e2b7c24 */ /* 0x000fe2000f8e02ff */
        /* <DEDUP_REMOVED lines=64> */
[-C--:B------:R-:W-:Y:S01]  /*45c0*/  LEA R20, P1, R19, R8.reuse, 0x1 ;  /* 0x0000000813147211 */ /* 0x080fe200078208ff */
[----:B------:R-:W-:Y:S01]  /*45d0*/  IMAD R77, R40, UR5, RZ ;  /* 0x00000005284d7c24 */ /* 0x000fe2000f8e02ff */
[-C--:B0-----:R-:W-:Y:S01]  /*45e0*/  LEA R18, P0, R55, R8.reuse, 0x1 ;  /* 0x0000000837127211 */ /* 0x081fe200078008ff */
[----:B------:R-:W-:Y:S01]  /*45f0*/  IMAD R113, R90, UR5, RZ ;  /* 0x000000055a717c24 */ /* 0x000fe2000f8e02ff */
[----:B-1----:R-:W-:Y:S01]  /*4600*/  LEA R10, P5, R21, R8, 0x1 ;  /* 0x00000008150a7211 */ /* 0x002fe200078a08ff */
[----:B------:R0:W-:Y:S01]  /*4610*/  STL [R1+0x118], R20 ;  /* 0x0001181401007387 */ /* 0x0001e20000100800 */
[----:B------:R-:W-:Y:S01]  /*4620*/  LEA R4, P3, R5, UR8, 0x1 ;  /* 0x0000000805047c11 */ /* 0x000fe2000f8608ff */
[----:B------:R-:W-:Y:S01]  /*4630*/  IMAD R121, R98, UR5, RZ ;  /* 0x0000000562797c24 */ /* 0x000fe2000f8e02ff */
[----:B------:R-:W-:Y:S01]  /*4640*/  LEA.HI.X.SX32 R9, R9, R16, 0x1, P6 ;  /* 0x0000001009097211 */ /* 0x000fe200030f0eff */
[----:B------:R1:W-:Y:S01]  /*4650*/  STL [R1+0x120], R18 ;  /* 0x0001201201007387 */ /* 0x0003e20000100800 */
[----:B------:R-:W-:Y:S01]  /*4660*/  LEA.HI.X.SX32 R5, R5, UR9, 0x1, P3 ;  /* 0x0000000905057c11 */ /* 0x000fe200098f0eff */
[----:B------:R-:W-:Y:S01]  /*4670*/  IMAD R123, R100, UR5, RZ ;  /* 0x00000005647b7c24 */ /* 0x000fe2000f8e02ff */
[----:B------:R-:W-:Y:S01]  /*4680*/  UMOV UR8, URZ ;  /* 0x0000003f00087c82 */ /* 0x000fe20008000000 */
[----:B------:R3:W-:Y:S01]  /*4690*/  STL [R1+0x128], R10 ;  /* 0x0001280a01007387 */ /* 0x0007e20000100800 */
[----:B------:R-:W-:Y:S01]  /*46a0*/  IMAD R125, R102, UR5, RZ ;  /* 0x00000005667d7c24 */ /* 0x000fe2000f8e02ff */
[----:B0-----:R-:W-:Y:S01]  /*46b0*/  LEA R20, P4, R57, R8, 0x1 ;  /* 0x0000000839147211 */ /* 0x001fe200078808ff */
[----:B------:R-:W-:Y:S01]  /*46c0*/  IMAD R127, R104, UR5, RZ ;  /* 0x00000005687f7c24 */ /* 0x000fe2000f8e02ff */
[----:B------:R-:W-:Y:S01]  /*46d0*/  UIADD3.X UR12, UR8, 0x40000040, URZ, UP0, !UPT ;  /* 0x40000040080c7890 */ /* 0x000fe200087fe43f */
[----:B------:R-:W-:Y:S01]  /*46e0*/  IMAD R129, R106, UR5, RZ ;  /* 0x000000056a817c24 */ /* 0x000fe2000f8e02ff */
[----:B-1----:R-:W-:Y:S01]  /*46f0*/  LEA.HI.X.SX32 R18, R53, R16, 0x1, P2 ;  /* 0x0000001035127211 */ /* 0x002fe200010f0eff */
[----:B------:R-:W-:Y:S01]  /*4700*/  STL [R1+0x130], R20 ;  /* 0x0001301401007387 */ /* 0x000fe20000100800 */
[----:B------:R-:W-:Y:S01]  /*4710*/  IMAD R131, R108, UR5, RZ ;  /* 0x000000056c837c24 */ /* 0x000fe2000f8e02ff */
[----:B------:R-:W-:Y:S01]  /*4720*/  UMOV UR9, URZ ;  /* 0x0000003f00097c82 */ /* 0x000fe20008000000 */
[-C--:B---3--:R-:W-:Y:S01]  /*4730*/  LEA R10, P3, R23, R8.reuse, 0x1 ;  /* 0x00000008170a7211 */ /* 0x088fe200078608ff */
[----:B------:R0:W-:Y:S01]  /*4740*/  STL [R1+0x104], R18 ;  /* 0x0001041201007387 */ /* 0x0001e20000100800 */
[----:B------:R-:W-:Y:S01]  /*4750*/  IMAD R133, R110, UR5, RZ ;  /* 0x000000056e857c24 */ /* 0x000fe2000f8e02ff */
[----:B------:R-:W-:Y:S01]  /*4760*/  UMOV UR8, UR11 ;  /* 0x0000000b00087c82 */ /* 0x000fe20008000000 */
[----:B------:R-:W-:Y:S01]  /*4770*/  IMAD R137, R112, UR5, RZ ;  /* 0x0000000570897c24 */ /* 0x000fe2000f8e02ff */
[----:B------:R1:W-:Y:S01]  /*4780*/  STL [R1+0x138], R10 ;  /* 0x0001380a01007387 */ /* 0x0003e20000100800 */
[----:B------:R-:W-:Y:S01]  /*4790*/  IMAD R141, R114, UR5, RZ ;  /* 0x00000005728d7c24 */ /* 0x000fe2000f8e02ff */
[----:B------:R-:W-:Y:S01]  /*47a0*/  CS2R R52, SRZ ;  /* 0x0000000000347805 */ /* 0x000fe2000001ff00 */
[----:B------:R-:W-:Y:S01]  /*47b0*/  IMAD R143, R116, UR5, RZ ;  /* 0x00000005748f7c24 */ /* 0x000fe2000f8e02ff */
[----:B------:R3:W-:Y:S01]  /*47c0*/  STL [R1+0x10c], R9 ;  /* 0x00010c0901007387 */ /* 0x0007e20000100800 */
[C---:B--2---:R-:W-:Y:S01]  /*47d0*/  IMAD R11, R0.reuse, 0x3f, RZ ;  /* 0x0000003f000b7824 */ /* 0x044fe200078e02ff */
[----:B0-----:R-:W-:Y:S01]  /*47e0*/  LEA R18, P2, R25, R8, 0x1 ;  /* 0x0000000819127211 */ /* 0x001fe200078408ff */
[----:B------:R-:W-:Y:S01]  /*47f0*/  IMAD R17, R0, 0x3e, RZ ;  /* 0x0000003e00117824 */ /* 0x000fe200078e02ff */
[----:B------:R-:W-:Y:S01]  /*4800*/  UIADD3 UR5, UR4, 0x8000, URZ ;  /* 0x0000800004057890 */ /* 0x000fe2000fffe03f */
[----:B-1----:R-:W-:-:S02]  /*4810*/  LEA.HI.X.SX32 R10, R19, R16, 0x1, P1 ;  /* 0x00000010130a7211 */ /* 0x002fc400008f0eff */
[----:B------:R0:W-:Y:S01]  /*4820*/  STL [R1+0x140], R18 ;  /* 0x0001401201007387 */ /* 0x0001e20000100800 */
[----:B------:R-:W-:Y:S01]  /*4830*/  IMAD R19, R0, 0x3d, RZ ;  /* 0x0000003d00137824 */ /* 0x000fe200078e02ff */
[----:B------:R-:W-:Y:S01]  /*4840*/  USHF.R.U32.HI UR5, URZ, 0x4, UR5 ;  /* 0x000000043f057899 */ /* 0x000fe20008011605 */
[----:B---3--:R-:W-:Y:S01]  /*4850*/  LEA R9, P1, R27, R8, 0x1 ;  /* 0x000000081b097211 */ /* 0x008fe200078208ff */
[----:B------:R1:W-:Y:S02]  /*4860*/  STL [R1+0x114], R10 ;  /* 0x0001140a01007387 */ /* 0x0003e40000100800 */
[----:B------:R-:W-:Y:S02]  /*4870*/  USGXT.U32 UR22, UR5, 0xe ;  /* 0x0000000e0516789a */ /* 0x000fe40008000000 */
[----:B------:R2:W-:Y:S01]  /*4880*/  STL [R1+0x148], R9 ;  /* 0x0001480901007387 */ /* 0x0005e20000100800 */
[----:B------:R-:W-:Y:S01]  /*4890*/  USHF.L.U32 UR5, UR60, 0x1, URZ ;  /* 0x000000013c057899 */ /* 0x000fe2000800063f */
[----:B0-----:R-:W-:Y:S01]  /*48a0*/  LEA.HI.X.SX32 R18, R55, R16, 0x1, P0 ;  /* 0x0000001037127211 */ /* 0x001fe200000f0eff */
[----:B------:R-:W-:Y:S01]  /*48b0*/  UIADD3 UR14, UP0, UR22, 0x2, URZ ;  /* 0x00000002160e7890 */ /* 0x000fe2000ff1e03f */
[----:B------:R-:W-:Y:S01]  /*48c0*/  CS2R R54, SRZ ;  /* 0x0000000000367805 */ /* 0x000fe2000001ff00 */
[----:B------:R-:W-:Y:S01]  /*48d0*/  USHF.L.U64.HI UR60, UR60, 0x1, UR10 ;  /* 0x000000013c3c7899 */ /* 0x000fe2000801020a */
[----:B-1----:R-:W-:Y:S01]  /*48e0*/  LEA R10, P0, R59, R8, 0x1 ;  /* 0x000000083b0a7211 */ /* 0x002fe200078008ff */
[----:B------:R0:W-:Y:S01]  /*48f0*/  STL [R1+0x11c], R18 ;  /* 0x00011c1201007387 */ /* 0x0001e20000100800 */
[----:B------:R-:W-:Y:S01]  /*4900*/  UIADD3.X UR15, UR9, 0x40000040, URZ, UP0, !UPT ;  /* 0x40000040090f7890 */ /* 0x000fe200087fe43f */
[----:B--2---:R-:W-:-:S02]  /*4910*/  LEA.HI.X.SX32 R9, R21, R16, 0x1, P5 ;  /* 0x0000001015097211 */ /* 0x004fc400028f0eff */
[----:B------:R1:W-:Y:S01]  /*4920*/  STL [R1+0x150], R10 ;  /* 0x0001500a01007387 */ /* 0x0003e20000100800 */
[----:B------:R-:W-:Y:S01]  /*4930*/  IMAD R21, R0, 0x3c, RZ ;  /* 0x0000003c00157824 */ /* 0x000fe200078e02ff */
[----:B------:R-:W-:Y:S02]  /*4940*/  UMOV UR9, UR12 ;  /* 0x0000000c00097c82 */ /* 0x000fe40008000000 */
[----:B------:R2:W-:Y:S01]  /*4950*/  STL [R1+0x124], R9 ;  /* 0x0001240901007387 */ /* 0x0005e20000100800 */
[----:B------:R-:W-:Y:S01]  /*4960*/  UIADD3.64 UR10, UR8, 0x180, URZ ;  /* 0x00000180080a7897 */ /* 0x000fe2000fffe03f */
[----:B0-----:R-:W-:Y:S01]  /*4970*/  LEA R18, P5, R29, R8, 0x1 ;  /* 0x000000081d127211 */ /* 0x001fe200078a08ff */
[----:B------:R-:W-:Y:S02]  /*4980*/  UIADD3.64 UR10, UR8, 0x280, URZ ;  /* 0x00000280080a7897 */ /* 0x000fe4000fffe03f */
[----:B------:R-:W-:Y:S01]  /*4990*/  UIADD3.64 UR18, UR8, 0x200, URZ ;  /* 0x0000020008127897 */ /* 0x000fe2000fffe03f */
[----:B-1----:R-:W-:Y:S01]  /*49a0*/  LEA.HI.X.SX32 R10, R57, R16, 0x1, P4 ;  /* 0x00000010390a7211 */ /* 0x002fe200020f0eff */
[----:B------:R0:W-:Y:S01]  /*49b0*/  STL [R1+0x158], R18 ;  /* 0x0001581201007387 */ /* 0x0001e20000100800 */
[----:B------:R-:W-:Y:S01]  /*49c0*/  CS2R R56, SRZ ;  /* 0x0000000000387805 */ /* 0x000fe2000001ff00 */
[----:B------:R-:W-:Y:S01]  /*49d0*/  UIADD3.64 UR12, UR8, 0x80, URZ ;  /* 0x00000080080c7897 */ /* 0x000fe2000fffe03f */
[----:B--2---:R-:W-:Y:S01]  /*49e0*/  LEA R9, P4, R61, R8, 0x1 ;  /* 0x000000083d097211 */ /* 0x004fe200078808ff */
[----:B------:R1:W-:Y:S01]  /*49f0*/  STL [R1+0x12c], R10 ;  /* 0x00012c0a01007387 */ /* 0x0003e20000100800 */
[----:B------:R-:W-:Y:S01]  /*4a00*/  UMOV UR10, UR14 ;  /* 0x0000000e000a7c82 */ /* 0x000fe20008000000 */
[----:B------:R-:W-:Y:S01]  /*4a10*/  UMOV UR11, UR15 ;  /* 0x0000000f000b7c82 */ /* 0x000fe20008000000 */
[----:B------:R-:W-:Y:S01]  /*4a20*/  UIADD3.64 UR16, UR8, 0x100, URZ ;  /* 0x0000010008107897 */ /* 0x000fe2000fffe03f */
[----:B------:R2:W-:Y:S01]  /*4a30*/  STL [R1+0x160], R9 ;  /* 0x0001600901007387 */ /* 0x0005e20000100800 */
[----:B------:R-:W-:Y:S01]  /*4a40*/  UIADD3.64 UR24, UR8, 0x300, URZ ;  /* 0x0000030008187897 */ /* 0x000fe2000fffe03f */
[----:B0-----:R-:W-:Y:S01]  /*4a50*/  LEA.HI.X.SX32 R18, R23, R16, 0x1, P3 ;  /* 0x0000001017127211 */ /* 0x001fe200018f0eff */
[----:B------:R-:W-:-:S02]  /*4a60*/  UIADD3.64 UR28, UR8, 0x380, URZ ;  /* 0x00000380081c7897 */ /* 0x000fc4000fffe03f */
[----:B------:R-:W-:Y:S01]  /*4a70*/  UIADD3.64 UR32, UR8, 0x400, URZ ;  /* 0x0000040008207897 */ /* 0x000fe2000fffe03f */
[----:B-1----:R-:W-:Y:S01]  /*4a80*/  LEA R10, P3, R31, R8, 0x1 ;  /* 0x000000081f0a7211 */ /* 0x002fe200078608ff */
[----:B------:R0:W-:Y:S01]  /*4a90*/  STL [R1+0x134], R18 ;  /* 0x0001341201007387 */ /* 0x0001e20000100800 */
[----:B------:R-:W-:Y:S01]  /*4aa0*/  UIADD3.64 UR36, UR8, 0x480, URZ ;  /* 0x0000048008247897 */ /* 0x000fe2000fffe03f */
[----:B--2---:R-:W-:Y:S02]  /*4ab0*/  LEA.HI.X.SX32 R9, R25, R16, 0x1, P2 ;  /* 0x0000001019097211 */ /* 0x004fe400010f0eff */
[----:B------:R1:W-:Y:S01]  /*4ac0*/  STL [R1+0x168], R10 ;  /* 0x0001680a01007387 */ /* 0x0003e20000100800 */
[----:B------:R-:W-:Y:S01]  /*4ad0*/  CS2R R24, SRZ ;  /* 0x0000000000187805 */ /* 0x000fe2000001ff00 */
[----:B------:R-:W-:Y:S02]  /*4ae0*/  UIADD3.64 UR40, UR8, 0x500, URZ ;  /* 0x0000050008287897 */ /* 0x000fe4000fffe03f */
[----:B------:R2:W-:Y:S01]  /*4af0*/  STL [R1+0x13c], R9 ;  /* 0x00013c0901007387 */ /* 0x0005e20000100800 */
[----:B------:R-:W-:Y:S01]  /*4b00*/  UIADD3.64 UR44, UR8, 0x580, URZ ;  /* 0x00000580082c7897 */ /* 0x000fe2000fffe03f */
[----:B0-----:R-:W-:Y:S01]  /*4b10*/  LEA R18, P2, R33, R8, 0x1 ;  /* 0x0000000821127211 */ /* 0x001fe200078408ff */
[----:B------:R-:W-:-:S02]  /*4b20*/  UIADD3.64 UR48, UR8, 0x600, URZ ;  /* 0x0000060008307897 */ /* 0x000fc4000fffe03f */
[----:B------:R-:W-:Y:S01]  /*4b30*/  UIADD3.64 UR52, UR8, 0x680, URZ ;  /* 0x0000068008347897 */ /* 0x000fe2000fffe03f */
[----:B-1----:R-:W-:Y:S01]  /*4b40*/  LEA.HI.X.SX32 R10, R27, R16, 0x1, P1 ;  /* 0x000000101b0a7211 */ /* 0x002fe200008f0eff */
[----:B------:R0:W-:Y:S01]  /*4b50*/  STL [R1+0x170], R18 ;  /* 0x0001701201007387 */ /* 0x0001e20000100800 */
[----:B------:R-:W-:Y:S01]  /*4b60*/  CS2R R26, SRZ ;  /* 0x00000000001a7805 */ /* 0x000fe2000001ff00 */
[----:B------:R-:W-:Y:S01]  /*4b70*/  UIADD3.64 UR56, UR8, 0x700, URZ ;  /* 0x0000070008387897 */ /* 0x000fe2000fffe03f */
[----:B--2---:R-:W-:Y:S01]  /*4b80*/  LEA R9, P1, R35, R8, 0x1 ;  /* 0x0000000823097211 */ /* 0x004fe200078208ff */
[----:B------:R1:W-:Y:S01]  /*4b90*/  STL [R1+0x144], R10 ;  /* 0x0001440a01007387 */ /* 0x0003e20000100800 */
[----:B------:R-:W-:Y:S02]  /*4ba0*/  UIADD3.64 UR14, UR10, 0x2, URZ ;  /* 0x000000020a0e7897 */ /* 0x000fe4000fffe03f */
[----:B------:R-:W-:Y:S01]  /*4bb0*/  UIADD3.64 UR18, UR10, 0x4, URZ ;  /* 0x000000040a127897 */ /* 0x000fe2000fffe03f */
[----:B------:R2:W-:Y:S01]  /*4bc0*/  STL [R1+0x178], R9 ;  /* 0x0001780901007387 */ /* 0x0005e20000100800 */
[----:B0-----:R-:W-:-:S02]  /*4bd0*/  LEA.HI.X.SX32 R18, R59, R16, 0x1, P0 ;  /* 0x000000103b127211 */ /* 0x001fc400000f0eff */
[----:B------:R-:W-:Y:S02]  /*4be0*/  CS2R R58, SRZ ;  /* 0x00000000003a7805 */ /* 0x000fe4000001ff00 */
[----:B-1----:R-:W-:Y:S01]  /*4bf0*/  LEA R10, P0, R37, R8, 0x1 ;  /* 0x00000008250a7211 */ /* 0x002fe200078008ff */
[----:B------:R0:W-:Y:S01]  /*4c00*/  STL [R1+0x14c], R18 ;  /* 0x00014c1201007387 */ /* 0x0001e20000100800 */
[----:B--2---:R-:W-:-:S03]  /*4c10*/  LEA.HI.X.SX32 R9, R29, R16, 0x1, P5 ;  /* 0x000000101d097211 */ /* 0x004fc600028f0eff */
[----:B------:R1:W-:Y:S01]  /*4c20*/  STL [R1+0x180], R10 ;  /* 0x0001800a01007387 */ /* 0x0003e20000100800 */
[----:B------:R-:W-:-:S03]  /*4c30*/  CS2R R28, SRZ ;  /* 0x00000000001c7805 */ /* 0x000fc6000001ff00 */
[----:B------:R2:W-:Y:S01]  /*4c40*/  STL [R1+0x154], R9 ;  /* 0x0001540901007387 */ /* 0x0005e20000100800 */
[----:B0-----:R-:W-:Y:S02]  /*4c50*/  LEA R18, P5, R39, R8, 0x1 ;  /* 0x0000000827127211 */ /* 0x001fe400078a08ff */
[----:B-1----:R-:W-:-:S03]  /*4c60*/  LEA.HI.X.SX32 R10, R61, R16, 0x1, P4 ;  /* 0x000000103d0a7211 */ /* 0x002fc600020f0eff */
[----:B------:R0:W-:Y:S01]  /*4c70*/  STL [R1+0x188], R18 ;  /* 0x0001881201007387 */ /* 0x0001e20000100800 */
[----:B------:R-:W-:Y:S02]  /*4c80*/  CS2R R60, SRZ ;  /* 0x00000000003c7805 */ /* 0x000fe4000001ff00 */
[----:B--2---:R-:W-:Y:S01]  /*4c90*/  LEA R9, P4, R41, R8, 0x1 ;  /* 0x0000000829097211 */ /* 0x004fe200078808ff */
[----:B------:R1:W-:Y:S04]  /*4ca0*/  STL [R1+0x15c], R10 ;  /* 0x00015c0a01007387 */ /* 0x0003e80000100800 */
[----:B------:R2:W-:Y:S01]  /*4cb0*/  STL [R1+0x190], R9 ;  /* 0x0001900901007387 */ /* 0x0005e20000100800 */
[----:B0-----:R-:W-:Y:S02]  /*4cc0*/  LEA.HI.X.SX32 R18, R31, R16, 0x1, P3 ;  /* 0x000000101f127211 */ /* 0x001fe400018f0eff */
[----:B------:R-:W-:-:S02]  /*4cd0*/  CS2R R30, SRZ ;  /* 0x00000000001e7805 */ /* 0x000fc4000001ff00 */
        /* <DEDUP_REMOVED lines=227> */
[-C--:B------:R-:W-:Y:S02]  /*5b10*/  LEA.HI.X.SX32 R8, R135, R16.reuse, 0x1, P4 ;  /* 0x0000001087087211 */ /* 0x080fe400020f0eff */
[----:B------:R-:W-:Y:S02]  /*5b20*/  CS2R R134, SRZ ;  /* 0x0000000000867805 */ /* 0x000fe4000001ff00 */
[----:B--2---:R-:W-:Y:S01]  /*5b30*/  LEA.HI.X.SX32 R9, R133, R16, 0x1, P5 ;  /* 0x0000001085097211 */ /* 0x004fe200028f0eff */
[----:B------:R1:W-:Y:S01]  /*5b40*/  STL [R1+0x304], R10 ;  /* 0x0003040a01007387 */ /* 0x0003e20000100800 */
[----:B------:R-:W-:-:S03]  /*5b50*/  CS2R R132, SRZ ;  /* 0x0000000000847805 */ /* 0x000fc6000001ff00 */
[----:B------:R-:W-:Y:S01]  /*5b60*/  STL [R1+0x2d8], R9 ;  /* 0x0002d80901007387 */ /* 0x000fe20000100800 */
[-C--:B0-----:R-:W-:Y:S02]  /*5b70*/  LEA.HI.X.SX32 R18, R137, R16.reuse, 0x1, P3 ;  /* 0x0000001089127211 */ /* 0x081fe400018f0eff */
[----:B------:R-:W-:Y:S01]  /*5b80*/  CS2R R136, SRZ ;  /* 0x0000000000887805 */ /* 0x000fe2000001ff00 */
[----:B------:R0:W-:Y:S01]  /*5b90*/  STL [R1+0x2e0], R8 ;  /* 0x0002e00801007387 */ /* 0x0001e20000100800 */
[-C--:B-1----:R-:W-:Y:S02]  /*5ba0*/  LEA.HI.X.SX32 R10, R139, R16.reuse, 0x1, P2 ;  /* 0x000000108b0a7211 */ /* 0x082fe400010f0eff */
[----:B------:R-:W-:Y:S01]  /*5bb0*/  CS2R R138, SRZ ;  /* 0x00000000008a7805 */ /* 0x000fe2000001ff00 */
[----:B------:R1:W-:Y:S04]  /*5bc0*/  STL [R1+0x2e8], R18 ;  /* 0x0002e81201007387 */ /* 0x0003e80000100800 */
[----:B------:R2:W-:Y:S01]  /*5bd0*/  STL [R1+0x2f0], R10 ;  /* 0x0002f00a01007387 */ /* 0x0005e20000100800 */
[----:B0-----:R-:W-:Y:S01]  /*5be0*/  IMAD.WIDE R8, R11, 0x2, R4 ;  /* 0x000000020b087825 */ /* 0x001fe200078e0204 */
[----:B-1----:R-:W-:-:S02]  /*5bf0*/  LEA.HI.X.SX32 R18, R141, R16, 0x1, P1 ;  /* 0x000000108d127211 */ /* 0x002fc400008f0eff */
[----:B------:R-:W-:Y:S02]  /*5c00*/  CS2R R140, SRZ ;  /* 0x00000000008c7805 */ /* 0x000fe4000001ff00 */
[----:B------:R-:W-:Y:S02]  /*5c10*/  LEA.HI.X.SX32 R16, R143, R16, 0x1, P0 ;  /* 0x000000108f107211 */ /* 0x000fe400000f0eff */
[----:B------:R-:W-:Y:S01]  /*5c20*/  CS2R R142, SRZ ;  /* 0x00000000008e7805 */ /* 0x000fe2000001ff00 */
[----:B--2---:R-:W-:Y:S01]  /*5c30*/  IMAD.WIDE R10, R11, 0x2, R6 ;  /* 0x000000020b0a7825 */ /* 0x004fe200078e0206 */
[----:B------:R0:W-:Y:S04]  /*5c40*/  STL [R1+0x2f8], R18 ;  /* 0x0002f81201007387 */ /* 0x0001e80000100800 */
[----:B------:R-:W-:Y:S04]  /*5c50*/  STL [R1+0x30c], R8 ;  /* 0x00030c0801007387 */ /* 0x000fe80000100800 */
[----:B------:R-:W-:Y:S01]  /*5c60*/  STL [R1+0x300], R16 ;  /* 0x0003001001007387 */ /* 0x000fe20000100800 */
[----:B0-----:R-:W-:-:S03]  /*5c70*/  IMAD R18, R0, 0x24, RZ ;  /* 0x0000002400127824 */ /* 0x001fc600078e02ff */
[----:B------:R0:W-:Y:S04]  /*5c80*/  STL [R1+0x308], R9 ;  /* 0x0003080901007387 */ /* 0x0001e80000100800 */
[----:B------:R-:W-:Y:S04]  /*5c90*/  STL [R1+0x314], R10 ;  /* 0x0003140a01007387 */ /* 0x000fe80000100800 */
[----:B------:R1:W-:Y:S01]  /*5ca0*/  STL [R1+0x310], R11 ;  /* 0x0003100b01007387 */ /* 0x0003e20000100800 */
[----:B0-----:R-:W-:-:S05]  /*5cb0*/  IMAD.WIDE R8, R17, 0x2, R4 ;  /* 0x0000000211087825 */ /* 0x001fca00078e0204 */
[----:B------:R-:W-:Y:S01]  /*5cc0*/  STL [R1+0x31c], R8 ;  /* 0x00031c0801007387 */ /* 0x000fe20000100800 */
[----:B-1----:R-:W-:-:S03]  /*5cd0*/  IMAD.WIDE R10, R17, 0x2, R6 ;  /* 0x00000002110a7825 */ /* 0x002fc600078e0206 */
[----:B------:R0:W-:Y:S01]  /*5ce0*/  STL [R1+0x318], R9 ;  /* 0x0003180901007387 */ /* 0x0001e20000100800 */
[----:B------:R-:W-:-:S03]  /*5cf0*/  IMAD.WIDE R16, R19, 0x2, R6 ;  /* 0x0000000213107825 */ /* 0x000fc600078e0206 */
[----:B------:R-:W-:Y:S04]  /*5d00*/  STL [R1+0x324], R10 ;  /* 0x0003240a01007387 */ /* 0x000fe80000100800 */
[----:B------:R1:W-:Y:S01]  /*5d10*/  STL [R1+0x320], R11 ;  /* 0x0003200b01007387 */ /* 0x0003e20000100800 */
[----:B0-----:R-:W-:-:S04]  /*5d20*/  IMAD.WIDE R8, R19, 0x2, R4 ;  /* 0x0000000213087825 */ /* 0x001fc800078e0204 */
[----:B------:R-:W-:Y:S01]  /*5d30*/  IMAD R19, R0, 0x3a, RZ ;  /* 0x0000003a00137824 */ /* 0x000fe200078e02ff */
[----:B------:R-:W-:Y:S01]  /*5d40*/  STL [R1+0x32c], R8 ;  /* 0x00032c0801007387 */ /* 0x000fe20000100800 */
[----:B-1----:R-:W-:-:S03]  /*5d50*/  IMAD.WIDE R10, R21, 0x2, R6 ;  /* 0x00000002150a7825 */ /* 0x002fc600078e0206 */
[----:B------:R0:W-:Y:S04]  /*5d60*/  STL [R1+0x328], R9 ;  /* 0x0003280901007387 */ /* 0x0001e80000100800 */
[----:B------:R-:W-:Y:S04]  /*5d70*/  STL [R1+0x334], R16 ;  /* 0x0003341001007387 */ /* 0x000fe80000100800 */
[----:B------:R1:W-:Y:S01]  /*5d80*/  STL [R1+0x330], R17 ;  /* 0x0003301101007387 */ /* 0x0003e20000100800 */
[----:B0-----:R-:W-:-:S05]  /*5d90*/  IMAD.WIDE R8, R21, 0x2, R4 ;  /* 0x0000000215087825 */ /* 0x001fca00078e0204 */
[----:B------:R-:W-:Y:S01]  /*5da0*/  STL [R1+0x33c], R8 ;  /* 0x00033c0801007387 */ /* 0x000fe20000100800 */
[----:B-1----:R-:W-:-:S03]  /*5db0*/  IMAD R17, R0, 0x3b, RZ ;  /* 0x0000003b00117824 */ /* 0x002fc600078e02ff */
[----:B------:R0:W-:Y:S04]  /*5dc0*/  STL [R1+0x338], R9 ;  /* 0x0003380901007387 */ /* 0x0001e80000100800 */
[----:B------:R-:W-:Y:S04]  /*5dd0*/  STL [R1+0x344], R10 ;  /* 0x0003440a01007387 */ /* 0x000fe80000100800 */
[----:B------:R1:W-:Y:S01]  /*5de0*/  STL [R1+0x340], R11 ;  /* 0x0003400b01007387 */ /* 0x0003e20000100800 */
[----:B0-----:R-:W-:-:S04]  /*5df0*/  IMAD.WIDE R8, R17, 0x2, R4 ;  /* 0x0000000211087825 */ /* 0x001fc800078e0204 */
[--C-:B------:R-:W-:Y:S01]  /*5e00*/  IMAD.WIDE R16, R17, 0x2, R6.reuse ;  /* 0x0000000211107825 */ /* 0x100fe200078e0206 */
[----:B------:R-:W-:Y:S03]  /*5e10*/  STL [R1+0x34c], R8 ;  /* 0x00034c0801007387 */ /* 0x000fe60000100800 */
[C---:B-1----:R-:W-:Y:S01]  /*5e20*/  IMAD.WIDE R10, R19.reuse, 0x2, R6 ;  /* 0x00000002130a7825 */ /* 0x042fe200078e0206 */
[----:B------:R0:W-:Y:S04]  /*5e30*/  STL [R1+0x348], R9 ;  /* 0x0003480901007387 */ /* 0x0001e80000100800 */
[----:B------:R-:W-:Y:S04]  /*5e40*/  STL [R1+0x354], R16 ;  /* 0x0003541001007387 */ /* 0x000fe80000100800 */
[----:B------:R1:W-:Y:S01]  /*5e50*/  STL [R1+0x350], R17 ;  /* 0x0003501101007387 */ /* 0x0003e20000100800 */
[----:B0-----:R-:W-:-:S04]  /*5e60*/  IMAD.WIDE R8, R19, 0x2, R4 ;  /* 0x0000000213087825 */ /* 0x001fc800078e0204 */
[C---:B------:R-:W-:Y:S01]  /*5e70*/  IMAD R19, R0.reuse, 0x38, RZ ;  /* 0x0000003800137824 */ /* 0x040fe200078e02ff */
        /* <DEDUP_REMOVED lines=149> */
[----:B------:R1:W-:Y:S04]  /*67d0*/  STL [R1+0x4b4], R16 ;  /* 0x0004b41001007387 */ /* 0x0003e80000100800 */
[----:B------:R-:W-:Y:S01]  /*67e0*/  STL [R1+0x4b0], R17 ;  /* 0x0004b01101007387 */ /* 0x000fe20000100800 */
        /* <DEDUP_REMOVED lines=15> */
[C---:B------:R-:W-:Y:S01]  /*68e0*/  IMAD.SHL.U32 R18, R0.reuse, 0x20, RZ ;  /* 0x0000002000127824 */ /* 0x040fe200078e00ff */
        /* <DEDUP_REMOVED lines=224> */
[----:B-1----:R-:W-:-:S03]  /*76f0*/  IMAD.WIDE R16, R0, 0x2, R4 ;  /* 0x0000000200107825 */ /* 0x002fc600078e0204 */
[----:B------:R0:W-:Y:S04]  /*7700*/  STL [R1+0x6d8], R9 ;  /* 0x0006d80901007387 */ /* 0x0001e80000100800 */
[----:B------:R1:W-:Y:S04]  /*7710*/  STL [R1+0x6e4], R10 ;  /* 0x0006e40a01007387 */ /* 0x0003e80000100800 */
[----:B------:R2:W-:Y:S01]  /*7720*/  STL [R1+0x6e0], R11 ;  /* 0x0006e00b01007387 */ /* 0x0005e20000100800 */
[----:B0-----:R-:W-:-:S03]  /*7730*/  IMAD.WIDE R8, R0, 0x2, R6 ;  /* 0x0000000200087825 */ /* 0x001fc600078e0206 */
[----:B------:R-:W-:Y:S04]  /*7740*/  STL [R1+0x6ec], R16 ;  /* 0x0006ec1001007387 */ /* 0x000fe80000100800 */
[----:B------:R-:W-:Y:S01]  /*7750*/  STL [R1+0x6e8], R17 ;  /* 0x0006e81101007387 */ /* 0x000fe20000100800 */
[C---:B-1----:R-:W-:Y:S02]  /*7760*/  LOP3.LUT R10, R2.reuse, 0x30, RZ, 0x3c, !PT ;  /* 0x00000030020a7812 */ /* 0x042fe400078e3cff */
[----:B--2---:R-:W-:Y:S01]  /*7770*/  LOP3.LUT R11, R2, 0x20, RZ, 0x3c, !PT ;  /* 0x00000020020b7812 */ /* 0x004fe200078e3cff */
[----:B------:R0:W-:Y:S04]  /*7780*/  STL [R1+0x6f4], R8 ;  /* 0x0006f40801007387 */ /* 0x0001e80000100800 */
[----:B------:R1:W-:Y:S04]  /*7790*/  STL [R1+0x6f0], R9 ;  /* 0x0006f00901007387 */ /* 0x0003e80000100800 */
[----:B------:R-:W-:Y:S04]  /*77a0*/  STL [R1+0x100], RZ ;  /* 0x000100ff01007387 */ /* 0x000fe80000100800 */
[----:B------:R-:W-:Y:S01]  /*77b0*/  STL [R1], RZ ;  /* 0x000000ff01007387 */ /* 0x000fe20000100800 */
[----:B0-----:R-:W-:Y:S01]  /*77c0*/  SHF.R.S32.HI R8, RZ, 0x6, R15 ;  /* 0x00000006ff087819 */ /* 0x001fe2000001140f */
[----:B-1----:R-:W-:-:S02]  /*77d0*/  IMAD.SHL.U32 R9, R0, 0x40, RZ ;  /* 0x0000004000097824 */ /* 0x002fc400078e00ff */
[----:B------:R-:W-:Y:S03]  /*77e0*/  STL [R1+0x4], RZ ;  /* 0x000004ff01007387 */ /* 0x000fe60000100800 */
[----:B------:R-:W-:Y:S01]  /*77f0*/  SHF.R.S32.HI R0, RZ, 0x1f, R9 ;  /* 0x0000001fff007819 */ /* 0x000fe20000011409 */
[----:B------:R-:W-:Y:S03]  /*7800*/  STL [R1+0x8], RZ ;  /* 0x000008ff01007387 */ /* 0x000fe60000100800 */
[C---:B------:R-:W-:Y:S01]  /*7810*/  SHF.L.U64.HI R0, R9.reuse, 0x1, R0 ;  /* 0x0000000109007819 */ /* 0x040fe20000010200 */
[----:B------:R-:W-:Y:S01]  /*7820*/  STL [R1+0xc], RZ ;  /* 0x00000cff01007387 */ /* 0x000fe20000100800 */
[----:B------:R-:W-:-:S03]  /*7830*/  IMAD.SHL.U32 R9, R9, 0x2, RZ ;  /* 0x0000000209097824 */ /* 0x000fc600078e00ff */
[----:B------:R-:W-:Y:S04]  /*7840*/  STL [R1+0x10], RZ ;  /* 0x000010ff01007387 */ /* 0x000fe80000100800 */
        /* <DEDUP_REMOVED lines=59> */
[----:B------:R0:W-:Y:S02]  /*7c00*/  STL [R1+0x720], R8 ;  /* 0x0007200801007387 */ /* 0x0001e40000100800 */
[----:B0-----:R-:W-:-:S05]  /*7c10*/  LOP3.LUT R8, R2, 0x10, RZ, 0x3c, !PT ;  /* 0x0000001002087812 */ /* 0x001fca00078e3cff */
[----:B------:R0:W-:Y:S04]  /*7c20*/  STL [R1+0x748], R8 ;  /* 0x0007480801007387 */ /* 0x0001e80000100800 */
[----:B------:R1:W-:Y:S04]  /*7c30*/  STL [R1+0x744], R11 ;  /* 0x0007440b01007387 */ /* 0x0003e80000100800 */
[----:B------:R2:W-:Y:S01]  /*7c40*/  STL [R1+0x740], R10 ;  /* 0x0007400a01007387 */ /* 0x0005e20000100800 */
[C---:B0-----:R-:W-:Y:S02]  /*7c50*/  LOP3.LUT R8, R2.reuse, 0x40, RZ, 0x3c, !PT ;  /* 0x0000004002087812 */ /* 0x041fe400078e3cff */
[----:B-1----:R-:W-:-:S03]  /*7c60*/  LOP3.LUT R11, R2, 0x50, RZ, 0x3c, !PT ;  /* 0x00000050020b7812 */ /* 0x002fc600078e3cff */
[----:B------:R0:W-:Y:S01]  /*7c70*/  STL [R1+0x73c], R8 ;  /* 0x00073c0801007387 */ /* 0x0001e20000100800 */
[----:B--2---:R-:W-:-:S03]  /*7c80*/  LOP3.LUT R10, R2, 0x60, RZ, 0x3c, !PT ;  /* 0x00000060020a7812 */ /* 0x004fc600078e3cff */
[----:B------:R1:W-:Y:S04]  /*7c90*/  STL [R1+0x738], R11 ;  /* 0x0007380b01007387 */ /* 0x0003e80000100800 */
[----:B------:R2:W-:Y:S01]  /*7ca0*/  STL [R1+0x734], R10 ;  /* 0x0007340a01007387 */ /* 0x0005e20000100800 */
[----:B0-----:R-:W-:Y:S02]  /*7cb0*/  LOP3.LUT R8, R2, 0x70, RZ, 0x3c, !PT ;  /* 0x0000007002087812 */ /* 0x001fe400078e3cff */
[----:B-1----:R-:W-:-:S03]  /*7cc0*/  LOP3.LUT R11, R3, 0x20, RZ, 0x3c, !PT ;  /* 0x00000020030b7812 */ /* 0x002fc600078e3cff */
[----:B------:R0:W-:Y:S01]  /*7cd0*/  STL [R1+0x730], R8 ;  /* 0x0007300801007387 */ /* 0x0001e20000100800 */
[----:B--2---:R-:W-:-:S05]  /*7ce0*/  LOP3.LUT R10, R3, 0x40, RZ, 0x3c, !PT ;  /* 0x00000040030a7812 */ /* 0x004fca00078e3cff */
[----:B------:R1:W-:Y:S01]  /*7cf0*/  STL [R1+0x728], R10 ;  /* 0x0007280a01007387 */ /* 0x0003e20000100800 */
[----:B0-----:R-:W-:-:S05]  /*7d00*/  LOP3.LUT R8, R3, 0x60, RZ, 0x3c, !PT ;  /* 0x0000006003087812 */ /* 0x001fca00078e3cff */
[----:B------:R1:W-:Y:S02]  /*7d10*/  STL [R1+0x724], R8 ;  /* 0x0007240801007387 */ /* 0x0003e40000100800 */
.L_x_1:
[----:B-----5:R-:W2:Y:S01]  /*7d20*/  LDL R11, [R1+0x6f0] ;  /* 0x0006f000010b7983 */ /* 0x020ea20000100800 */
[----:B-1----:R-:W0:Y:S03]  /*7d30*/  LDC R8, c[0x0][0x230] ;  /* 0x00008c00ff087b82 */ /* 0x002e260000000800 */
[----:B------:R-:W2:Y:S04]  /*7d40*/  LDL R10, [R1+0x6f4] ;  /* 0x0006f400010a7983 */ /* 0x000ea80000100800 */
[----:B------:R-:W-:Y:S04]  /*7d50*/  STL [R1+0x9e4], R213 ;  /* 0x0009e4d501007387 */ /* 0x000fe80000100800 */
        /* <DEDUP_REMOVED lines=8> */
[----:B------:R1:W-:Y:S04]  /*7de0*/  STL [R1+0x9c0], R30 ;  /* 0x0009c01e01007387 */ /* 0x0003e80000100800 */
[----:B-1----:R-:W3:Y:S04]  /*7df0*/  LDL R30, [R1+0x6ec] ;  /* 0x0006ec00011e7983 */ /* 0x002ee80000100800 */
        /* <DEDUP_REMOVED lines=40> */
[----:B------:R-:W-:Y:S04]  /*8080*/  STL.64 [R1+0x918], R150 ;  /* 0x0009189601007387 */ /* 0x000fe80000100a00 */
        /* <DEDUP_REMOVED lines=26> */
[----:B------:R1:W-:Y:S04]  /*8230*/  STL.64 [R1+0x840], R96 ;  /* 0x0008406001007387 */ /* 0x0003e80000100a00 */
[----:B-1----:R-:W4:Y:S04]  /*8240*/  LDL R96, [R1+0x6e8] ;  /* 0x0006e80001607983 */ /* 0x002f280000100800 */
[----:B------:R1:W-:Y:S04]  /*8250*/  STL.64 [R1+0x838], R94 ;  /* 0x0008385e01007387 */ /* 0x0003e80000100a00 */
[----:B-1----:R-:W0:Y:S04]  /*8260*/  LDL R95, [R1+0x100] ;  /* 0x00010000015f7983 */ /* 0x002e280000100800 */
[----:B------:R-:W-:Y:S04]  /*8270*/  STL.64 [R1+0x830], R92 ;  /* 0x0008305c01007387 */ /* 0x000fe80000100a00 */
[----:B------:R-:W-:Y:S04]  /*8280*/  STL.64 [R1+0x828], R90 ;  /* 0x0008285a01007387 */ /* 0x000fe80000100a00 */
[----:B------:R-:W-:Y:S04]  /*8290*/  STL.64 [R1+0x820], R88 ;  /* 0x0008205801007387 */ /* 0x000fe80000100a00 */
        /* <DEDUP_REMOVED lines=18> */
[----:B------:R-:W-:Y:S04]  /*83c0*/  STL [R1+0x754], R14 ;  /* 0x0007540e01007387 */ /* 0x000fe80000100800 */
[----:B------:R-:W-:Y:S01]  /*83d0*/  STL [R1+0x750], R13 ;  /* 0x0007500d01007387 */ /* 0x000fe20000100800 */
[----:B-1----:R-:W-:-:S03]  /*83e0*/  MOV R0, UR49 ;  /* 0x0000003100007c02 */ /* 0x002fc60008000f00 */
[----:B------:R1:W-:Y:S04]  /*83f0*/  STL [R1+0x74c], R12 ;  /* 0x00074c0c01007387 */ /* 0x0003e80000100800 */
[----:B-1----:R-:W4:Y:S04]  /*8400*/  LDL.LU R12, [R1+0x104] ;  /* 0x00010400010c7983 */ /* 0x002f280000300800 */
[----:B------:R-:W4:Y:S04]  /*8410*/  LDL R78, [R1+0x6e0] ;  /* 0x0006e000014e7983 */ /* 0x000f280000100800 */
[----:B------:R-:W4:Y:S01]  /*8420*/  LDL R77, [R1+0x6e4] ;  /* 0x0006e400014d7983 */ /* 0x000f220000100800 */
[----:B------:R-:W-:-:S02]  /*8430*/  PRMT R237, RZ, 0x7610, R237 ;  /* 0x00007610ffed7816 */ /* 0x000fc400000000ed */
[----:B------:R-:W-:Y:S01]  /*8440*/  PRMT R233, RZ, 0x7610, R233 ;  /* 0x00007610ffe97816 */ /* 0x000fe200000000e9 */
[----:B------:R1:W-:Y:S01]  /*8450*/  STL [R1+0x71c], R0 ;  /* 0x00071c0001007387 */ /* 0x0003e20000100800 */
[----:B------:R-:W-:Y:S02]  /*8460*/  PRMT R234, RZ, 0x7610, R234 ;  /* 0x00007610ffea7816 */ /* 0x000fe400000000ea */
[----:B------:R-:W-:Y:S01]  /*8470*/  MOV R9, UR56 ;  /* 0x0000003800097c02 */ /* 0x000fe20008000f00 */
[----:B------:R-:W4:Y:S01]  /*8480*/  LDL R75, [R1+0x6d8] ;  /* 0x0006d800014b7983 */ /* 0x000f220000100800 */
[----:B0-----:R-:W-:-:S03]  /*8490*/  IMAD R8, R95, -0x40, R8 ;  /* 0xffffffc05f087824 */ /* 0x001fc600078e0208 */
[----:B------:R-:W4:Y:S01]  /*84a0*/  LDL R74, [R1+0x6dc] ;  /* 0x0006dc00014a7983 */ /* 0x000f220000100800 */
[----:B------:R-:W-:Y:S02]  /*84b0*/  PRMT R238, RZ, 0x7610, R238 ;  /* 0x00007610ffee7816 */ /* 0x000fe400000000ee */
[----:B------:R-:W-:Y:S01]  /*84c0*/  PRMT R213, RZ, 0x7610, R213 ;  /* 0x00007610ffd57816 */ /* 0x000fe200000000d5 */
[----:B------:R-:W4:Y:S01]  /*84d0*/  LDL R73, [R1+0x6d0] ;  /* 0x0006d00001497983 */ /* 0x000f220000100800 */
[C---:B------:R-:W-:Y:S02]  /*84e0*/  ISETP.GT.AND P1, PT, R8.reuse, 0x1, PT ;  /* 0x000000010800780c */ /* 0x040fe40003f24270 */
[----:B------:R-:W-:Y:S01]  /*84f0*/  ISETP.GT.AND P0, PT, R8, RZ, PT ;  /* 0x000000ff0800720c */ /* 0x000fe20003f04270 */
[----:B------:R-:W4:Y:S01]  /*8500*/  LDL R71, [R1+0x6d4] ;  /* 0x0006d40001477983 */ /* 0x000f220000100800 */
[----:B------:R-:W-:Y:S02]  /*8510*/  PRMT R90, RZ, 0x7610, R90 ;  /* 0x00007610ff5a7816 */ /* 0x000fe4000000005a */
[----:B------:R-:W-:Y:S01]  /*8520*/  PRMT R32, RZ, 0x7610, R32 ;  /* 0x00007610ff207816 */ /* 0x000fe20000000020 */
[----:B------:R-:W4:Y:S01]  /*8530*/  LDL R14, [R1+0x6cc] ;  /* 0x0006cc00010e7983 */ /* 0x000f220000100800 */
[----:B------:R-:W-:-:S02]  /*8540*/  PRMT R80, RZ, 0x7610, R80 ;  /* 0x00007610ff507816 */ /* 0x000fc40000000050 */
[----:B------:R-:W-:Y:S01]  /*8550*/  PRMT R45, RZ, 0x7610, R45 ;  /* 0x00007610ff2d7816 */ /* 0x000fe2000000002d */
[----:B------:R-:W4:Y:S01]  /*8560*/  LDL R82, [R1+0x460] ;  /* 0x0004600001527983 */ /* 0x000f220000100800 */
[----:B------:R-:W-:Y:S02]  /*8570*/  PRMT R46, RZ, 0x7610, R46 ;  /* 0x00007610ff2e7816 */ /* 0x000fe4000000002e */
[----:B------:R-:W-:Y:S01]  /*8580*/  PRMT R61, RZ, 0x7610, R61 ;  /* 0x00007610ff3d7816 */ /* 0x000fe2000000003d */
[----:B--2---:R3:W2:Y:S01]  /*8590*/  @P1 LDG.E.U16 R237, desc[UR6][R10.64] ;  /* 0x000000060aed1981 */ /* 0x0046a2000c1e1500 */
[----:B------:R-:W-:Y:S02]  /*85a0*/  ISETP.GT.AND P2, PT, R8, 0x2, PT ;  /* 0x000000020800780c */ /* 0x000fe40003f44270 */
[----:B------:R-:W-:Y:S01]  /*85b0*/  PRMT R62, RZ, 0x7610, R62 ;  /* 0x00007610ff3e7816 */ /* 0x000fe2000000003e */
[----:B------:R-:W2:Y:S01]  /*85c0*/  @P0 LDG.E.U16 R233, desc[UR6][R6.64] ;  /* 0x0000000606e90981 */ /* 0x000ea2000c1e1500 */
[----:B------:R-:W-:-:S02]  /*85d0*/  PRMT R144, RZ, 0x7610, R144 ;  /* 0x00007610ff907816 */ /* 0x000fc40000000090 */
[----:B------:R-:W-:Y:S01]  /*85e0*/  PRMT R143, RZ, 0x7610, R143 ;  /* 0x00007610ff8f7816 */ /* 0x000fe2000000008f */
[----:B------:R-:W2:Y:S01]  /*85f0*/  @P0 LDG.E.U16 R234, desc[UR6][R4.64] ;  /* 0x0000000604ea0981 */ /* 0x000ea2000c1e1500 */
[----:B------:R-:W-:Y:S01]  /*8600*/  PRMT R128, RZ, 0x7610, R128 ;  /* 0x00007610ff807816 */ /* 0x000fe20000000080 */
[----:B---3--:R-:W-:Y:S01]  /*8610*/  @P1 IMAD.MOV.U32 R10, RZ, RZ, R30 ;  /* 0x000000ffff0a1224 */ /* 0x008fe200078e001e */
[----:B------:R-:W-:Y:S01]  /*8620*/  PRMT R127, RZ, 0x7610, R127 ;  /* 0x00007610ff7f7816 */ /* 0x000fe2000000007f */
[----:B------:R-:W3:Y:S01]  /*8630*/  LDL R30, [R1+0x6c8] ;  /* 0x0006c800011e7983 */ /* 0x000ee20000100800 */
[----:B----4-:R-:W-:Y:S01]  /*8640*/  @P1 IMAD.MOV.U32 R11, RZ, RZ, R96 ;  /* 0x000000ffff0b1224 */ /* 0x010fe200078e0060 */
[----:B------:R-:W-:Y:S02]  /*8650*/  ISETP.GT.AND P0, PT, R8, 0x3, PT ;  /* 0x000000030800780c */ /* 0x000fe40003f04270 */
[----:B------:R-:W-:Y:S01]  /*8660*/  PRMT R229, RZ, 0x7610, R229 ;  /* 0x00007610ffe57816 */ /* 0x000fe200000000e5 */
[----:B------:R-:W4:Y:S01]  /*8670*/  LDL R81, [R1+0x464] ;  /* 0x0004640001517983 */ /* 0x000f220000100800 */
[----:B------:R-:W-:-:S02]  /*8680*/  PRMT R230, RZ, 0x7610, R230 ;  /* 0x00007610ffe67816 */ /* 0x000fc400000000e6 */
[----:B------:R-:W-:Y:S01]  /*8690*/  PRMT R235, RZ, 0x7610, R235 ;  /* 0x00007610ffeb7816 */ /* 0x000fe200000000eb */
[----:B------:R0:W2:Y:S01]  /*86a0*/  @P1 LDG.E.U16 R238, desc[UR6][R10.64] ;  /* 0x000000060aee1981 */ /* 0x0000a2000c1e1500 */
[----:B------:R-:W-:Y:S02]  /*86b0*/  PRMT R236, RZ, 0x7610, R236 ;  /* 0x00007610ffec7816 */ /* 0x000fe400000000ec */
[----:B------:R-:W-:Y:S02]  /*86c0*/  PRMT R92, RZ, 0x7610, R92 ;  /* 0x00007610ff5c7816 */ /* 0x000fe4000000005c */
[----:B------:R-:W-:Y:S02]  /*86d0*/  PRMT R83, RZ, 0x7610, R83 ;  /* 0x00007610ff537816 */ /* 0x000fe40000000053 */
[----:B------:R-:W-:Y:S02]  /*86e0*/  PRMT R72, RZ, 0x7610, R72 ;  /* 0x00007610ff487816 */ /* 0x000fe40000000048 */
[----:B------:R-:W-:-:S02]  /*86f0*/  PRMT R79, RZ, 0x7610, R79 ;  /* 0x00007610ff4f7816 */ /* 0x000fc4000000004f */
[----:B------:R-:W-:Y:S02]  /*8700*/  PRMT R47, RZ, 0x7610, R47 ;  /* 0x00007610ff2f7816 */ /* 0x000fe4000000002f */
        /* <DEDUP_REMOVED lines=27> */
[----:B------:R-:W-:Y:S01]  /*88c0*/  PRMT R215, RZ, 0x7610, R215 ;  /* 0x00007610ffd77816 */ /* 0x000fe200000000d7 */
[----:B0-----:R-:W-:Y:S01]  /*88d0*/  @P2 IMAD.MOV.U32 R11, RZ, RZ, R78 ;  /* 0x000000ffff0b2224 */ /* 0x001fe200078e004e */
[----:B------:R-:W-:Y:S01]  /*88e0*/  PRMT R24, RZ, 0x7610, R24 ;  /* 0x00007610ff187816 */ /* 0x000fe20000000018 */
[----:B------:R-:W4:Y:S01]  /*88f0*/  LDL R78, [R1+0x6c0] ;  /* 0x0006c000014e7983 */ /* 0x000f220000100800 */
[----:B------:R-:W-:Y:S01]  /*8900*/  PRMT R35, RZ, 0x7610, R35 ;  /* 0x00007610ff237816 */ /* 0x000fe20000000023 */
[----:B------:R-:W-:Y:S01]  /*8910*/  @P2 IMAD.MOV.U32 R10, RZ, RZ, R77 ;  /* 0x000000ffff0a2224 */ /* 0x000fe200078e004d */
[----:B------:R-:W-:Y:S01]  /*8920*/  PRMT R36, RZ, 0x7610, R36 ;  /* 0x00007610ff247816 */ /* 0x000fe20000000024 */
[----:B------:R-:W2:Y:S01]  /*8930*/  LDL R77, [R1+0x6c4] ;  /* 0x0006c400014d7983 */ /* 0x000ea20000100800 */
[----:B------:R-:W-:-:S02]  /*8940*/  PRMT R51, RZ, 0x7610, R51 ;  /* 0x00007610ff337816 */ /* 0x000fc40000000033 */
[----:B------:R-:W-:Y:S01]  /*8950*/  PRMT R52, RZ, 0x7610, R52 ;  /* 0x00007610ff347816 */ /* 0x000fe20000000034 */
[----:B------:R0:W2:Y:S01]  /*8960*/  @P2 LDG.E.U16 R213, desc[UR6][R10.64] ;  /* 0x000000060ad52981 */ /* 0x0000a2000c1e1500 */
[----:B------:R-:W-:Y:S02]  /*8970*/  PRMT R67, RZ, 0x7610, R67 ;  /* 0x00007610ff437816 */ /* 0x000fe40000000043 */
[----:B------:R-:W-:Y:S02]  /*8980*/  PRMT R68, RZ, 0x7610, R68 ;  /* 0x00007610ff447816 */ /* 0x000fe40000000044 */
[----:B------:R-:W-:Y:S02]  /*8990*/  PRMT R138, RZ, 0x7610, R138 ;  /* 0x00007610ff8a7816 */ /* 0x000fe4000000008a */
[----:B------:R-:W-:Y:S02]  /*89a0*/  PRMT R137, RZ, 0x7610, R137 ;  /* 0x00007610ff897816 */ /* 0x000fe40000000089 */
[----:B------:R-:W-:Y:S01]  /*89b0*/  PRMT R122, RZ, 0x7610, R122 ;  /* 0x00007610ff7a7816 */ /* 0x000fe2000000007a */
[----:B0-----:R-:W-:Y:S01]  /*89c0*/  @P2 IMAD.MOV.U32 R11, RZ, RZ, R75 ;  /* 0x000000ffff0b2224 */ /* 0x001fe200078e004b */
[----:B------:R-:W-:Y:S01]  /*89d0*/  PRMT R121, RZ, 0x7610, R121 ;  /* 0x00007610ff797816 */ /* 0x000fe20000000079 */
[----:B------:R-:W2:Y:S01]  /*89e0*/  LDL R75, [R1+0x6b8] ;  /* 0x0006b800014b7983 */ /* 0x000ea20000100800 */
        /* <DEDUP_REMOVED lines=97> */
[----:B------:R-:W-:Y:S01]  /*9000*/  @P0 IMAD.MOV.U32 R11, RZ, RZ, R73 ;  /* 0x000000ffff0b0224 */ /* 0x000fe200078e0049 */
[----:B------:R-:W2:Y:S01]  /*9010*/  LDL R71, [R1+0x6b4] ;  /* 0x0006b40001477983 */ /* 0x000ea20000100800 */
[----:B------:R-:W-:-:S02]  /*9020*/  PRMT R240, RZ, 0x7610, R240 ;  /* 0x00007610fff07816 */ /* 0x000fc400000000f0 */
[----:B------:R-:W-:Y:S01]  /*9030*/  PRMT R239, RZ, 0x7610, R239 ;  /* 0x00007610ffef7816 */ /* 0x000fe200000000ef */
[----:B------:R-:W2:Y:S01]  /*9040*/  LDL R73, [R1+0x6b0] ;  /* 0x0006b00001497983 */ /* 0x000ea20000100800 */
[----:B------:R-:W-:Y:S01]  /*9050*/  UMOV UR21, 0x40000040 ;  /* 0x4000004000157882 */ /* 0x000fe20000000000 */
[----:B------:R-:W-:Y:S02]  /*9060*/  MOV R85, UR48 ;  /* 0x0000003000557c02 */ /* 0x000fe40008000f00 */
[----:B------:R0:W2:Y:S01]  /*9070*/  @P0 LDG.E.U16 R32, desc[UR6][R10.64] ;  /* 0x000000060a200981 */ /* 0x0000a2000c1e1500 */
[----:B------:R-:W-:Y:S01]  /*9080*/  UMOV UR50, UR22 ;  /* 0x0000001600327c82 */ /* 0x000fe20008000000 */
[----:B------:R-:W-:Y:S01]  /*9090*/  UMOV UR51, UR23 ;  /* 0x0000001700337c82 */ /* 0x000fe20008000000 */
[----:B------:R-:W-:Y:S02]  /*90a0*/  MOV R86, UR53 ;  /* 0x0000003500567c02 */ /* 0x000fe40008000f00 */
[----:B------:R-:W-:Y:S01]  /*90b0*/  MOV R87, UR52 ;  /* 0x0000003400577c02 */ /* 0x000fe20008000f00 */
[----:B------:R-:W-:Y:S01]  /*90c0*/  UMOV UR54, UR10 ;  /* 0x0000000a00367c82 */ /* 0x000fe20008000000 */
[----:B------:R-:W-:Y:S01]  /*90d0*/  UMOV UR55, UR11 ;  /* 0x0000000b00377c82 */ /* 0x000fe20008000000 */
[----:B-1----:R-:W-:Y:S01]  /*90e0*/  MOV R0, UR57 ;  /* 0x0000003900007c02 */ /* 0x002fe20008000f00 */
[----:B0-----:R-:W-:-:S02]  /*90f0*/  @P0 IMAD.MOV.U32 R10, RZ, RZ, R14 ;  /* 0x000000ffff0a0224 */ /* 0x001fc400078e000e */
[----:B------:R-:W2:Y:S01]  /*9100*/  LDL R14, [R1+0x6ac] ;  /* 0x0006ac00010e7983 */ /* 0x000ea20000100800 */
[----:B---3--:R-:W-:-:S03]  /*9110*/  @P0 IMAD.MOV.U32 R11, RZ, RZ, R30 ;  /* 0x000000ffff0b0224 */ /* 0x008fc600078e001e */
[----:B------:R-:W3:Y:S01]  /*9120*/  LDL R30, [R1+0x6a8] ;  /* 0x0006a800011e7983 */ /* 0x000ee20000100800 */
[C---:B------:R-:W-:Y:S02]  /*9130*/  ISETP.GT.AND P1, PT, R8.reuse, 0x4, PT ;  /* 0x000000040800780c */ /* 0x040fe40003f24270 */
[----:B------:R-:W-:Y:S01]  /*9140*/  ISETP.GT.AND P2, PT, R8, 0x5, PT ;  /* 0x000000050800780c */ /* 0x000fe20003f44270 */
[----:B------:R4:W3:Y:S10]  /*9150*/  @P0 LDG.E.U16 R80, desc[UR6][R10.64] ;  /* 0x000000060a500981 */ /* 0x0008f4000c1e1500 */
[----:B----4-:R-:W-:-:S02]  /*9160*/  @P1 IMAD.MOV.U32 R11, RZ, RZ, R78 ;  /* 0x000000ffff0b1224 */ /* 0x010fc400078e004e */
[----:B------:R-:W4:Y:S01]  /*9170*/  LDL R78, [R1+0x6a0] ;  /* 0x0006a000014e7983 */ /* 0x000f220000100800 */
[----:B--2---:R-:W-:-:S03]  /*9180*/  @P1 IMAD.MOV.U32 R10, RZ, RZ, R77 ;  /* 0x000000ffff0a1224 */ /* 0x004fc600078e004d */
[----:B------:R-:W2:Y:S04]  /*9190*/  LDL R77, [R1+0x6a4] ;  /* 0x0006a400014d7983 */ /* 0x000ea80000100800 */
[----:B------:R0:W2:Y:S02]  /*91a0*/  @P1 LDG.E.U16 R45, desc[UR6][R10.64] ;  /* 0x000000060a2d1981 */ /* 0x0000a4000c1e1500 */
[----:B0-----:R-:W-:Y:S02]  /*91b0*/  @P1 IMAD.MOV.U32 R11, RZ, RZ, R75 ;  /* 0x000000ffff0b1224 */ /* 0x001fe400078e004b */
[----:B------:R-:W2:Y:S01]  /*91c0*/  LDL R75, [R1+0x698] ;  /* 0x00069800014b7983 */ /* 0x000ea20000100800 */
[----:B------:R-:W-:-:S03]  /*91d0*/  @P1 IMAD.MOV.U32 R10, RZ, RZ, R74 ;  /* 0x000000ffff0a1224 */ /* 0x000fc600078e004a */
        /* <DEDUP_REMOVED lines=305> */
[----:B0-----:R-:W-:Y:S01]  /*a4f0*/  @P2 IMAD.MOV.U32 R11, RZ, RZ, R75 ;  /* 0x000000ffff0b2224 */ /* 0x001fe200078e004b */
[----:B------:R-:W-:Y:S01]  /*a500*/  ISETP.GT.AND P1, PT, R8, 0x22, PT ;  /* 0x000000220800780c */ /* 0x000fe20003f24270 */
        /* <DEDUP_REMOVED lines=12> */
[----:B------:R-:W3:Y:S04]  /*a5d0*/  LDL R30, [R1+0x4d4] ;  /* 0x0004d400011e7983 */ /* 0x000ee80000100800 */
[----:B------:R4:W3:Y:S01]  /*a5e0*/  @P0 LDG.E.U16 R224, desc[UR6][R10.64] ;  /* 0x000000060ae00981 */ /* 0x0008e2000c1e1500 */
[----:B------:R-:W-:Y:S01]  /*a5f0*/  ISETP.GT.AND P2, PT, R8, 0x23, PT ;  /* 0x000000230800780c */ /* 0x000fe20003f44270 */
[----:B----4-:R-:W-:Y:S02]  /*a600*/  @P1 IMAD.MOV.U32 R11, RZ, RZ, R78 ;  /* 0x000000ffff0b1224 */ /* 0x010fe400078e004e */
        /* <DEDUP_REMOVED lines=13> */
[----:B------:R-:W-:-:S03]  /*a6e0*/  ISETP.GT.AND P0, PT, R8, 0x24, PT ;  /* 0x000000240800780c */ /* 0x000fc60003f04270 */
[----:B------:R0:W3:Y:S02]  /*a6f0*/  @P2 LDG.E.U16 R37, desc[UR6][R10.64] ;  /* 0x000000060a252981 */ /* 0x0000e4000c1e1500 */
[----:B0-----:R-:W-:Y:S02]  /*a700*/  @P2 IMAD.MOV.U32 R10, RZ, RZ, R74 ;  /* 0x000000ffff0a2224 */ /* 0x001fe400078e004a */
[----:B------:R-:W-:Y:S01]  /*a710*/  @P2 IMAD.MOV.U32 R11, RZ, RZ, R75 ;  /* 0x000000ffff0b2224 */ /* 0x000fe200078e004b */
[----:B------:R-:W3:Y:S04]  /*a720*/  LDL R74, [R1+0x4ac] ;  /* 0x0004ac00014a7983 */ /* 0x000ee80000100800 */
[----:B------:R4:W3:Y:S04]  /*a730*/  @P2 LDG.E.U16 R38, desc[UR6][R10.64] ;  /* 0x000000060a262981 */ /* 0x0008e8000c1e1500 */
[----:B------:R-:W3:Y:S01]  /*a740*/  LDL R75, [R1+0x4a8] ;  /* 0x0004a800014b7983 */ /* 0x000ee20000100800 */
[----:B----4-:R-:W-:-:S02]  /*a750*/  @P0 IMAD.MOV.U32 R11, RZ, RZ, R78 ;  /* 0x000000ffff0b0224 */ /* 0x010fc400078e004e */
[----:B--2---:R-:W-:Y:S01]  /*a760*/  @P0 IMAD.MOV.U32 R10, RZ, RZ, R77 ;  /* 0x000000ffff0a0224 */ /* 0x004fe200078e004d */
[C---:B------:R-:W-:Y:S01]  /*a770*/  ISETP.GT.AND P1, PT, R8.reuse, 0x25, PT ;  /* 0x000000250800780c */ /* 0x040fe20003f24270 */
[----:B------:R-:W2:Y:S04]  /*a780*/  LDL R78, [R1+0x490] ;  /* 0x00049000014e7983 */ /* 0x000ea80000100800 */
[----:B------:R0:W4:Y:S01]  /*a790*/  @P0 LDG.E.U16 R53, desc[UR6][R10.64] ;  /* 0x000000060a350981 */ /* 0x000122000c1e1500 */
[----:B------:R-:W-:-:S03]  /*a7a0*/  ISETP.GT.AND P2, PT, R8, 0x26, PT ;  /* 0x000000260800780c */ /* 0x000fc60003f44270 */
[----:B------:R-:W2:Y:S01]  /*a7b0*/  LDL R77, [R1+0x494] ;  /* 0x00049400014d7983 */ /* 0x000ea20000100800 */
[----:B0-----:R-:W-:-:S03]  /*a7c0*/  @P0 IMAD.MOV.U32 R11, RZ, RZ, R71 ;  /* 0x000000ffff0b0224 */ /* 0x001fc600078e0047 */
[----:B------:R-:W4:Y:S01]  /*a7d0*/  LDL R71, [R1+0x4a0] ;  /* 0x0004a00001477983 */ /* 0x000f220000100800 */
[----:B------:R-:W-:-:S03]  /*a7e0*/  @P0 IMAD.MOV.U32 R10, RZ, RZ, R14 ;  /* 0x000000ffff0a0224 */ /* 0x000fc600078e000e */
[----:B------:R-:W2:Y:S04]  /*a7f0*/  LDL R14, [R1+0x4a4] ;  /* 0x0004a400010e7983 */ /* 0x000ea80000100800 */
[----:B------:R0:W2:Y:S02]  /*a800*/  @P0 LDG.E.U16 R54, desc[UR6][R10.64] ;  /* 0x000000060a360981 */ /* 0x0000a4000c1e1500 */
[----:B0-----:R-:W-:Y:S02]  /*a810*/  @P1 IMAD.MOV.U32 R11, RZ, RZ, R73 ;  /* 0x000000ffff0b1224 */ /* 0x001fe400078e0049 */
[----:B------:R-:W2:Y:S01]  /*a820*/  LDL R73, [R1+0x498] ;  /* 0x0004980001497983 */ /* 0x000ea20000100800 */
[----:B---3--:R-:W-:-:S03]  /*a830*/  @P1 IMAD.MOV.U32 R10, RZ, RZ, R30 ;  /* 0x000000ffff0a1224 */ /* 0x008fc600078e001e */
[----:B------:R-:W3:Y:S04]  /*a840*/  LDL R30, [R1+0x49c] ;  /* 0x00049c00011e7983 */ /* 0x000ee80000100800 */
[----:B------:R0:W3:Y:S02]  /*a850*/  @P1 LDG.E.U16 R69, desc[UR6][R10.64] ;  /* 0x000000060a451981 */ /* 0x0000e4000c1e1500 */
[----:B0-----:R-:W-:Y:S02]  /*a860*/  @P1 IMAD.MOV.U32 R10, RZ, RZ, R74 ;  /* 0x000000ffff0a1224 */ /* 0x001fe400078e004a */
[----:B------:R-:W3:Y:S01]  /*a870*/  LDL R74, [R1+0x48c] ;  /* 0x00048c00014a7983 */ /* 0x000ee20000100800 */
[----:B------:R-:W-:-:S03]  /*a880*/  @P1 IMAD.MOV.U32 R11, RZ, RZ, R75 ;  /* 0x000000ffff0b1224 */ /* 0x000fc600078e004b */
[----:B------:R-:W3:Y:S04]  /*a890*/  LDL R75, [R1+0x488] ;  /* 0x00048800014b7983 */ /* 0x000ee80000100800 */
[----:B------:R4:W3:Y:S02]  /*a8a0*/  @P1 LDG.E.U16 R151, desc[UR6][R10.64] ;  /* 0x000000060a971981 */ /* 0x0008e4000c1e1500 */
[----:B----4-:R-:W-:Y:S02]  /*a8b0*/  @P2 IMAD.MOV.U32 R11, RZ, RZ, R71 ;  /* 0x000000ffff0b2224 */ /* 0x010fe400078e0047 */
[----:B------:R-:W4:Y:S01]  /*a8c0*/  LDL R71, [R1+0x480] ;  /* 0x0004800001477983 */ /* 0x000f220000100800 */
[----:B--2---:R-:W-:-:S03]  /*a8d0*/  @P2 IMAD.MOV.U32 R10, RZ, RZ, R14 ;  /* 0x000000ffff0a2224 */ /* 0x004fc600078e000e */
        /* <DEDUP_REMOVED lines=9> */
[----:B0-----:R-:W-:-:S02]  /*a970*/  @P0 IMAD.MOV.U32 R10, RZ, RZ, R77 ;  /* 0x000000ffff0a0224 */ /* 0x001fc400078e004d */
[----:B------:R-:W-:Y:S01]  /*a980*/  @P0 IMAD.MOV.U32 R11, RZ, RZ, R78 ;  /* 0x000000ffff0b0224 */ /* 0x000fe200078e004e */
[----:B------:R-:W3:Y:S04]  /*a990*/  LDL R77, [R1+0x458] ;  /* 0x00045800014d7983 */ /* 0x000ee80000100800 */
[----:B------:R0:W3:Y:S04]  /*a9a0*/  @P0 LDG.E.U16 R120, desc[UR6][R10.64] ;  /* 0x000000060a780981 */ /* 0x0000e8000c1e1500 */
[----:B------:R-:W3:Y:S01]  /*a9b0*/  LDL R78, [R1+0x470] ;  /* 0x00047000014e7983 */ /* 0x000ee20000100800 */
[----:B0-----:R-:W-:-:S02]  /*a9c0*/  @P0 IMAD.MOV.U32 R10, RZ, RZ, R74 ;  /* 0x000000ffff0a0224 */ /* 0x001fc400078e004a */
[----:B------:R-:W-:Y:S01]  /*a9d0*/  @P0 IMAD.MOV.U32 R11, RZ, RZ, R75 ;  /* 0x000000ffff0b0224 */ /* 0x000fe200078e004b */
[----:B------:R-:W3:Y:S04]  /*a9e0*/  LDL R74, [R1+0x474] ;  /* 0x00047400014a7983 */ /* 0x000ee80000100800 */
[----:B------:R4:W3:Y:S04]  /*a9f0*/  @P0 LDG.E.U16 R119, desc[UR6][R10.64] ;  /* 0x000000060a770981 */ /* 0x0008e8000c1e1500 */
[----:B------:R-:W3:Y:S01]  /*aa00*/  LDL R75, [R1+0x45c] ;  /* 0x00045c00014b7983 */ /* 0x000ee20000100800 */
[----:B----4-:R-:W-:-:S03]  /*aa10*/  @P1 IMAD.MOV.U32 R11, RZ, RZ, R71 ;  /* 0x000000ffff0b1224 */ /* 0x010fc600078e0047 */
        /* <DEDUP_REMOVED lines=8> */
[----:B------:R-:W-:-:S03]  /*aaa0*/  ISETP.GT.AND P2, PT, R8, 0x29, PT ;  /* 0x000000290800780c */ /* 0x000fc60003f44270 */
[----:B------:R0:W3:Y:S10]  /*aab0*/  @P1 LDG.E.U16 R21, desc[UR6][R10.64] ;  /* 0x000000060a151981 */ /* 0x0000f4000c1e1500 */
[----:B0-----:R-:W-:-:S02]  /*aac0*/  @P2 IMAD.MOV.U32 R11, RZ, RZ, R78 ;  /* 0x000000ffff0b2224 */ /* 0x001fc400078e004e */
[----:B------:R-:W3:Y:S01]  /*aad0*/  LDL R78, [R1+0x448] ;  /* 0x00044800014e7983 */ /* 0x000ee20000100800 */
[----:B------:R-:W-:-:S03]  /*aae0*/  @P2 IMAD.MOV.U32 R10, RZ, RZ, R74 ;  /* 0x000000ffff0a2224 */ /* 0x000fc600078e004a */
[----:B------:R-:W3:Y:S04]  /*aaf0*/  LDL R74, [R1+0x44c] ;  /* 0x00044c00014a7983 */ /* 0x000ee80000100800 */
[----:B------:R4:W3:Y:S01]  /*ab00*/  @P2 LDG.E.U16 R219, desc[UR6][R10.64] ;  /* 0x000000060adb2981 */ /* 0x0008e2000c1e1500 */
[C---:B------:R-:W-:Y:S02]  /*ab10*/  ISETP.GT.AND P0, PT, R8.reuse, 0x2a, PT ;  /* 0x0000002a0800780c */ /* 0x040fe40003f04270 */
[----:B------:R-:W-:Y:S01]  /*ab20*/  ISETP.GT.AND P1, PT, R8, 0x2b, PT ;  /* 0x0000002b0800780c */ /* 0x000fe20003f24270 */
[----:B----4-:R-:W-:Y:S02]  /*ab30*/  @P2 IMAD.MOV.U32 R11, RZ, RZ, R71 ;  /* 0x000000ffff0b2224 */ /* 0x010fe400078e0047 */
[----:B------:R-:W4:Y:S01]  /*ab40*/  LDL R71, [R1+0x440] ;  /* 0x0004400001477983 */ /* 0x000f220000100800 */
[----:B--2---:R-:W-:-:S03]  /*ab50*/  @P2 IMAD.MOV.U32 R10, RZ, RZ, R14 ;  /* 0x000000ffff0a2224 */ /* 0x004fc600078e000e */
[----:B------:R-:W2:Y:S04]  /*ab60*/  LDL R14, [R1+0x444] ;  /* 0x00044400010e7983 */ /* 0x000ea80000100800 */
[----:B------:R0:W2:Y:S02]  /*ab70*/  @P2 LDG.E.U16 R220, desc[UR6][R10.64] ;  /* 0x000000060adc2981 */ /* 0x0000a4000c1e1500 */
[----:B0-----:R-:W-:Y:S02]  /*ab80*/  @P0 IMAD.MOV.U32 R10, RZ, RZ, R81 ;  /* 0x000000ffff0a0224 */ /* 0x001fe400078e0051 */
[----:B------:R-:W-:-:S05]  /*ab90*/  @P0 IMAD.MOV.U32 R11, RZ, RZ, R82 ;  /* 0x000000ffff0b0224 */ /* 0x000fca00078e0052 */
[----:B------:R0:W2:Y:S02]  /*aba0*/  @P0 LDG.E.U16 R27, desc[UR6][R10.64] ;  /* 0x000000060a1b0981 */ /* 0x0000a4000c1e1500 */
[----:B0-----:R-:W-:Y:S02]  /*abb0*/  @P0 IMAD.MOV.U32 R10, RZ, RZ, R75 ;  /* 0x000000ffff0a0224 */ /* 0x001fe400078e004b */
[----:B------:R-:W-:Y:S01]  /*abc0*/  @P0 IMAD.MOV.U32 R11, RZ, RZ, R77 ;  /* 0x000000ffff0b0224 */ /* 0x000fe200078e004d */
[----:B------:R-:W2:Y:S04]  /*abd0*/  LDL R75, [R1+0x43c] ;  /* 0x00043c00014b7983 */ /* 0x000ea80000100800 */
[----:B------:R-:W2:Y:S04]  /*abe0*/  LDL R77, [R1+0x438] ;  /* 0x00043800014d7983 */ /* 0x000ea80000100800 */
[----:B------:R0:W2:Y:S02]  /*abf0*/  @P0 LDG.E.U16 R28, desc[UR6][R10.64] ;  /* 0x000000060a1c0981 */ /* 0x0000a4000c1e1500 */
[----:B0-----:R-:W-:-:S02]  /*ac00*/  @P1 IMAD.MOV.U32 R11, RZ, RZ, R73 ;  /* 0x000000ffff0b1224 */ /* 0x001fc400078e0049 */
        /* <DEDUP_REMOVED lines=8> */
[----:B------:R-:W3:Y:S04]  /*ac90*/  LDL R78, [R1+0x428] ;  /* 0x00042800014e7983 */ /* 0x000ee80000100800 */
[----:B------:R4:W3:Y:S01]  /*aca0*/  @P1 LDG.E.U16 R40, desc[UR6][R10.64] ;  /* 0x000000060a281981 */ /* 0x0008e2000c1e1500 */
[----:B------:R-:W-:Y:S01]  /*acb0*/  ISETP.GT.AND P1, PT, R8, 0x2d, PT ;  /* 0x0000002d0800780c */ /* 0x000fe20003f24270 */
        /* <DEDUP_REMOVED lines=17> */
[----:B------:R-:W3:Y:S01]  /*add0*/  LDL R74, [R1+0x40c] ;  /* 0x00040c00014a7983 */ /* 0x000ee20000100800 */
[----:B------:R-:W-:-:S03]  /*ade0*/  @P1 IMAD.MOV.U32 R11, RZ, RZ, R78 ;  /* 0x000000ffff0b1224 */ /* 0x000fc600078e004e */
        /* <DEDUP_REMOVED lines=175> */
[----:B----4-:R-:W-:-:S03]  /*b8e0*/  @P1 IMAD.MOV.U32 R10, RZ, RZ, R71 ;  /* 0x000000ffff0a1224 */ /* 0x010fc600078e0047 */
[----:B------:R-:W4:Y:S04]  /*b8f0*/  LDL R71, [R1+0x30c] ;  /* 0x00030c0001477983 */ /* 0x000f280000100800 */
[----:B------:R2:W4:Y:S02]  /*b900*/  @P1 LDG.E.U16 R145, desc[UR6][R10.64] ;  /* 0x000000060a911981 */ /* 0x000524000c1e1500 */
[----:B--2---:R-:W-:Y:S02]  /*b910*/  @P0 IMAD.MOV.U32 R10, RZ, RZ, R14 ;  /* 0x000000ffff0a0224 */ /* 0x004fe400078e000e */
[----:B------:R-:W0:Y:S01]  /*b920*/  S2R R14, SR_TID.X ;  /* 0x00000000000e7919 */ /* 0x000e220000002100 */
[----:B------:R-:W-:Y:S01]  /*b930*/  @P0 IMAD.MOV.U32 R11, RZ, RZ, R78 ;  /* 0x000000ffff0b0224 */ /* 0x000fe200078e004e */
[----:B------:R-:W-:Y:S01]  /*b940*/  ISETP.GT.AND P1, PT, R8, 0x3f, PT ;  /* 0x0000003f0800780c */ /* 0x000fe20003f24270 */
[----:B------:R-:W2:Y:S04]  /*b950*/  LDL R78, [R1+0x108] ;  /* 0x00010800014e7983 */ /* 0x000ea80000100800 */
[----:B------:R1:W2:Y:S02]  /*b960*/  @P0 LDG.E.U16 R130, desc[UR6][R10.64] ;  /* 0x000000060a820981 */ /* 0x0002a4000c1e1500 */
[----:B-1----:R-:W-:Y:S01]  /*b970*/  @P0 IMAD.MOV.U32 R10, RZ, RZ, R75 ;  /* 0x000000ffff0a0224 */ /* 0x002fe200078e004b */
[----:B0-----:R-:W-:Y:S01]  /*b980*/  LOP3.LUT R14, R14, 0x3f, RZ, 0xc0, !PT ;  /* 0x0000003f0e0e7812 */ /* 0x001fe200078ec0ff */
[----:B------:R-:W-:-:S05]  /*b990*/  @P0 IMAD.MOV.U32 R11, RZ, RZ, R77 ;  /* 0x000000ffff0b0224 */ /* 0x000fca00078e004d */
[----:B------:R0:W2:Y:S01]  /*b9a0*/  @P0 LDG.E.U16 R129, desc[UR6][R10.64] ;  /* 0x000000060a810981 */ /* 0x0000a2000c1e1500 */
[----:B------:R-:W-:-:S03]  /*b9b0*/  ISETP.GE.AND P0, PT, R14, R8, PT ;  /* 0x000000080e00720c */ /* 0x000fc60003f06270 */
[----:B------:R-:W2:Y:S04]  /*b9c0*/  LDL.LU R14, [R1+0x114] ;  /* 0x00011400010e7983 */ /* 0x000ea80000300800 */
[----:B------:R-:W2:Y:S01]  /*b9d0*/  LDL R82, [R1+0x2c0] ;  /* 0x0002c00001527983 */ /* 0x000ea20000100800 */
[----:B0-----:R-:W-:-:S03]  /*b9e0*/  @P1 IMAD.MOV.U32 R11, RZ, RZ, R73 ;  /* 0x000000ffff0b1224 */ /* 0x001fc600078e0049 */
[----:B------:R-:W2:Y:S04]  /*b9f0*/  LDL R81, [R1+0x2c4] ;  /* 0x0002c40001517983 */ /* 0x000ea80000100800 */
[----:B------:R-:W2:Y:S01]  /*ba00*/  LDL R73, [R1+0x300] ;  /* 0x0003000001497983 */ /* 0x000ea20000100800 */
[----:B---3--:R-:W-:-:S03]  /*ba10*/  @P1 IMAD.MOV.U32 R10, RZ, RZ, R30 ;  /* 0x000000ffff0a1224 */ /* 0x008fc600078e001e */
[----:B------:R-:W3:Y:S04]  /*ba20*/  LDL R30, [R1+0x304] ;  /* 0x00030400011e7983 */ /* 0x000ee80000100800 */
[----:B------:R0:W3:Y:S04]  /*ba30*/  @P1 LDG.E.U16 R114, desc[UR6][R10.64] ;  /* 0x000000060a721981 */ /* 0x0000e8000c1e1500 */
[----:B------:R-:W3:Y:S04]  /*ba40*/  LDL R77, [R1+0x2a0] ;  /* 0x0002a000014d7983 */ /* 0x000ee80000100800 */
[----:B------:R-:W3:Y:S01]  /*ba50*/  LDL R75, [R1+0x2a4] ;  /* 0x0002a400014b7983 */ /* 0x000ee20000100800 */
[----:B0-----:R-:W-:-:S03]  /*ba60*/  @P1 IMAD.MOV.U32 R11, RZ, RZ, R74 ;  /* 0x000000ffff0b1224 */ /* 0x001fc600078e004a */
[----:B------:R-:W3:Y:S01]  /*ba70*/  LDL R74, [R1+0x2e0] ;  /* 0x0002e000014a7983 */ /* 0x000ee20000100800 */
[----:B----4-:R-:W-:-:S03]  /*ba80*/  @P1 IMAD.MOV.U32 R10, RZ, RZ, R71 ;  /* 0x000000ffff0a1224 */ /* 0x010fc600078e0047 */
[----:B------:R-:W4:Y:S04]  /*ba90*/  LDL R71, [R1+0x2e4] ;  /* 0x0002e40001477983 */ /* 0x000f280000100800 */
[----:B------:R0:W4:Y:S01]  /*baa0*/  @P1 LDG.E.U16 R113, desc[UR6][R10.64] ;  /* 0x000000060a711981 */ /* 0x000122000c1e1500 */
[----:B------:R-:W-:Y:S01]  /*bab0*/  BAR.SYNC.DEFER_BLOCKING 0x0 ;  /* 0x0000000000007b1d */ /* 0x000fe20000010000 */
[----:B0-----:R-:W-:-:S05]  /*bac0*/  @!P0 IMAD.MOV.U32 R11, RZ, RZ, R12 ;  /* 0x000000ffff0b8224 */ /* 0x001fca00078e000c */
[----:B------:R0:W-:Y:S01]  /*bad0*/  STL [R1+0x75c], R12 ;  /* 0x00075c0c01007387 */ /* 0x0001e20000100800 */
[----:B--2---:R-:W-:-:S03]  /*bae0*/  @!P0 IMAD.MOV.U32 R10, RZ, RZ, R78 ;  /* 0x000000ffff0a8224 */ /* 0x004fc600078e004e */
[----:B------:R-:W2:Y:S04]  /*baf0*/  LDL R78, [R1+0x260] ;  /* 0x00026000014e7983 */ /* 0x000ea80000100800 */
[----:B0-----:R-:W2:Y:S04]  /*bb00*/  LDL R12, [R1+0x240] ;  /* 0x00024000010c7983 */ /* 0x001ea80000100800 */
[----:B------:R0:W2:Y:S02]  /*bb10*/  @!P0 LDG.E.U16 R70, desc[UR6][R10.64] ;  /* 0x000000060a468981 */ /* 0x0000a4000c1e1500 */
[----:B0-----:R-:W-:-:S02]  /*bb20*/  @!P0 IMAD.MOV.U32 R11, RZ, RZ, R73 ;  /* 0x000000ffff0b8224 */ /* 0x001fc400078e0049 */
[----:B------:R-:W2:Y:S01]  /*bb30*/  LDL R73, [R1+0x280] ;  /* 0x0002800001497983 */ /* 0x000ea20000100800 */
[----:B---3--:R-:W-:-:S03]  /*bb40*/  @!P0 IMAD.MOV.U32 R10, RZ, RZ, R30 ;  /* 0x000000ffff0a8224 */ /* 0x008fc600078e001e */
[----:B------:R-:W3:Y:S04]  /*bb50*/  LDL R30, [R1+0x284] ;  /* 0x00028400011e7983 */ /* 0x000ee80000100800 */
[----:B------:R0:W3:Y:S02]  /*bb60*/  @!P0 LDG.E.U16 R112, desc[UR6][R10.64] ;  /* 0x000000060a708981 */ /* 0x0000e4000c1e1500 */
[----:B0-----:R-:W-:Y:S02]  /*bb70*/  @!P0 IMAD.MOV.U32 R11, RZ, RZ, R74 ;  /* 0x000000ffff0b8224 */ /* 0x001fe400078e004a */
[----:B------:R-:W3:Y:S01]  /*bb80*/  LDL R74, [R1+0x264] ;  /* 0x00026400014a7983 */ /* 0x000ee20000100800 */
[----:B----4-:R-:W-:-:S03]  /*bb90*/  @!P0 IMAD.MOV.U32 R10, RZ, RZ, R71 ;  /* 0x000000ffff0a8224 */ /* 0x010fc600078e0047 */
[----:B------:R-:W4:Y:S04]  /*bba0*/  LDL R71, [R1+0x23c] ;  /* 0x00023c0001477983 */ /* 0x000f280000100800 */
[----:B------:R0:W4:Y:S02]  /*bbb0*/  @!P0 LDG.E.U16 R111, desc[UR6][R10.64] ;  /* 0x000000060a6f8981 */ /* 0x000124000c1e1500 */
[----:B0-----:R-:W-:Y:S02]  /*bbc0*/  @!P0 IMAD.MOV.U32 R10, RZ, RZ, R81 ;  /* 0x000000ffff0a8224 */ /* 0x001fe400078e0051 */
[----:B------:R-:W-:-:S05]  /*bbd0*/  @!P0 IMAD.MOV.U32 R11, RZ, RZ, R82 ;  /* 0x000000ffff0b8224 */ /* 0x000fca00078e0052 */
[----:B------:R0:W4:Y:S02]  /*bbe0*/  @!P0 LDG.E.U16 R110, desc[UR6][R10.64] ;  /* 0x000000060a6e8981 */ /* 0x000124000c1e1500 */
[----:B0-----:R-:W-:Y:S02]  /*bbf0*/  @!P0 IMAD.MOV.U32 R10, RZ, RZ, R75 ;  /* 0x000000ffff0a8224 */ /* 0x001fe400078e004b */
[----:B------:R-:W-:Y:S01]  /*bc00*/  @!P0 IMAD.MOV.U32 R11, RZ, RZ, R77 ;  /* 0x000000ffff0b8224 */ /* 0x000fe200078e004d */
[----:B------:R-:W4:Y:S04]  /*bc10*/  LDL R75, [R1+0x220] ;  /* 0x00022000014b7983 */ /* 0x000f280000100800 */
[----:B------:R-:W4:Y:S04]  /*bc20*/  LDL R77, [R1+0x21c] ;  /* 0x00021c00014d7983 */ /* 0x000f280000100800 */
[----:B------:R2:W4:Y:S02]  /*bc30*/  @!P0 LDG.E.U16 R109, desc[UR6][R10.64] ;  /* 0x000000060a6d8981 */ /* 0x000524000c1e1500 */
[----:B--2---:R-:W-:-:S02]  /*bc40*/  @!P0 IMAD.MOV.U32 R11, RZ, RZ, R73 ;  /* 0x000000ffff0b8224 */ /* 0x004fc400078e0049 */
[----:B------:R-:W2:Y:S01]  /*bc50*/  LDL R73, [R1+0x1fc] ;  /* 0x0001fc0001497983 */ /* 0x000ea20000100800 */
[----:B---3--:R-:W-:-:S03]  /*bc60*/  @!P0 IMAD.MOV.U32 R10, RZ, RZ, R30 ;  /* 0x000000ffff0a8224 */ /* 0x008fc600078e001e */
[----:B------:R-:W3:Y:S04]  /*bc70*/  LDL R30, [R1+0x200] ;  /* 0x00020000011e7983 */ /* 0x000ee80000100800 */
[----:B------:R0:W3:Y:S02]  /*bc80*/  @!P0 LDG.E.U16 R108, desc[UR6][R10.64] ;  /* 0x000000060a6c8981 */ /* 0x0000e4000c1e1500 */
[----:B0-----:R-:W-:Y:S02]  /*bc90*/  @!P0 IMAD.MOV.U32 R10, RZ, RZ, R74 ;  /* 0x000000ffff0a8224 */ /* 0x001fe400078e004a */
[----:B------:R-:W-:Y:S01]  /*bca0*/  @!P0 IMAD.MOV.U32 R11, RZ, RZ, R78 ;  /* 0x000000ffff0b8224 */ /* 0x000fe200078e004e */
[----:B------:R-:W3:Y:S04]  /*bcb0*/  LDL R74, [R1+0x1dc] ;  /* 0x0001dc00014a7983 */ /* 0x000ee80000100800 */
[----:B------:R0:W3:Y:S02]  /*bcc0*/  @!P0 LDG.E.U16 R107, desc[UR6][R10.64] ;  /* 0x000000060a6b8981 */ /* 0x0000e4000c1e1500 */
[----:B0-----:R-:W-:-:S02]  /*bcd0*/  @!P0 IMAD.MOV.U32 R10, RZ, RZ, R12 ;  /* 0x000000ffff0a8224 */ /* 0x001fc400078e000c */
[----:B------:R-:W3:Y:S01]  /*bce0*/  LDL R12, [R1+0x1e0] ;  /* 0x0001e000010c7983 */ /* 0x000ee20000100800 */
[----:B----4-:R-:W-:-:S03]  /*bcf0*/  @!P0 IMAD.MOV.U32 R11, RZ, RZ, R71 ;  /* 0x000000ffff0b8224 */ /* 0x010fc600078e0047 */
[----:B------:R-:W4:Y:S04]  /*bd00*/  LDL.LU R71, [R1+0x1c0] ;  /* 0x0001c00001477983 */ /* 0x000f280000300800 */
[----:B------:R0:W4:Y:S02]  /*bd10*/  @!P0 LDG.E.U16 R106, desc[UR6][R10.64] ;  /* 0x000000060a6a8981 */ /* 0x000124000c1e1500 */
[----:B0-----:R-:W-:Y:S02]  /*bd20*/  @!P0 IMAD.MOV.U32 R10, RZ, RZ, R75 ;  /* 0x000000ffff0a8224 */ /* 0x001fe400078e004b */
[----:B------:R-:W-:-:S05]  /*bd30*/  @!P0 IMAD.MOV.U32 R11, RZ, RZ, R77 ;  /* 0x000000ffff0b8224 */ /* 0x000fca00078e004d */
[----:B------:R2:W4:Y:S02]  /*bd40*/  @!P0 LDG.E.U16 R105, desc[UR6][R10.64] ;  /* 0x000000060a698981 */ /* 0x000524000c1e1500 */
[----:B--2---:R-:W-:Y:S02]  /*bd50*/  @!P0 IMAD.MOV.U32 R11, RZ, RZ, R73 ;  /* 0x000000ffff0b8224 */ /* 0x004fe400078e0049 */
[----:B------:R-:W2:Y:S01]  /*bd60*/  LDL R73, [R1+0x1bc] ;  /* 0x0001bc0001497983 */ /* 0x000ea20000100800 */
[----:B---3--:R-:W-:-:S03]  /*bd70*/  @!P0 IMAD.MOV.U32 R10, RZ, RZ, R30 ;  /* 0x000000ffff0a8224 */ /* 0x008fc600078e001e */
[----:B------:R-:W3:Y:S04]  /*bd80*/  LDL R30, [R1+0x1a0] ;  /* 0x0001a000011e7983 */ /* 0x000ee80000100800 */
[----:B------:R-:W3:Y:S04]  /*bd90*/  LDL.LU R96, [R1+0x19c] ;  /* 0x00019c0001607983 */ /* 0x000ee80000300800 */
[----:B------:R-:W3:Y:S04]  /*bda0*/  LDL.LU R93, [R1+0x180] ;  /* 0x00018000015d7983 */ /* 0x000ee80000300800 */
[----:B------:R-:W3:Y:S04]  /*bdb0*/  LDL.LU R82, [R1+0x17c] ;  /* 0x00017c0001527983 */ /* 0x000ee80000300800 */
[----:B------:R0:W3:Y:S04]  /*bdc0*/  @!P0 LDG.E.U16 R104, desc[UR6][R10.64] ;  /* 0x000000060a688981 */ /* 0x0000e8000c1e1500 */
[----:B------:R-:W3:Y:S04]  /*bdd0*/  LDL R84, [R1+0x120] ;  /* 0x0001200001547983 */ /* 0x000ee80000100800 */
[----:B------:R-:W3:Y:S01]  /*bde0*/  LDL R75, [R1+0x2fc] ;  /* 0x0002fc00014b7983 */ /* 0x000ee20000100800 */
[----:B0-----:R-:W-:-:S02]  /*bdf0*/  @!P0 IMAD.MOV.U32 R11, RZ, RZ, R74 ;  /* 0x000000ffff0b8224 */ /* 0x001fc400078e004a */
[----:B------:R-:W-:Y:S02]  /*be00*/  @!P0 IMAD.MOV.U32 R10, RZ, RZ, R12 ;  /* 0x000000ffff0a8224 */ /* 0x000fe400078e000c */
[----:B------:R-:W3:Y:S04]  /*be10*/  LDL R12, [R1+0x13c] ;  /* 0x00013c00010c7983 */ /* 0x000ee80000100800 */
[----:B------:R-:W3:Y:S04]  /*be20*/  LDL.LU R89, [R1+0x15c] ;  /* 0x00015c0001597983 */ /* 0x000ee80000300800 */
[----:B------:R-:W3:Y:S04]  /*be30*/  LDL.LU R74, [R1+0x160] ;  /* 0x00016000014a7983 */ /* 0x000ee80000300800 */
[----:B------:R-:W3:Y:S04]  /*be40*/  LDL R91, [R1+0x11c] ;  /* 0x00011c00015b7983 */ /* 0x000ee80000100800 */
[----:B------:R-:W3:Y:S04]  /*be50*/  LDL R78, [R1+0x2f8] ;  /* 0x0002f800014e7983 */ /* 0x000ee80000100800 */
[----:B------:R-:W3:Y:S04]  /*be60*/  LDL.LU R77, [R1+0x140] ;  /* 0x00014000014d7983 */ /* 0x000ee80000300800 */
[----:B------:R4:W3:Y:S04]  /*be70*/  @!P0 LDG.E.U16 R103, desc[UR6][R10.64] ;  /* 0x000000060a678981 */ /* 0x0008e8000c1e1500 */
[----:B------:R-:W3:Y:S01]  /*be80*/  LDL R81, [R1+0x2b8] ;  /* 0x0002b80001517983 */ /* 0x000ee20000100800 */
[----:B----4-:R-:W-:-:S02]  /*be90*/  @!P0 IMAD.MOV.U32 R10, RZ, RZ, R71 ;  /* 0x000000ffff0a8224 */ /* 0x010fc400078e0047 */
[----:B--2---:R-:W-:Y:S02]  /*bea0*/  @!P0 IMAD.MOV.U32 R11, RZ, RZ, R73 ;  /* 0x000000ffff0b8224 */ /* 0x004fe400078e0049 */
[----:B------:R-:W2:Y:S04]  /*beb0*/  LDL R73, [R1+0x2d8] ;  /* 0x0002d80001497983 */ /* 0x000ea80000100800 */
[----:B------:R3:W4:Y:S02]  /*bec0*/  @!P0 LDG.E.U16 R102, desc[UR6][R10.64] ;  /* 0x000000060a668981 */ /* 0x000724000c1e1500 */
[----:B---3--:R-:W-:Y:S02]  /*bed0*/  @!P0 IMAD.MOV.U32 R10, RZ, RZ, R30 ;  /* 0x000000ffff0a8224 */ /* 0x008fe400078e001e */
[----:B------:R-:W3:Y:S01]  /*bee0*/  LDL R30, [R1+0x2dc] ;  /* 0x0002dc00011e7983 */ /* 0x000ee20000100800 */
[----:B------:R-:W-:-:S05]  /*bef0*/  @!P0 IMAD.MOV.U32 R11, RZ, RZ, R96 ;  /* 0x000000ffff0b8224 */ /* 0x000fca00078e0060 */
[----:B------:R0:W4:Y:S02]  /*bf00*/  @!P0 LDG.E.U16 R101, desc[UR6][R10.64] ;  /* 0x000000060a658981 */ /* 0x000124000c1e1500 */
[----:B0-----:R-:W-:Y:S02]  /*bf10*/  @!P0 IMAD.MOV.U32 R10, RZ, RZ, R93 ;  /* 0x000000ffff0a8224 */ /* 0x001fe400078e005d */
[----:B------:R-:W-:-:S05]  /*bf20*/  @!P0 IMAD.MOV.U32 R11, RZ, RZ, R82 ;  /* 0x000000ffff0b8224 */ /* 0x000fca00078e0052 */
[----:B------:R0:W4:Y:S02]  /*bf30*/  @!P0 LDG.E.U16 R100, desc[UR6][R10.64] ;  /* 0x000000060a648981 */ /* 0x000124000c1e1500 */
[----:B0-----:R-:W-:Y:S02]  /*bf40*/  @!P0 IMAD.MOV.U32 R10, RZ, RZ, R74 ;  /* 0x000000ffff0a8224 */ /* 0x001fe400078e004a */
[----:B------:R-:W-:-:S05]  /*bf50*/  @!P0 IMAD.MOV.U32 R11, RZ, RZ, R89 ;  /* 0x000000ffff0b8224 */ /* 0x000fca00078e0059 */
[----:B------:R0:W4:Y:S02]  /*bf60*/  @!P0 LDG.E.U16 R99, desc[UR6][R10.64] ;  /* 0x000000060a638981 */ /* 0x000124000c1e1500 */
[----:B0-----:R-:W-:Y:S02]  /*bf70*/  @!P0 IMAD.MOV.U32 R10, RZ, RZ, R77 ;  /* 0x000000ffff0a8224 */ /* 0x001fe400078e004d */
[----:B------:R-:W-:Y:S02]  /*bf80*/  @!P0 IMAD.MOV.U32 R11, RZ, RZ, R12 ;  /* 0x000000ffff0b8224 */ /* 0x000fe400078e000c */
[----:B------:R-:W4:Y:S04]  /*bf90*/  LDL R12, [R1+0x2bc] ;  /* 0x0002bc00010c7983 */ /* 0x000f280000100800 */
[----:B------:R0:W4:Y:S02]  /*bfa0*/  @!P0 LDG.E.U16 R98, desc[UR6][R10.64] ;  /* 0x000000060a628981 */ /* 0x000124000c1e1500 */
[----:B0-----:R-:W-:-:S02]  /*bfb0*/  @!P0 IMAD.MOV.U32 R10, RZ, RZ, R84 ;  /* 0x000000ffff0a8224 */ /* 0x001fc400078e0054 */
[----:B------:R-:W-:Y:S01]  /*bfc0*/  @!P0 IMAD.MOV.U32 R11, RZ, RZ, R91 ;  /* 0x000000ffff0b8224 */ /* 0x000fe200078e005b */
[----:B------:R-:W4:Y:S04]  /*bfd0*/  LDL R84, [R1+0x258] ;  /* 0x0002580001547983 */ /* 0x000f280000100800 */
[----:B------:R0:W4:Y:S04]  /*bfe0*/  @!P0 LDG.E.U16 R97, desc[UR6][R10.64] ;  /* 0x000000060a618981 */ /* 0x000128000c1e1500 */
[----:B------:R-:W4:Y:S01]  /*bff0*/  LDL R91, [R1+0x1f4] ;  /* 0x0001f400015b7983 */ /* 0x000f220000100800 */
[----:B0-----:R-:W-:-:S02]  /*c000*/  @!P0 IMAD.MOV.U32 R10, RZ, RZ, R75 ;  /* 0x000000ffff0a8224 */ /* 0x001fc400078e004b */
        /* <DEDUP_REMOVED lines=15> */
[----:B------:R-:W4:Y:S01]  /*c100*/  LDL R75, [R1+0x238] ;  /* 0x00023800014b7983 */ /* 0x000f220000100800 */
[----:B------:R-:W-:-:S03]  /*c110*/  @!P0 IMAD.MOV.U32 R11, RZ, RZ, R78 ;  /* 0x000000ffff0b8224 */ /* 0x000fc600078e004e */
[----:B------:R-:W4:Y:S04]  /*c120*/  LDL R78, [R1+0x234] ;  /* 0x00023400014e7983 */ /* 0x000f280000100800 */
[----:B------:R2:W4:Y:S02]  /*c130*/  @!P0 LDG.E.U16 R249, desc[UR6][R10.64] ;  /* 0x000000060af98981 */ /* 0x000524000c1e1500 */
[----:B--2---:R-:W-:Y:S02]  /*c140*/  @!P0 IMAD.MOV.U32 R11, RZ, RZ, R73 ;  /* 0x000000ffff0b8224 */ /* 0x004fe400078e0049 */
[----:B------:R-:W2:Y:S01]  /*c150*/  LDL R73, [R1+0x214] ;  /* 0x0002140001497983 */ /* 0x000ea20000100800 */
[----:B---3--:R-:W-:-:S03]  /*c160*/  @!P0 IMAD.MOV.U32 R10, RZ, RZ, R30 ;  /* 0x000000ffff0a8224 */ /* 0x008fc600078e001e */
[----:B------:R-:W3:Y:S04]  /*c170*/  LDL R30, [R1+0x218] ;  /* 0x00021800011e7983 */ /* 0x000ee80000100800 */
[----:B------:R0:W3:Y:S02]  /*c180*/  @!P0 LDG.E.U16 R248, desc[UR6][R10.64] ;  /* 0x000000060af88981 */ /* 0x0000e4000c1e1500 */
[----:B0-----:R-:W-:Y:S02]  /*c190*/  @!P0 IMAD.MOV.U32 R11, RZ, RZ, R84 ;  /* 0x000000ffff0b8224 */ /* 0x001fe400078e0054 */
[----:B------:R-:W3:Y:S01]  /*c1a0*/  LDL R84, [R1+0x1f8] ;  /* 0x0001f80001547983 */ /* 0x000ee20000100800 */
[----:B------:R-:W-:-:S03]  /*c1b0*/  @!P0 IMAD.MOV.U32 R10, RZ, RZ, R81 ;  /* 0x000000ffff0a8224 */ /* 0x000fc600078e0051 */
[----:B------:R-:W-:Y:S04]  /*c1c0*/  STL [R1+0x758], R2 ;  /* 0x0007580201007387 */ /* 0x000fe80000100800 */
[----:B------:R-:W3:Y:S04]  /*c1d0*/  LDL R81, [R1+0x1d4] ;  /* 0x0001d40001517983 */ /* 0x000ee80000100800 */
[----:B------:R4:W3:Y:S04]  /*c1e0*/  @!P0 LDG.E.U16 R247, desc[UR6][R10.64] ;  /* 0x000000060af78981 */ /* 0x0008e8000c1e1500 */
[----:B------:R-:W-:Y:S04]  /*c1f0*/  STS.U16 [R2+UR4], R233 ;  /* 0x000000e902007988 */ /* 0x000fe80008000404 */
[----:B------:R-:W-:Y:S04]  /*c200*/  STS.U16 [R2+UR4+0x4000], R234 ;  /* 0x004000ea02007988 */ /* 0x000fe80008000404 */
        /* <DEDUP_REMOVED lines=8> */
[----:B------:R-:W-:Y:S01]  /*c290*/  STS.U16 [R2+UR4+0x1400], R22 ;  /* 0x0014001602007988 */ /* 0x000fe20008000404 */
[----:B----4-:R-:W-:-:S02]  /*c2a0*/  @!P0 IMAD.MOV.U32 R10, RZ, RZ, R75 ;  /* 0x000000ffff0a8224 */ /* 0x010fc400078e004b */
[----:B------:R-:W-:Y:S02]  /*c2b0*/  @!P0 IMAD.MOV.U32 R11, RZ, RZ, R78 ;  /* 0x000000ffff0b8224 */ /* 0x000fe400078e004e */
[----:B------:R-:W4:Y:S04]  /*c2c0*/  LDL R78, [R1+0x1d8] ;  /* 0x0001d800014e7983 */ /* 0x000f280000100800 */
[----:B------:R2:W4:Y:S04]  /*c2d0*/  @!P0 LDG.E.U16 R246, desc[UR6][R10.64] ;  /* 0x000000060af68981 */ /* 0x000528000c1e1500 */
[----:B------:R-:W-:Y:S04]  /*c2e0*/  STS.U16 [R2+UR4+0x5400], R21 ;  /* 0x0054001502007988 */ /* 0x000fe80008000404 */
[----:B------:R-:W-:Y:S04]  /*c2f0*/  STS.U16 [R2+UR4+0x1800], R18 ;  /* 0x0018001202007988 */ /* 0x000fe80008000404 */
[----:B------:R-:W-:Y:S04]  /*c300*/  STS.U16 [R2+UR4+0x5800], R17 ;  /* 0x0058001102007988 */ /* 0x000fe80008000404 */
[----:B------:R-:W-:Y:S04]  /*c310*/  STS.U16 [R2+UR4+0x1c00], R16 ;  /* 0x001c001002007988 */ /* 0x000fe80008000404 */
[----:B------:R0:W-:Y:S01]  /*c320*/  STS.U16 [R2+UR4+0x5c00], R15 ;  /* 0x005c000f02007988 */ /* 0x0001e20008000404 */
[----:B--2---:R-:W-:-:S03]  /*c330*/  @!P0 IMAD.MOV.U32 R11, RZ, RZ, R73 ;  /* 0x000000ffff0b8224 */ /* 0x004fc600078e0049 */
[----:B------:R-:W2:Y:S01]  /*c340*/  LDL R73, [R1+0x1b4] ;  /* 0x0001b40001497983 */ /* 0x000ea20000100800 */
[----:B---3--:R-:W-:-:S03]  /*c350*/  @!P0 IMAD.MOV.U32 R10, RZ, RZ, R30 ;  /* 0x000000ffff0a8224 */ /* 0x008fc600078e001e */
[----:B------:R-:W3:Y:S04]  /*c360*/  LDL R30, [R1+0x1b8] ;  /* 0x0001b800011e7983 */ /* 0x000ee80000100800 */
[----:B------:R-:W3:Y:S04]  /*c370*/  LDL.LU R75, [R1+0x194] ;  /* 0x00019400014b7983 */ /* 0x000ee80000300800 */
[----:B0-----:R-:W3:Y:S04]  /*c380*/  LDL R2, [R1+0x198] ;  /* 0x0001980001027983 */ /* 0x001ee80000100800 */
[----:B------:R0:W3:Y:S04]  /*c390*/  @!P0 LDG.E.U16 R245, desc[UR6][R10.64] ;  /* 0x000000060af58981 */ /* 0x0000e8000c1e1500 */
[----:B------:R-:W3:Y:S01]  /*c3a0*/  LDL.LU R95, [R1+0x178] ;  /* 0x00017800015f7983 */ /* 0x000ee20000300800 */
[----:B0-----:R-:W-:-:S02]  /*c3b0*/  @!P0 IMAD.MOV.U32 R10, RZ, RZ, R84 ;  /* 0x000000ffff0a8224 */ /* 0x001fc400078e0054 */
[----:B------:R-:W-:Y:S01]  /*c3c0*/  @!P0 IMAD.MOV.U32 R11, RZ, RZ, R91 ;  /* 0x000000ffff0b8224 */ /* 0x000fe200078e005b */
[----:B------:R-:W3:Y:S04]  /*c3d0*/  LDL.LU R84, [R1+0x174] ;  /* 0x0001740001547983 */ /* 0x000ee80000300800 */
[----:B------:R0:W3:Y:S04]  /*c3e0*/  @!P0 LDG.E.U16 R244, desc[UR6][R10.64] ;  /* 0x000000060af48981 */ /* 0x0000e8000c1e1500 */
[----:B------:R-:W3:Y:S01]  /*c3f0*/  LDL.LU R91, [R1+0x154] ;  /* 0x00015400015b7983 */ /* 0x000ee20000300800 */
[----:B0-----:R-:W-:-:S03]  /*c400*/  @!P0 IMAD.MOV.U32 R11, RZ, RZ, R81 ;  /* 0x000000ffff0b8224 */ /* 0x001fc600078e0051 */
[----:B------:R-:W3:Y:S04]  /*c410*/  LDL.LU R81, [R1+0x158] ;  /* 0x0001580001517983 */ /* 0x000ee80000300800 */
[----:B------:R-:W3:Y:S01]  /*c420*/  LDL R94, [R1+0x134] ;  /* 0x00013400015e7983 */ /* 0x000ee20000100800 */
[----:B----4-:R-:W-:-:S03]  /*c430*/  @!P0 IMAD.MOV.U32 R10, RZ, RZ, R78 ;  /* 0x000000ffff0a8224 */ /* 0x010fc600078e004e */
[----:B------:R-:W4:Y:S04]  /*c440*/  LDL R78, [R1+0x138] ;  /* 0x00013800014e7983 */ /* 0x000f280000100800 */
[----:B------:R2:W4:Y:S02]  /*c450*/  @!P0 LDG.E.U16 R243, desc[UR6][R10.64] ;  /* 0x000000060af38981 */ /* 0x000524000c1e1500 */
[----:B--2---:R-:W-:Y:S02]  /*c460*/  @!P0 IMAD.MOV.U32 R11, RZ, RZ, R73 ;  /* 0x000000ffff0b8224 */ /* 0x004fe400078e0049 */
[----:B------:R-:W2:Y:S01]  /*c470*/  LDL R73, [R1+0x2f0] ;  /* 0x0002f00001497983 */ /* 0x000ea20000100800 */
[----:B---3--:R-:W-:-:S03]  /*c480*/  @!P0 IMAD.MOV.U32 R10, RZ, RZ, R30 ;  /* 0x000000ffff0a8224 */ /* 0x008fc600078e001e */
[----:B------:R-:W3:Y:S04]  /*c490*/  LDL R30, [R1+0x118] ;  /* 0x00011800011e7983 */ /* 0x000ee80000100800 */
[----:B------:R0:W2:Y:S02]  /*c4a0*/  @!P0 LDG.E.U16 R242, desc[UR6][R10.64] ;  /* 0x000000060af28981 */ /* 0x0000a4000c1e1500 */
[----:B0-----:R-:W-:Y:S02]  /*c4b0*/  @!P0 IMAD.MOV.U32 R10, RZ, RZ, R2 ;  /* 0x000000ffff0a8224 */ /* 0x001fe400078e0002 */
[----:B------:R-:W2:Y:S01]  /*c4c0*/  LDL R2, [R1+0x2f4] ;  /* 0x0002f40001027983 */ /* 0x000ea20000100800 */
[----:B------:R-:W-:-:S05]  /*c4d0*/  @!P0 IMAD.MOV.U32 R11, RZ, RZ, R75 ;  /* 0x000000ffff0b8224 */ /* 0x000fca00078e004b */
[----:B------:R0:W2:Y:S02]  /*c4e0*/  @!P0 LDG.E.U16 R241, desc[UR6][R10.64] ;  /* 0x000000060af18981 */ /* 0x0000a4000c1e1500 */
[----:B0-----:R-:W-:Y:S02]  /*c4f0*/  @!P0 IMAD.MOV.U32 R10, RZ, RZ, R95 ;  /* 0x000000ffff0a8224 */ /* 0x001fe400078e005f */
[----:B------:R-:W-:Y:S01]  /*c500*/  @!P0 IMAD.MOV.U32 R11, RZ, RZ, R84 ;  /* 0x000000ffff0b8224 */ /* 0x000fe200078e0054 */
[----:B------:R-:W-:Y:S04]  /*c510*/  STS.U16 [R12+UR4+0x80], R237 ;  /* 0x000080ed0c007988 */ /* 0x000fe80008000404 */
[----:B------:R0:W2:Y:S04]  /*c520*/  @!P0 LDG.E.U16 R240, desc[UR6][R10.64] ;  /* 0x000000060af08981 */ /* 0x0000a8000c1e1500 */
[----:B------:R1:W-:Y:S01]  /*c530*/  STS.U16 [R12+UR4+0x4080], R238 ;  /* 0x004080ee0c007988 */ /* 0x0003e20008000404 */
[----:B0-----:R-:W-:-:S02]  /*c540*/  @!P0 IMAD.MOV.U32 R10, RZ, RZ, R81 ;  /* 0x000000ffff0a8224 */ /* 0x001fc400078e0051 */
[----:B------:R-:W-:Y:S01]  /*c550*/  @!P0 IMAD.MOV.U32 R11, RZ, RZ, R91 ;  /* 0x000000ffff0b8224 */ /* 0x000fe200078e005b */
[----:B-1----:R-:W-:-:S04]  /*c560*/  PRMT R238, RZ, 0x7610, R238 ;  /* 0x00007610ffee7816 */ /* 0x002fc800000000ee */
[----:B------:R0:W2:Y:S01]  /*c570*/  @!P0 LDG.E.U16 R239, desc[UR6][R10.64] ;  /* 0x000000060aef8981 */ /* 0x0000a2000c1e1500 */
[----:B------:R-:W-:Y:S01]  /*c580*/  PRMT R237, RZ, 0x7610, R237 ;  /* 0x00007610ffed7816 */ /* 0x000fe200000000ed */
[----:B0-----:R-:W-:Y:S02]  /*c590*/  @!P0 IMAD.MOV.U32 R11, RZ, RZ, R94 ;  /* 0x000000ffff0b8224 */ /* 0x001fe400078e005e */
[----:B------:R-:W-:Y:S04]  /*c5a0*/  STS.U16 [R12+UR4+0x480], R235 ;  /* 0x000480eb0c007988 */ /* 0x000fe80008000404 */
[----:B------:R0:W-:Y:S04]  /*c5b0*/  STS.U16 [R12+UR4+0x4480], R236 ;  /* 0x004480ec0c007988 */ /* 0x0001e80008000404 */
[----:B------:R-:W2:Y:S01]  /*c5c0*/  LDL R94, [R1+0x294] ;  /* 0x00029400015e7983 */ /* 0x000ea20000100800 */
[----:B----4-:R-:W-:Y:S01]  /*c5d0*/  @!P0 IMAD.MOV.U32 R10, RZ, RZ, R78 ;  /* 0x000000ffff0a8224 */ /* 0x010fe200078e004e */
[----:B0-----:R-:W-:-:S02]  /*c5e0*/  PRMT R236, RZ, 0x7610, R236 ;  /* 0x00007610ffec7816 */ /* 0x001fc400000000ec */
[----:B------:R-:W4:Y:S04]  /*c5f0*/  LDL R78, [R1+0x2b0] ;  /* 0x0002b000014e7983 */ /* 0x000f280000100800 */
[----:B------:R0:W4:Y:S02]  /*c600*/  @!P0 LDG.E.U16 R238, desc[UR6][R10.64] ;  /* 0x000000060aee8981 */ /* 0x000124000c1e1500 */
[----:B0-----:R-:W-:Y:S02]  /*c610*/  @!P0 IMAD.MOV.U32 R11, RZ, RZ, R14 ;  /* 0x000000ffff0b8224 */ /* 0x001fe400078e000e */
[----:B---3--:R-:W-:Y:S02]  /*c620*/  @!P0 IMAD.MOV.U32 R10, RZ, RZ, R30 ;  /* 0x000000ffff0a8224 */ /* 0x008fe400078e001e */
[----:B------:R-:W3:Y:S04]  /*c630*/  LDL R30, [R1+0x2b4] ;  /* 0x0002b400011e7983 */ /* 0x000ee80000100800 */
[----:B------:R2:W4:Y:S04]  /*c640*/  @!P0 LDG.E.U16 R237, desc[UR6][R10.64] ;  /* 0x000000060aed8981 */ /* 0x000528000c1e1500 */
[----:B------:R0:W-:Y:S01]  /*c650*/  STL [R1+0x760], R14 ;  /* 0x0007600e01007387 */ /* 0x0001e20000100800 */
[----:B--2---:R-:W-:-:S02]  /*c660*/  @!P0 IMAD.MOV.U32 R10, RZ, RZ, R2 ;  /* 0x000000ffff0a8224 */ /* 0x004fc400078e0002 */
[----:B------:R-:W-:Y:S01]  /*c670*/  @!P0 IMAD.MOV.U32 R11, RZ, RZ, R73 ;  /* 0x000000ffff0b8224 */ /* 0x000fe200078e0049 */
[----:B------:R-:W2:Y:S04]  /*c680*/  LDL R2, [R1+0x274] ;  /* 0x0002740001027983 */ /* 0x000ea80000100800 */
[----:B------:R1:W2:Y:S04]  /*c690*/  @!P0 LDG.E.U16 R236, desc[UR6][R10.64] ;  /* 0x000000060aec8981 */ /* 0x0002a8000c1e1500 */
[----:B0-----:R-:W2:Y:S04]  /*c6a0*/  LDL R14, [R1+0x290] ;  /* 0x00029000010e7983 */ /* 0x001ea80000100800 */
[----:B------:R-:W2:Y:S04]  /*c6b0*/  LDL R73, [R1+0x270] ;  /* 0x0002700001497983 */ /* 0x000ea80000100800 */
[----:B------:R-:W1:Y:S04]  /*c6c0*/  LDL R10, [R1+0x2d0] ;  /* 0x0002d000010a7983 */ /* 0x000e680000100800 */
[----:B------:R-:W1:Y:S01]  /*c6d0*/  LDL R11, [R1+0x2d4] ;  /* 0x0002d400010b7983 */ /* 0x000e620000100800 */
[----:B------:R-:W-:-:S02]  /*c6e0*/  PRMT R235, RZ, 0x7610, R235 ;  /* 0x00007610ffeb7816 */ /* 0x000fc400000000eb */
[----:B------:R-:W-:Y:S02]  /*c6f0*/  PRMT R234, RZ, 0x7610, R234 ;  /* 0x00007610ffea7816 */ /* 0x000fe400000000ea */
[----:B------:R-:W-:Y:S01]  /*c700*/  PRMT R233, RZ, 0x7610, R233 ;  /* 0x00007610ffe97816 */ /* 0x000fe200000000e9 */
[----:B------:R-:W-:Y:S04]  /*c710*/  STS.U16 [R12+UR4+0x880], R231 ;  /* 0x000880e70c007988 */ /* 0x000fe80008000404 */
[----:B------:R0:W-:Y:S02]  /*c720*/  STS.U16 [R12+UR4+0x4880], R232 ;  /* 0x004880e80c007988 */ /* 0x0001e40008000404 */
[----:B0-----:R-:W-:Y:S02]  /*c730*/  PRMT R232, RZ, 0x7610, R232 ;  /* 0x00007610ffe87816 */ /* 0x001fe400000000e8 */
[----:B-1----:R-:W-:-:S04]  /*c740*/  @!P0 LOP3.LUT R11, R11, R10, RZ, 0x3c, !PT ;  /* 0x0000000a0b0b8212 */ /* 0x002fc800078e3cff */
[----:B------:R-:W-:-:S04]  /*c750*/  @!P0 LOP3.LUT R10, R11, R10, RZ, 0x3c, !PT ;  /* 0x0000000a0b0a8212 */ /* 0x000fc800078e3cff */
[----:B------:R-:W-:-:S05]  /*c760*/  @!P0 LOP3.LUT R11, R11, R10, RZ, 0x3c, !PT ;  /* 0x0000000a0b0b8212 */ /* 0x000fca00078e3cff */
[----:B------:R3:W2:Y:S02]  /*c770*/  @!P0 LDG.E.U16 R235, desc[UR6][R10.64] ;  /* 0x000000060aeb8981 */ /* 0x0006a4000c1e1500 */
[----:B---3--:R-:W-:Y:S02]  /*c780*/  @!P0 IMAD.MOV.U32 R10, RZ, RZ, R30 ;  /* 0x000000ffff0a8224 */ /* 0x008fe400078e001e */
[----:B----4-:R-:W-:Y:S01]  /*c790*/  @!P0 IMAD.MOV.U32 R11, RZ, RZ, R78 ;  /* 0x000000ffff0b8224 */ /* 0x010fe200078e004e */
[----:B------:R-:W-:Y:S01]  /*c7a0*/  PRMT R231, RZ, 0x7610, R231 ;  /* 0x00007610ffe77816 */ /* 0x000fe200000000e7 */
[----:B------:R-:W3:Y:S04]  /*c7b0*/  LDL R78, [R1+0x254] ;  /* 0x00025400014e7983 */ /* 0x000ee80000100800 */
[----:B------:R0:W4:Y:S04]  /*c7c0*/  @!P0 LDG.E.U16 R234, desc[UR6][R10.64] ;  /* 0x000000060aea8981 */ /* 0x000128000c1e1500 */
[----:B------:R-:W4:Y:S01]  /*c7d0*/  LDL R30, [R1+0x744] ;  /* 0x00074400011e7983 */ /* 0x000f220000100800 */
[----:B0-----:R-:W-:-:S02]  /*c7e0*/  @!P0 IMAD.MOV.U32 R10, RZ, RZ, R94 ;  /* 0x000000ffff0a8224 */ /* 0x001fc400078e005e */
[----:B--2---:R-:W-:Y:S01]  /*c7f0*/  @!P0 IMAD.MOV.U32 R11, RZ, RZ, R14 ;  /* 0x000000ffff0b8224 */ /* 0x004fe200078e000e */
[----:B------:R-:W2:Y:S04]  /*c800*/  LDL R94, [R1+0x20c] ;  /* 0x00020c00015e7983 */ /* 0x000ea80000100800 */
[----:B------:R0:W2:Y:S04]  /*c810*/  @!P0 LDG.E.U16 R233, desc[UR6][R10.64] ;  /* 0x000000060ae98981 */ /* 0x0000a8000c1e1500 */
[----:B------:R-:W2:Y:S01]  /*c820*/  LDL R14, [R1+0x210] ;  /* 0x00021000010e7983 */ /* 0x000ea20000100800 */
[----:B0-----:R-:W-:-:S02]  /*c830*/  @!P0 IMAD.MOV.U32 R10, RZ, RZ, R2 ;  /* 0x000000ffff0a8224 */ /* 0x001fc400078e0002 */
[----:B------:R-:W-:Y:S01]  /*c840*/  @!P0 IMAD.MOV.U32 R11, RZ, RZ, R73 ;  /* 0x000000ffff0b8224 */ /* 0x000fe200078e0049 */
[----:B------:R-:W2:Y:S04]  /*c850*/  LDL R2, [R1+0x1f0] ;  /* 0x0001f00001027983 */ /* 0x000ea80000100800 */
[----:B------:R3:W2:Y:S04]  /*c860*/  @!P0 LDG.E.U16 R232, desc[UR6][R10.64] ;  /* 0x000000060ae88981 */ /* 0x0006a8000c1e1500 */
[----:B------:R-:W2:Y:S04]  /*c870*/  LDL R73, [R1+0x1ec] ;  /* 0x0001ec0001497983 */ /* 0x000ea80000100800 */
[----:B------:R-:W4:Y:S01]  /*c880*/  LDL R11, [R1+0x250] ;  /* 0x00025000010b7983 */ /* 0x000f220000100800 */
[----:B---3--:R-:W-:-:S03]  /*c890*/  @!P0 IMAD.MOV.U32 R10, RZ, RZ, R78 ;  /* 0x000000ffff0a8224 */ /* 0x008fc600078e004e */
[----:B------:R-:W-:Y:S04]  /*c8a0*/  STS.U16 [R12+UR4+0xc80], R227 ;  /* 0x000c80e30c007988 */ /* 0x000fe80008000404 */
[----:B------:R-:W3:Y:S04]  /*c8b0*/  LDL R78, [R1+0x1cc] ;  /* 0x0001cc00014e7983 */ /* 0x000ee80000100800 */
[----:B----4-:R0:W4:Y:S04]  /*c8c0*/  @!P0 LDG.E.U16 R231, desc[UR6][R10.64] ;  /* 0x000000060ae78981 */ /* 0x010128000c1e1500 */
[----:B------:R-:W0:Y:S04]  /*c8d0*/  LDL R10, [R1+0x22c] ;  /* 0x00022c00010a7983 */ /* 0x000e280000100800 */
[----:B------:R-:W0:Y:S04]  /*c8e0*/  LDL R11, [R1+0x230] ;  /* 0x00023000010b7983 */ /* 0x000e280000100800 */
        /* <DEDUP_REMOVED lines=8> */
[----:B------:R1:W-:Y:S01]  /*c970*/  STS.U16 [R12+UR4+0x5c80], R20 ;  /* 0x005c80140c007988 */ /* 0x0003e20008000404 */
[----:B------:R-:W-:-:S03]  /*c980*/  PRMT R230, RZ, 0x7610, R230 ;  /* 0x00007610ffe67816 */ /* 0x000fc600000000e6 */
[----:B------:R2:W-:Y:S04]  /*c990*/  STS.U16 [R30+UR4+0x100], R213 ;  /* 0x000100d51e007988 */ /* 0x0005e80008000404 */
[----:B-1----:R-:W4:Y:S04]  /*c9a0*/  LDL R12, [R1+0x1d0] ;  /* 0x0001d000010c7983 */ /* 0x002f280000100800 */
[----:B--2---:R-:W2:Y:S04]  /*c9b0*/  LDL.LU R213, [R1+0x9e4] ;  /* 0x0009e40001d57983 */ /* 0x004ea80000300800 */
[----:B------:R1:W-:Y:S04]  /*c9c0*/  STS.U16 [R30+UR4+0x4100], R90 ;  /* 0x0041005a1e007988 */ /* 0x0003e80008000404 */
[----:B-1----:R-:W2:Y:S01]  /*c9d0*/  LDL R90, [R1+0x1ac] ;  /* 0x0001ac00015a7983 */ /* 0x002ea20000100800 */
[----:B0-----:R-:W-:-:S04]  /*c9e0*/  @!P0 LOP3.LUT R11, R11, R10, RZ, 0x3c, !PT ;  /* 0x0000000a0b0b8212 */ /* 0x001fc800078e3cff */
[----:B------:R-:W-:-:S04]  /*c9f0*/  @!P0 LOP3.LUT R10, R11, R10, RZ, 0x3c, !PT ;  /* 0x0000000a0b0a8212 */ /* 0x000fc800078e3cff */
[----:B------:R-:W-:-:S05]  /*ca00*/  @!P0 LOP3.LUT R11, R11, R10, RZ, 0x3c, !PT ;  /* 0x0000000a0b0b8212 */ /* 0x000fca00078e3cff */
[----:B------:R0:W2:Y:S02]  /*ca10*/  @!P0 LDG.E.U16 R230, desc[UR6][R10.64] ;  /* 0x000000060ae68981 */ /* 0x0000a4000c1e1500 */
[----:B0-----:R-:W-:Y:S02]  /*ca20*/  @!P0 IMAD.MOV.U32 R10, RZ, RZ, R14 ;  /* 0x000000ffff0a8224 */ /* 0x001fe400078e000e */
[----:B------:R-:W2:Y:S01]  /*ca30*/  LDL R14, [R1+0x1b0] ;  /* 0x0001b000010e7983 */ /* 0x000ea20000100800 */
[----:B------:R-:W-:Y:S01]  /*ca40*/  PRMT R229, RZ, 0x7610, R229 ;  /* 0x00007610ffe57816 */ /* 0x000fe200000000e5 */
[----:B------:R-:W-:Y:S01]  /*ca50*/  @!P0 IMAD.MOV.U32 R11, RZ, RZ, R94 ;  /* 0x000000ffff0b8224 */ /* 0x000fe200078e005e */
[----:B------:R-:W-:-:S04]  /*ca60*/  PRMT R228, RZ, 0x7610, R228 ;  /* 0x00007610ffe47816 */ /* 0x000fc800000000e4 */
[----:B------:R0:W2:Y:S02]  /*ca70*/  @!P0 LDG.E.U16 R229, desc[UR6][R10.64] ;  /* 0x000000060ae58981 */ /* 0x0000a4000c1e1500 */
[----:B0-----:R-:W-:Y:S02]  /*ca80*/  @!P0 IMAD.MOV.U32 R10, RZ, RZ, R2 ;  /* 0x000000ffff0a8224 */ /* 0x001fe400078e0002 */
[----:B------:R-:W-:Y:S02]  /*ca90*/  @!P0 IMAD.MOV.U32 R11, RZ, RZ, R73 ;  /* 0x000000ffff0b8224 */ /* 0x000fe400078e0049 */
[----:B------:R-:W2:Y:S04]  /*caa0*/  LDL.LU R73, [R1+0x18c] ;  /* 0x00018c0001497983 */ /* 0x000ea80000300800 */
[----:B------:R-:W2:Y:S04]  /*cab0*/  LDL R2, [R1+0x190] ;  /* 0x0001900001027983 */ /* 0x000ea80000100800 */
[----:B------:R3:W2:Y:S01]  /*cac0*/  @!P0 LDG.E.U16 R228, desc[UR6][R10.64] ;  /* 0x000000060ae48981 */ /* 0x0006a2000c1e1500 */
[----:B------:R-:W-:-:S03]  /*cad0*/  PRMT R227, RZ, 0x7610, R227 ;  /* 0x00007610ffe37816 */ /* 0x000fc600000000e3 */
[----:B------:R0:W-:Y:S01]  /*cae0*/  STS.U16 [R30+UR4+0x500], R92 ;  /* 0x0005005c1e007988 */ /* 0x0001e20008000404 */
[----:B---3--:R-:W-:-:S03]  /*caf0*/  @!P0 IMAD.MOV.U32 R11, RZ, RZ, R78 ;  /* 0x000000ffff0b8224 */ /* 0x008fc600078e004e */
[----:B------:R-:W3:Y:S04]  /*cb00*/  LDL.LU R78, [R1+0x16c] ;  /* 0x00016c00014e7983 */ /* 0x000ee80000300800 */
[----:B------:R-:W3:Y:S01]  /*cb10*/  LDL.LU R94, [R1+0x170] ;  /* 0x00017000015e7983 */ /* 0x000ee20000300800 */
[----:B----4-:R-:W-:-:S03]  /*cb20*/  @!P0 IMAD.MOV.U32 R10, RZ, RZ, R12 ;  /* 0x000000ffff0a8224 */ /* 0x010fc600078e000c */
[----:B------:R1:W-:Y:S04]  /*cb30*/  STS.U16 [R30+UR4+0x4500], R83 ;  /* 0x004500531e007988 */ /* 0x0003e80008000404 */
[----:B0-----:R-:W4:Y:S04]  /*cb40*/  LDL.LU R92, [R1+0x14c] ;  /* 0x00014c00015c7983 */ /* 0x001f280000300800 */
[----:B------:R2:W4:Y:S04]  /*cb50*/  @!P0 LDG.E.U16 R227, desc[UR6][R10.64] ;  /* 0x000000060ae38981 */ /* 0x000528000c1e1500 */
[----:B-1----:R-:W4:Y:S04]  /*cb60*/  LDL.LU R83, [R1+0x150] ;  /* 0x0001500001537983 */ /* 0x002f280000300800 */
[----:B------:R-:W4:Y:S01]  /*cb70*/  LDL.LU R12, [R1+0x12c] ;  /* 0x00012c00010c7983 */ /* 0x000f220000300800 */
[----:B--2---:R-:W-:-:S03]  /*cb80*/  @!P0 IMAD.MOV.U32 R11, RZ, RZ, R90 ;  /* 0x000000ffff0b8224 */ /* 0x004fc600078e005a */
[----:B------:R-:W2:Y:S04]  /*cb90*/  LDL.LU R90, [R1+0x130] ;  /* 0x00013000015a7983 */ /* 0x000ea80000300800 */
[----:B------:R0:W-:Y:S01]  /*cba0*/  STS.U16 [R30+UR4+0x900], R13 ;  /* 0x0009000d1e007988 */ /* 0x0001e20008000404 */
[----:B------:R-:W-:-:S03]  /*cbb0*/  @!P0 IMAD.MOV.U32 R10, RZ, RZ, R14 ;  /* 0x000000ffff0a8224 */ /* 0x000fc600078e000e */
[----:B------:R-:W2:Y:S04]  /*cbc0*/  LDL.LU R14, [R1+0x110] ;  /* 0x00011000010e7983 */ /* 0x000ea80000300800 */
[----:B0-----:R-:W2:Y:S01]  /*cbd0*/  LDL.LU R13, [R1+0x10c] ;  /* 0x00010c00010d7983 */ /* 0x001ea20000300800 */
[----:B------:R-:W-:Y:S02]  /*cbe0*/  PRMT R226, RZ, 0x7610, R226 ;  /* 0x00007610ffe27816 */ /* 0x000fe400000000e2 */
[----:B------:R-:W-:-:S04]  /*cbf0*/  PRMT R225, RZ, 0x7610, R225 ;  /* 0x00007610ffe17816 */ /* 0x000fc800000000e1 */
[----:B------:R0:W2:Y:S01]  /*cc00*/  @!P0 LDG.E.U16 R226, desc[UR6][R10.64] ;  /* 0x000000060ae28981 */ /* 0x0000a2000c1e1500 */
[----:B------:R-:W-:Y:S01]  /*cc10*/  PRMT R224, RZ, 0x7610, R224 ;  /* 0x00007610ffe07816 */ /* 0x000fe200000000e0 */
[----:B0-----:R-:W-:Y:S02]  /*cc20*/  @!P0 IMAD.MOV.U32 R11, RZ, RZ, R73 ;  /* 0x000000ffff0b8224 */ /* 0x001fe400078e0049 */
[----:B------:R-:W-:-:S05]  /*cc30*/  @!P0 IMAD.MOV.U32 R10, RZ, RZ, R2 ;  /* 0x000000ffff0a8224 */ /* 0x000fca00078e0002 */
[----:B------:R3:W2:Y:S01]  /*cc40*/  @!P0 LDG.E.U16 R225, desc[UR6][R10.64] ;  /* 0x000000060ae18981 */ /* 0x0006a2000c1e1500 */
[----:B------:R-:W-:Y:S01]  /*cc50*/  PRMT R223, RZ, 0x7610, R223 ;  /* 0x00007610ffdf7816 */ /* 0x000fe200000000df */
[----:B---3--:R-:W-:Y:S02]  /*cc60*/  @!P0 IMAD.MOV.U32 R11, RZ, RZ, R78 ;  /* 0x000000ffff0b8224 */ /* 0x008fe400078e004e */
[----:B------:R-:W-:-:S05]  /*cc70*/  @!P0 IMAD.MOV.U32 R10, RZ, RZ, R94 ;  /* 0x000000ffff0a8224 */ /* 0x000fca00078e005e */
[----:B------:R4:W3:Y:S01]  /*cc80*/  @!P0 LDG.E.U16 R224, desc[UR6][R10.64] ;  /* 0x000000060ae08981 */ /* 0x0008e2000c1e1500 */
[----:B------:R-:W-:Y:S01]  /*cc90*/  PRMT R222, RZ, 0x7610, R222 ;  /* 0x00007610ffde7816 */ /* 0x000fe200000000de */
[----:B----4-:R-:W-:Y:S02]  /*cca0*/  @!P0 IMAD.MOV.U32 R11, RZ, RZ, R92 ;  /* 0x000000ffff0b8224 */ /* 0x010fe400078e005c */
[----:B------:R-:W-:Y:S01]  /*ccb0*/  @!P0 IMAD.MOV.U32 R10, RZ, RZ, R83 ;  /* 0x000000ffff0a8224 */ /* 0x000fe200078e0053 */
[----:B------:R0:W-:Y:S04]  /*ccc0*/  STS.U16 [R30+UR4+0x4900], R214 ;  /* 0x004900d61e007988 */ /* 0x0001e80008000404 */
[----:B------:R2:W4:Y:S01]  /*ccd0*/  @!P0 LDG.E.U16 R223, desc[UR6][R10.64] ;  /* 0x000000060adf8981 */ /* 0x000522000c1e1500 */
[----:B------:R-:W-:-:S03]  /*cce0*/  PRMT R221, RZ, 0x7610, R221 ;  /* 0x00007610ffdd7816 */ /* 0x000fc600000000dd */
[----:B------:R1:W-:Y:S04]  /*ccf0*/  STS.U16 [R30+UR4+0xd00], R215 ;  /* 0x000d00d71e007988 */ /* 0x0003e80008000404 */
[----:B0-----:R-:W4:Y:S01]  /*cd00*/  LDL.LU R214, [R1+0x9e0] ;  /* 0x0009e00001d67983 */ /* 0x001f220000300800 */
[----:B--2---:R-:W-:Y:S02]  /*cd10*/  @!P0 IMAD.MOV.U32 R10, RZ, RZ, R90 ;  /* 0x000000ffff0a8224 */ /* 0x004fe400078e005a */
[----:B------:R-:W-:Y:S01]  /*cd20*/  @!P0 IMAD.MOV.U32 R11, RZ, RZ, R12 ;  /* 0x000000ffff0b8224 */ /* 0x000fe200078e000c */
[----:B------:R0:W-:Y:S04]  /*cd30*/  STS.U16 [R30+UR4+0x4d00], R24 ;  /* 0x004d00181e007988 */ /* 0x0001e80008000404 */
[----:B-1----:R-:W2:Y:S04]  /*cd40*/  LDL.LU R215, [R1+0x9dc] ;  /* 0x0009dc0001d77983 */ /* 0x002ea80000300800 */
[----:B------:R1:W2:Y:S04]  /*cd50*/  @!P0 LDG.E.U16 R222, desc[UR6][R10.64] ;  /* 0x000000060ade8981 */ /* 0x0002a8000c1e1500 */
[----:B0-----:R-:W2:Y:S04]  /*cd60*/  LDL.LU R24, [R1+0x9d8] ;  /* 0x0009d80001187983 */ /* 0x001ea80000300800 */
[----:B------:R0:W-:Y:S04]  /*cd70*/  STL [R1+0x764], R12 ;  /* 0x0007640c01007387 */ /* 0x0001e80000100800 */
[----:B------:R1:W-:Y:S04]  /*cd80*/  STS.U16 [R30+UR4+0x1100], R25 ;  /* 0x001100191e007988 */ /* 0x0003e80008000404 */
[----:B0-----:R-:W3:Y:S04]  /*cd90*/  LDL R12, [R1+0x2ec] ;  /* 0x0002ec00010c7983 */ /* 0x001ee80000100800 */
[----:B-1----:R-:W2:Y:S04]  /*cda0*/  LDL.LU R25, [R1+0x9d4] ;  /* 0x0009d40001197983 */ /* 0x002ea80000300800 */
[----:B------:R-:W4:Y:S01]  /*cdb0*/  LDL R2, [R1+0x2ac] ;  /* 0x0002ac0001027983 */ /* 0x000f220000100800 */
[----:B------:R-:W-:-:S03]  /*cdc0*/  @!P0 IMAD.MOV.U32 R10, RZ, RZ, R14 ;  /* 0x000000ffff0a8224 */ /* 0x000fc600078e000e */
[----:B------:R0:W-:Y:S01]  /*cdd0*/  STL [R1+0x76c], R14 ;  /* 0x00076c0e01007387 */ /* 0x0001e20000100800 */
[----:B------:R-:W-:-:S05]  /*cde0*/  @!P0 IMAD.MOV.U32 R11, RZ, RZ, R13 ;  /* 0x000000ffff0b8224 */ /* 0x000fca00078e000d */
[----:B------:R3:W2:Y:S04]  /*cdf0*/  @!P0 LDG.E.U16 R221, desc[UR6][R10.64] ;  /* 0x000000060add8981 */ /* 0x0006a8000c1e1500 */
[----:B0-----:R-:W2:Y:S04]  /*ce00*/  LDL R14, [R1+0x2a8] ;  /* 0x0002a800010e7983 */ /* 0x001ea80000100800 */
[----:B------:R-:W-:Y:S04]  /*ce10*/  STL [R1+0x768], R13 ;  /* 0x0007680d01007387 */ /* 0x000fe80000100800 */
[----:B------:R-:W4:Y:S01]  /*ce20*/  LDL R11, [R1+0x2e8] ;  /* 0x0002e800010b7983 */ /* 0x000f220000100800 */
[----:B------:R-:W-:-:S03]  /*ce30*/  PRMT R220, RZ, 0x7610, R220 ;  /* 0x00007610ffdc7816 */ /* 0x000fc600000000dc */
[----:B------:R0:W-:Y:S04]  /*ce40*/  STS.U16 [R30+UR4+0x5100], R26 ;  /* 0x0051001a1e007988 */ /* 0x0001e80008000404 */
[----:B0-----:R-:W2:Y:S01]  /*ce50*/  LDL.LU R26, [R1+0x9d0] ;  /* 0x0009d000011a7983 */ /* 0x001ea20000300800 */
[----:B------:R-:W-:Y:S02]  /*ce60*/  PRMT R219, RZ, 0x7610, R219 ;  /* 0x00007610ffdb7816 */ /* 0x000fe400000000db */
[----:B------:R-:W-:Y:S01]  /*ce70*/  PRMT R218, RZ, 0x7610, R218 ;  /* 0x00007610ffda7816 */ /* 0x000fe200000000da */
[----:B------:R-:W2:Y:S01]  /*ce80*/  LDL R13, [R1+0x28c] ;  /* 0x00028c00010d7983 */ /* 0x000ea20000100800 */
[----:B---3--:R-:W-:-:S05]  /*ce90*/  @!P0 IMAD.MOV.U32 R10, RZ, RZ, R12 ;  /* 0x000000ffff0a8224 */ /* 0x008fca00078e000c */
[----:B----4-:R0:W3:Y:S04]  /*cea0*/  @!P0 LDG.E.U16 R220, desc[UR6][R10.64] ;  /* 0x000000060adc8981 */ /* 0x0100e8000c1e1500 */
[----:B------:R-:W0:Y:S04]  /*ceb0*/  LDL R10, [R1+0x2c8] ;  /* 0x0002c800010a7983 */ /* 0x000e280000100800 */
[----:B------:R-:W0:Y:S04]  /*cec0*/  LDL R11, [R1+0x2cc] ;  /* 0x0002cc00010b7983 */ /* 0x000e280000100800 */
[----:B------:R1:W-:Y:S04]  /*ced0*/  STS.U16 [R30+UR4+0x1500], R27 ;  /* 0x0015001b1e007988 */ /* 0x0003e80008000404 */
[----:B------:R4:W-:Y:S04]  /*cee0*/  STS.U16 [R30+UR4+0x5500], R28 ;  /* 0x0055001c1e007988 */ /* 0x0009e80008000404 */
[----:B-1----:R-:W3:Y:S04]  /*cef0*/  LDL.LU R27, [R1+0x9cc] ;  /* 0x0009cc00011b7983 */ /* 0x002ee80000300800 */
[----:B------:R-:W3:Y:S04]  /*cf00*/  LDL R12, [R1+0x26c] ;  /* 0x00026c00010c7983 */ /* 0x000ee80000100800 */
[----:B----4-:R-:W4:Y:S01]  /*cf10*/  LDL.LU R28, [R1+0x9c8] ;  /* 0x0009c800011c7983 */ /* 0x010f220000300800 */
[----:B0-----:R-:W-:-:S04]  /*cf20*/  @!P0 LOP3.LUT R11, R11, R10, RZ, 0x3c, !PT ;  /* 0x0000000a0b0b8212 */ /* 0x001fc800078e3cff */
[----:B------:R-:W-:-:S04]  /*cf30*/  @!P0 LOP3.LUT R10, R11, R10, RZ, 0x3c, !PT ;  /* 0x0000000a0b0a8212 */ /* 0x000fc800078e3cff */
[----:B------:R-:W-:-:S05]  /*cf40*/  @!P0 LOP3.LUT R11, R11, R10, RZ, 0x3c, !PT ;  /* 0x0000000a0b0b8212 */ /* 0x000fca00078e3cff */
[----:B------:R0:W4:Y:S02]  /*cf50*/  @!P0 LDG.E.U16 R219, desc[UR6][R10.64] ;  /* 0x000000060adb8981 */ /* 0x000124000c1e1500 */
[----:B0-----:R-:W-:Y:S02]  /*cf60*/  @!P0 IMAD.MOV.U32 R10, RZ, RZ, R2 ;  /* 0x000000ffff0a8224 */ /* 0x001fe400078e0002 */
[----:B--2---:R-:W-:-:S05]  /*cf70*/  @!P0 IMAD.MOV.U32 R11, RZ, RZ, R14 ;  /* 0x000000ffff0b8224 */ /* 0x004fca00078e000e */
[----:B------:R0:W2:Y:S04]  /*cf80*/  @!P0 LDG.E.U16 R218, desc[UR6][R10.64] ;  /* 0x000000060ada8981 */ /* 0x0000a8000c1e1500 */
[----:B------:R-:W3:Y:S01]  /*cf90*/  LDL R11, [R1+0x288] ;  /* 0x00028800010b7983 */ /* 0x000ee20000100800 */
[----:B------:R-:W-:Y:S01]  /*cfa0*/  PRMT R217, RZ, 0x7610, R217 ;  /* 0x00007610ffd97816 */ /* 0x000fe200000000d9 */
[----:B0-----:R-:W-:Y:S02]  /*cfb0*/  @!P0 IMAD.MOV.U32 R10, RZ, RZ, R13 ;  /* 0x000000ffff0a8224 */ /* 0x001fe400078e000d */
[----:B------:R0:W-:Y:S04]  /*cfc0*/  STS.U16 [R30+UR4+0x1900], R29 ;  /* 0x0019001d1e007988 */ /* 0x0001e80008000404 */
[----:B0-----:R-:W2:Y:S01]  /*cfd0*/  LDL.LU R29, [R1+0x9c4] ;  /* 0x0009c400011d7983 */ /* 0x001ea20000300800 */
[----:B------:R-:W-:-:S02]  /*cfe0*/  PRMT R216, RZ, 0x7610, R216 ;  /* 0x00007610ffd87816 */ /* 0x000fc400000000d8 */
[----:B------:R-:W-:Y:S01]  /*cff0*/  PRMT R23, RZ, 0x7610, R23 ;  /* 0x00007610ff177816 */ /* 0x000fe20000000017 */
[----:B------:R-:W4:Y:S04]  /*d000*/  LDL R2, [R1+0x228] ;  /* 0x0002280001027983 */ /* 0x000f280000100800 */
[----:B---3--:R0:W3:Y:S04]  /*d010*/  @!P0 LDG.E.U16 R217, desc[UR6][R10.64] ;  /* 0x000000060ad98981 */ /* 0x0080e8000c1e1500 */
[----:B------:R1:W-:Y:S04]  /*d020*/  STS.U16 [R30+UR4+0x5900], R88 ;  /* 0x005900581e007988 */ /* 0x0003e80008000404 */
[----:B------:R-:W2:Y:S04]  /*d030*/  LDL R13, [R1+0x208] ;  /* 0x00020800010d7983 */ /* 0x000ea80000100800 */
[----:B------:R-:W4:Y:S01]  /*d040*/  LDL R11, [R1+0x268] ;  /* 0x00026800010b7983 */ /* 0x000f220000100800 */
[----:B0-----:R-:W-:-:S03]  /*d050*/  @!P0 IMAD.MOV.U32 R10, RZ, RZ, R12 ;  /* 0x000000ffff0a8224 */ /* 0x001fc600078e000c */
[----:B-1----:R-:W3:Y:S04]  /*d060*/  LDL R88, [R1+0x204] ;  /* 0x0002040001587983 */ /* 0x002ee80000100800 */
[----:B------:R0:W-:Y:S04]  /*d070*/  STS.U16 [R30+UR4+0x1d00], R76 ;  /* 0x001d004c1e007988 */ /* 0x0001e80008000404 */
[----:B------:R-:W3:Y:S04]  /*d080*/  LDL R12, [R1+0x1e8] ;  /* 0x0001e800010c7983 */ /* 0x000ee80000100800 */
[----:B------:R-:W2:Y:S04]  /*d090*/  LDL R14, [R1+0x740] ;  /* 0x00074000010e7983 */ /* 0x000ea80000100800 */
[----:B0-----:R-:W3:Y:S04]  /*d0a0*/  LDL R76, [R1+0x1e4] ;  /* 0x0001e400014c7983 */ /* 0x001ee80000100800 */
[----:B----4-:R0:W4:Y:S04]  /*d0b0*/  @!P0 LDG.E.U16 R216, desc[UR6][R10.64] ;  /* 0x000000060ad88981 */ /* 0x010128000c1e1500 */
[----:B------:R-:W0:Y:S04]  /*d0c0*/  LDL R10, [R1+0x244] ;  /* 0x00024400010a7983 */ /* 0x000e280000100800 */
[----:B------:R-:W0:Y:S02]  /*d0d0*/  LDL R11, [R1+0x248] ;  /* 0x00024800010b7983 */ /* 0x000e240000100800 */
[----:B0-----:R-:W-:-:S04]  /*d0e0*/  @!P0 LOP3.LUT R11, R11, R10, RZ, 0x3c, !PT ;  /* 0x0000000a0b0b8212 */ /* 0x001fc800078e3cff */
[----:B------:R-:W-:-:S04]  /*d0f0*/  @!P0 LOP3.LUT R10, R11, R10, RZ, 0x3c, !PT ;  /* 0x0000000a0b0a8212 */ /* 0x000fc800078e3cff */
[----:B------:R-:W-:-:S05]  /*d100*/  @!P0 LOP3.LUT R11, R11, R10, RZ, 0x3c, !PT ;  /* 0x0000000a0b0b8212 */ /* 0x000fca00078e3cff */
[----:B------:R0:W4:Y:S04]  /*d110*/  @!P0 LDG.E.U16 R23, desc[UR6][R10.64] ;  /* 0x000000060a178981 */ /* 0x000128000c1e1500 */
[----:B------:R-:W3:Y:S01]  /*d120*/  LDL R11, [R1+0x224] ;  /* 0x00022400010b7983 */ /* 0x000ee20000100800 */
[----:B------:R-:W-:Y:S01]  /*d130*/  PRMT R22, RZ, 0x7610, R22 ;  /* 0x00007610ff167816 */ /* 0x000fe20000000016 */
[----:B0-----:R-:W-:Y:S01]  /*d140*/  @!P0 IMAD.MOV.U32 R10, RZ, RZ, R2 ;  /* 0x000000ffff0a8224 */ /* 0x001fe200078e0002 */
[----:B------:R-:W-:Y:S01]  /*d150*/  PRMT R21, RZ, 0x7610, R21 ;  /* 0x00007610ff157816 */ /* 0x000fe20000000015 */
[----:B------:R0:W-:Y:S01]  /*d160*/  STS.U16 [R30+UR4+0x5d00], R31 ;  /* 0x005d001f1e007988 */ /* 0x0001e20008000404 */
[----:B------:R-:W-:-:S03]  /*d170*/  PRMT R20, RZ, 0x7610, R20 ;  /* 0x00007610ff147816 */ /* 0x000fc60000000014 */
[----:B--2---:R1:W-:Y:S04]  /*d180*/  STS.U16 [R14+UR4+0x180], R32 ;  /* 0x000180200e007988 */ /* 0x0043e80008000404 */
[----:B0-----:R-:W2:Y:S04]  /*d190*/  LDL.LU R30, [R1+0x9c0] ;  /* 0x0009c000011e7983 */ /* 0x001ea80000300800 */
[----:B------:R-:W2:Y:S04]  /*d1a0*/  LDL.LU R31, [R1+0x9bc] ;  /* 0x0009bc00011f7983 */ /* 0x000ea80000300800 */
[----:B------:R-:W4:Y:S04]  /*d1b0*/  LDL R2, [R1+0x1c8] ;  /* 0x0001c80001027983 */ /* 0x000f280000100800 */
[----:B-1----:R-:W2:Y:S04]  /*d1c0*/  LDL.LU R32, [R1+0x9b8] ;  /* 0x0009b80001207983 */ /* 0x002ea80000300800 */
[----:B------:R0:W-:Y:S04]  /*d1d0*/  STS.U16 [R14+UR4+0x4180], R80 ;  /* 0x004180500e007988 */ /* 0x0001e80008000404 */
[----:B---3--:R1:W3:Y:S02]  /*d1e0*/  @!P0 LDG.E.U16 R22, desc[UR6][R10.64] ;  /* 0x000000060a168981 */ /* 0x0082e4000c1e1500 */
[----:B-1----:R-:W-:-:S02]  /*d1f0*/  @!P0 IMAD.MOV.U32 R10, RZ, RZ, R13 ;  /* 0x000000ffff0a8224 */ /* 0x002fc400078e000d */
[----:B------:R-:W-:Y:S02]  /*d200*/  @!P0 IMAD.MOV.U32 R11, RZ, RZ, R88 ;  /* 0x000000ffff0b8224 */ /* 0x000fe400078e0058 */
[----:B------:R-:W2:Y:S04]  /*d210*/  LDL.LU R88, [R1+0x1a8] ;  /* 0x0001a80001587983 */ /* 0x000ea80000300800 */
[----:B------:R1:W3:Y:S04]  /*d220*/  @!P0 LDG.E.U16 R21, desc[UR6][R10.64] ;  /* 0x000000060a158981 */ /* 0x0002e8000c1e1500 */
[----:B0-----:R-:W3:Y:S04]  /*d230*/  LDL.LU R80, [R1+0x184] ;  /* 0x0001840001507983 */ /* 0x001ee80000300800 */
[----:B------:R-:W3:Y:S01]  /*d240*/  LDL.LU R13, [R1+0x188] ;  /* 0x00018800010d7983 */ /* 0x000ee20000300800 */
[----:B-1----:R-:W-:-:S02]  /*d250*/  @!P0 IMAD.MOV.U32 R10, RZ, RZ, R12 ;  /* 0x000000ffff0a8224 */ /* 0x002fc400078e000c */
[----:B------:R-:W-:-:S05]  /*d260*/  @!P0 IMAD.MOV.U32 R11, RZ, RZ, R76 ;  /* 0x000000ffff0b8224 */ /* 0x000fca00078e004c */
[----:B------:R4:W3:Y:S04]  /*d270*/  @!P0 LDG.E.U16 R20, desc[UR6][R10.64] ;  /* 0x000000060a148981 */ /* 0x0008e8000c1e1500 */
[----:B------:R-:W2:Y:S01]  /*d280*/  LDL R11, [R1+0x1c4] ;  /* 0x0001c400010b7983 */ /* 0x000ea20000100800 */
[----:B------:R-:W-:Y:S01]  /*d290*/  PRMT R19, RZ, 0x7610, R19 ;  /* 0x00007610ff137816 */ /* 0x000fe20000000013 */
[----:B----4-:R-:W-:Y:S02]  /*d2a0*/  @!P0 IMAD.MOV.U32 R10, RZ, RZ, R2 ;  /* 0x000000ffff0a8224 */ /* 0x010fe400078e0002 */
[----:B------:R0:W-:Y:S04]  /*d2b0*/  STS.U16 [R14+UR4+0x580], R72 ;  /* 0x000580480e007988 */ /* 0x0001e80008000404 */
[----:B0-----:R-:W4:Y:S04]  /*d2c0*/  LDL.LU R72, [R1+0x168] ;  /* 0x0001680001487983 */ /* 0x001f280000300800 */
[----:B------:R-:W4:Y:S04]  /*d2d0*/  LDL.LU R76, [R1+0x164] ;  /* 0x00016400014c7983 */ /* 0x000f280000300800 */
[----:B------:R-:W4:Y:S04]  /*d2e0*/  LDL.LU R12, [R1+0x144] ;  /* 0x00014400010c7983 */ /* 0x000f280000300800 */
[----:B--2---:R0:W2:Y:S04]  /*d2f0*/  @!P0 LDG.E.U16 R19, desc[UR6][R10.64] ;  /* 0x000000060a138981 */ /* 0x0040a8000c1e1500 */
[----:B------:R-:W4:Y:S01]  /*d300*/  LDL R11, [R1+0x1a4] ;  /* 0x0001a400010b7983 */ /* 0x000f220000100800 */
[----:B------:R-:W-:Y:S01]  /*d310*/  PRMT R18, RZ, 0x7610, R18 ;  /* 0x00007610ff127816 */ /* 0x000fe20000000012 */
[----:B0-----:R-:W-:Y:S01]  /*d320*/  @!P0 IMAD.MOV.U32 R10, RZ, RZ, R88 ;  /* 0x000000ffff0a8224 */ /* 0x001fe200078e0058 */
[----:B------:R-:W-:Y:S01]  /*d330*/  PRMT R17, RZ, 0x7610, R17 ;  /* 0x00007610ff117816 */ /* 0x000fe20000000011 */
[----:B------:R0:W-:Y:S01]  /*d340*/  STS.U16 [R14+UR4+0x4580], R79 ;  /* 0x0045804f0e007988 */ /* 0x0001e20008000404 */
[----:B------:R-:W-:-:S03]  /*d350*/  PRMT R16, RZ, 0x7610, R16 ;  /* 0x00007610ff107816 */ /* 0x000fc60000000010 */
[----:B------:R1:W-:Y:S04]  /*d360*/  STS.U16 [R14+UR4+0x980], R33 ;  /* 0x000980210e007988 */ /* 0x0003e80008000404 */
[----:B0-----:R-:W2:Y:S04]  /*d370*/  LDL.LU R79, [R1+0x148] ;  /* 0x00014800014f7983 */ /* 0x001ea80000300800 */
[----:B------:R-:W2:Y:S04]  /*d380*/  LDL.LU R2, [R1+0x124] ;  /* 0x0001240001027983 */ /* 0x000ea80000300800 */
[----:B-1----:R-:W2:Y:S04]  /*d390*/  LDL.LU R33, [R1+0x9b4] ;  /* 0x0009b40001217983 */ /* 0x002ea80000300800 */
[----:B---3--:R-:W-:Y:S04]  /*d3a0*/  STL [R1+0x7c4], R13 ;  /* 0x0007c40d01007387 */ /* 0x008fe80000100800 */
[----:B------:R0:W-:Y:S04]  /*d3b0*/  STS.U16 [R14+UR4+0x4980], R34 ;  /* 0x004980220e007988 */ /* 0x0001e80008000404 */
[----:B------:R1:W-:Y:S04]  /*d3c0*/  STS.U16 [R14+UR4+0xd80], R35 ;  /* 0x000d80230e007988 */ /* 0x0003e80008000404 */
[----:B0-----:R-:W3:Y:S04]  /*d3d0*/  LDL.LU R34, [R1+0x9b0] ;  /* 0x0009b00001227983 */ /* 0x001ee80000300800 */
[----:B-1----:R-:W3:Y:S04]  /*d3e0*/  LDL.LU R35, [R1+0x9ac] ;  /* 0x0009ac0001237983 */ /* 0x002ee80000300800 */
[----:B----4-:R0:W4:Y:S02]  /*d3f0*/  @!P0 LDG.E.U16 R18, desc[UR6][R10.64] ;  /* 0x000000060a128981 */ /* 0x010124000c1e1500 */
[----:B0-----:R-:W-:-:S02]  /*d400*/  @!P0 IMAD.MOV.U32 R10, RZ, RZ, R13 ;  /* 0x000000ffff0a8224 */ /* 0x001fc400078e000d */
[----:B------:R-:W-:Y:S01]  /*d410*/  @!P0 IMAD.MOV.U32 R11, RZ, RZ, R80 ;  /* 0x000000ffff0b8224 */ /* 0x000fe200078e0050 */
[----:B------:R-:W3:Y:S04]  /*d420*/  LDL R13, [R1+0x73c] ;  /* 0x00073c00010d7983 */ /* 0x000ee80000100800 */
[----:B------:R0:W4:Y:S04]  /*d430*/  @!P0 LDG.E.U16 R17, desc[UR6][R10.64] ;  /* 0x000000060a118981 */ /* 0x000128000c1e1500 */
[----:B------:R1:W-:Y:S01]  /*d440*/  STL [R1+0x770], R12 ;  /* 0x0007700c01007387 */ /* 0x0003e20000100800 */
[----:B0-----:R-:W-:-:S02]  /*d450*/  @!P0 IMAD.MOV.U32 R10, RZ, RZ, R72 ;  /* 0x000000ffff0a8224 */ /* 0x001fc400078e0048 */
[----:B------:R-:W-:-:S05]  /*d460*/  @!P0 IMAD.MOV.U32 R11, RZ, RZ, R76 ;  /* 0x000000ffff0b8224 */ /* 0x000fca00078e004c */
[----:B------:R0:W4:Y:S02]  /*d470*/  @!P0 LDG.E.U16 R16, desc[UR6][R10.64] ;  /* 0x000000060a108981 */ /* 0x000124000c1e1500 */
[----:B0-----:R-:W-:Y:S02]  /*d480*/  @!P0 IMAD.MOV.U32 R11, RZ, RZ, R12 ;  /* 0x000000ffff0b8224 */ /* 0x001fe400078e000c */
[----:B-1----:R-:W4:Y:S04]  /*d490*/  LDL.LU R12, [R1+0x128] ;  /* 0x00012800010c7983 */ /* 0x002f280000300800 */
[----:B------:R0:W-:Y:S01]  /*d4a0*/  STS.U16 [R14+UR4+0x4d80], R36 ;  /* 0x004d80240e007988 */ /* 0x0001e20008000404 */
[----:B------:R-:W-:-:S03]  /*d4b0*/  PRMT R15, RZ, 0x7610, R15 ;  /* 0x00007610ff0f7816 */ /* 0x000fc6000000000f */
[----:B------:R1:W-:Y:S01]  /*d4c0*/  STS.U16 [R14+UR4+0x1180], R37 ;  /* 0x001180250e007988 */ /* 0x0003e20008000404 */
[----:B--2---:R-:W-:-:S03]  /*d4d0*/  @!P0 IMAD.MOV.U32 R10, RZ, RZ, R79 ;  /* 0x000000ffff0a8224 */ /* 0x004fc600078e004f */
[----:B0-----:R-:W2:Y:S04]  /*d4e0*/  LDL.LU R36, [R1+0x9a8] ;  /* 0x0009a80001247983 */ /* 0x001ea80000300800 */
[----:B------:R0:W-:Y:S04]  /*d4f0*/  STS.U16 [R14+UR4+0x5180], R38 ;  /* 0x005180260e007988 */ /* 0x0001e80008000404 */
[----:B------:R0:W-:Y:S04]  /*d500*/  STS.U16 [R14+UR4+0x1580], R39 ;  /* 0x001580270e007988 */ /* 0x0001e80008000404 */
[----:B------:R0:W-:Y:S04]  /*d510*/  STS.U16 [R14+UR4+0x5580], R40 ;  /* 0x005580280e007988 */ /* 0x0001e80008000404 */
[----:B------:R0:W-:Y:S04]  /*d520*/  STS.U16 [R14+UR4+0x1980], R41 ;  /* 0x001980290e007988 */ /* 0x0001e80008000404 */
[----:B------:R0:W-:Y:S04]  /*d530*/  STS.U16 [R14+UR4+0x5980], R42 ;  /* 0x0059802a0e007988 */ /* 0x0001e80008000404 */
[----:B------:R0:W-:Y:S04]  /*d540*/  STS.U16 [R14+UR4+0x1d80], R43 ;  /* 0x001d802b0e007988 */ /* 0x0001e80008000404 */
[----:B------:R0:W-:Y:S04]  /*d550*/  STS.U16 [R14+UR4+0x5d80], R44 ;  /* 0x005d802c0e007988 */ /* 0x0001e80008000404 */
[----:B------:R1:W2:Y:S02]  /*d560*/  @!P0 LDG.E.U16 R15, desc[UR6][R10.64] ;  /* 0x000000060a0f8981 */ /* 0x0002a4000c1e1500 */
[----:B-1----:R-:W-:-:S02]  /*d570*/  @!P0 IMAD.MOV.U32 R11, RZ, RZ, R2 ;  /* 0x000000ffff0b8224 */ /* 0x002fc400078e0002 */
[----:B---3--:R1:W-:Y:S04]  /*d580*/  STS.U16 [R13+UR4+0x200], R45 ;  /* 0x0002002d0d007988 */ /* 0x0083e80008000404 */
[----:B----4-:R-:W-:Y:S04]  /*d590*/  STL [R1+0x778], R12 ;  /* 0x0007780c01007387 */ /* 0x010fe80000100800 */
[----:B------:R3:W-:Y:S04]  /*d5a0*/  STL [R1+0x774], R2 ;  /* 0x0007740201007387 */ /* 0x0007e80000100800 */
[----:B------:R-:W4:Y:S04]  /*d5b0*/  LDL.LU R37, [R1+0x9a4] ;  /* 0x0009a40001257983 */ /* 0x000f280000300800 */
[----:B0-----:R-:W4:Y:S04]  /*d5c0*/  LDL.LU R38, [R1+0x9a0] ;  /* 0x0009a00001267983 */ /* 0x001f280000300800 */
[----:B------:R-:W4:Y:S04]  /*d5d0*/  LDL.LU R39, [R1+0x99c] ;  /* 0x00099c0001277983 */ /* 0x000f280000300800 */
[----:B------:R-:W4:Y:S04]  /*d5e0*/  LDL.LU R40, [R1+0x998] ;  /* 0x0009980001287983 */ /* 0x000f280000300800 */
[----:B------:R-:W4:Y:S04]  /*d5f0*/  LDL.LU R41, [R1+0x994] ;  /* 0x0009940001297983 */ /* 0x000f280000300800 */
[----:B------:R-:W4:Y:S04]  /*d600*/  LDL.LU R42, [R1+0x990] ;  /* 0x00099000012a7983 */ /* 0x000f280000300800 */
[----:B------:R-:W4:Y:S04]  /*d610*/  LDL.LU R43, [R1+0x98c] ;  /* 0x00098c00012b7983 */ /* 0x000f280000300800 */
[----:B------:R-:W4:Y:S04]  /*d620*/  LDL.LU R44, [R1+0x988] ;  /* 0x00098800012c7983 */ /* 0x000f280000300800 */
[----:B-1----:R-:W4:Y:S04]  /*d630*/  LDL.LU R45, [R1+0x984] ;  /* 0x00098400012d7983 */ /* 0x002f280000300800 */
[----:B---3--:R-:W3:Y:S04]  /*d640*/  LDL R2, [R1+0x738] ;  /* 0x0007380001027983 */ /* 0x008ee80000100800 */
[----:B------:R0:W-:Y:S04]  /*d650*/  STS.U16 [R13+UR4+0x4200], R46 ;  /* 0x0042002e0d007988 */ /* 0x0001e80008000404 */
[----:B------:R1:W-:Y:S04]  /*d660*/  STS.U16 [R13+UR4+0x600], R47 ;  /* 0x0006002f0d007988 */ /* 0x0003e80008000404 */
[----:B------:R2:W-:Y:S04]  /*d670*/  STS.U16 [R13+UR4+0x4600], R48 ;  /* 0x004600300d007988 */ /* 0x0005e80008000404 */
[----:B0-----:R-:W4:Y:S04]  /*d680*/  LDL.LU R46, [R1+0x980] ;  /* 0x00098000012e7983 */ /* 0x001f280000300800 */
[----:B-1----:R-:W4:Y:S04]  /*d690*/  LDL.LU R47, [R1+0x97c] ;  /* 0x00097c00012f7983 */ /* 0x002f280000300800 */
[----:B--2---:R-:W4:Y:S04]  /*d6a0*/  LDL.LU R48, [R1+0x978] ;  /* 0x0009780001307983 */ /* 0x004f280000300800 */
[----:B------:R0:W-:Y:S04]  /*d6b0*/  STS.U16 [R13+UR4+0xa00], R49 ;  /* 0x000a00310d007988 */ /* 0x0001e80008000404 */
[----:B------:R1:W-:Y:S04]  /*d6c0*/  STS.U16 [R13+UR4+0x4a00], R50 ;  /* 0x004a00320d007988 */ /* 0x0003e80008000404 */
[----:B------:R2:W-:Y:S04]  /*d6d0*/  STS.U16 [R13+UR4+0xe00], R51 ;  /* 0x000e00330d007988 */ /* 0x0005e80008000404 */
[----:B0-----:R-:W4:Y:S04]  /*d6e0*/  LDL.LU R49, [R1+0x974] ;  /* 0x0009740001317983 */ /* 0x001f280000300800 */
[----:B-1----:R-:W4:Y:S04]  /*d6f0*/  LDL.LU R50, [R1+0x970] ;  /* 0x0009700001327983 */ /* 0x002f280000300800 */
[----:B--2---:R-:W4:Y:S04]  /*d700*/  LDL.LU R51, [R1+0x96c] ;  /* 0x00096c0001337983 */ /* 0x004f280000300800 */
[----:B------:R0:W-:Y:S04]  /*d710*/  STS.U16 [R13+UR4+0x4e00], R52 ;  /* 0x004e00340d007988 */ /* 0x0001e80008000404 */
[----:B------:R1:W-:Y:S01]  /*d720*/  STS.U16 [R13+UR4+0x1200], R53 ;  /* 0x001200350d007988 */ /* 0x0003e20008000404 */
[----:B------:R-:W-:-:S03]  /*d730*/  PRMT R8, RZ, 0x7610, R8 ;  /* 0x00007610ff087816 */ /* 0x000fc60000000008 */
[----:B------:R2:W-:Y:S04]  /*d740*/  STS.U16 [R13+UR4+0x5200], R54 ;  /* 0x005200360d007988 */ /* 0x0005e80008000404 */
[----:B0-----:R-:W4:Y:S04]  /*d750*/  LDL.LU R52, [R1+0x968] ;  /* 0x0009680001347983 */ /* 0x001f280000300800 */
[----:B-1----:R-:W4:Y:S01]  /*d760*/  LDL.LU R53, [R1+0x964] ;  /* 0x0009640001357983 */ /* 0x002f220000300800 */
[----:B------:R-:W-:-:S03]  /*d770*/  @!P0 IMAD.MOV.U32 R10, RZ, RZ, R12 ;  /* 0x000000ffff0a8224 */ /* 0x000fc600078e000c */
        /* <DEDUP_REMOVED lines=13> */
[----:B------:R0:W2:Y:S04]  /*d850*/  @!P0 LDG.E.U16 R8, desc[UR6][R10.64] ;  /* 0x000000060a088981 */ /* 0x0000a8000c1e1500 */
[----:B---3--:R1:W-:Y:S04]  /*d860*/  STS.U16 [R2+UR4+0x280], R61 ;  /* 0x0002803d02007988 */ /* 0x0083e80008000404 */
[----:B------:R3:W-:Y:S04]  /*d870*/  STS.U16 [R2+UR4+0x4280], R62 ;  /* 0x0042803e02007988 */ /* 0x0007e80008000404 */
[----:B-1----:R-:W4:Y:S04]  /*d880*/  LDL.LU R61, [R1+0x944] ;  /* 0x00094400013d7983 */ /* 0x002f280000300800 */
[----:B---3--:R-:W4:Y:S04]  /*d890*/  LDL.LU R62, [R1+0x940] ;  /* 0x00094000013e7983 */ /* 0x008f280000300800 */
[----:B------:R-:W3:Y:S04]  /*d8a0*/  LDL R10, [R1+0x734] ;  /* 0x00073400010a7983 */ /* 0x000ee80000100800 */
[----:B------:R1:W-:Y:S04]  /*d8b0*/  STS.U16 [R2+UR4+0x680], R63 ;  /* 0x0006803f02007988 */ /* 0x0003e80008000404 */
[----:B------:R0:W-:Y:S04]  /*d8c0*/  STS.U16 [R2+UR4+0x4680], R64 ;  /* 0x0046804002007988 */ /* 0x0001e80008000404 */
[----:B------:R0:W-:Y:S04]  /*d8d0*/  STS.U16 [R2+UR4+0xa80], R65 ;  /* 0x000a804102007988 */ /* 0x0001e80008000404 */
[----:B------:R0:W-:Y:S04]  /*d8e0*/  STS.U16 [R2+UR4+0x4a80], R66 ;  /* 0x004a804202007988 */ /* 0x0001e80008000404 */
[----:B------:R0:W-:Y:S04]  /*d8f0*/  STS.U16 [R2+UR4+0xe80], R67 ;  /* 0x000e804302007988 */ /* 0x0001e80008000404 */
[----:B------:R0:W-:Y:S04]  /*d900*/  STS.U16 [R2+UR4+0x4e80], R68 ;  /* 0x004e804402007988 */ /* 0x0001e80008000404 */
[----:B------:R0:W-:Y:S04]  /*d910*/  STS.U16 [R2+UR4+0x1280], R69 ;  /* 0x0012804502007988 */ /* 0x0001e80008000404 */
[----:B-1----:R-:W4:Y:S04]  /*d920*/  LDL.LU R63, [R1+0x93c] ;  /* 0x00093c00013f7983 */ /* 0x002f280000300800 */
[----:B------:R-:W-:Y:S04]  /*d930*/  STS.U16 [R2+UR4+0x5280], R151 ;  /* 0x0052809702007988 */ /* 0x000fe80008000404 */
[----:B0-----:R-:W4:Y:S04]  /*d940*/  LDL.LU R64, [R1+0x938] ;  /* 0x0009380001407983 */ /* 0x001f280000300800 */
[----:B------:R-:W-:Y:S04]  /*d950*/  STS.U16 [R2+UR4+0x1680], R150 ;  /* 0x0016809602007988 */ /* 0x000fe80008000404 */
[----:B------:R-:W4:Y:S04]  /*d960*/  LDL.LU R65, [R1+0x934] ;  /* 0x0009340001417983 */ /* 0x000f280000300800 */
        /* <DEDUP_REMOVED lines=8> */
[----:B------:R0:W-:Y:S04]  /*d9f0*/  STS.U16 [R2+UR4+0x5e80], R145 ;  /* 0x005e809102007988 */ /* 0x0001e80008000404 */
[----:B0-----:R-:W2:Y:S04]  /*da00*/  LDL R2, [R1+0x730] ;  /* 0x0007300001027983 */ /* 0x001ea80000100800 */
[----:B------:R-:W-:Y:S01]  /*da10*/  STL [R1+0x77c], R3 ;  /* 0x00077c0301007387 */ /* 0x000fe20000100800 */
[----:B------:R-:W-:-:S02]  /*da20*/  IMAD.MOV.U32 R13, RZ, RZ, R91 ;  /* 0x000000ffff0d7224 */ /* 0x000fc400078e005b */
[----:B------:R-:W-:Y:S02]  /*da30*/  IMAD.MOV.U32 R12, RZ, RZ, R90 ;  /* 0x000000ffff0c7224 */ /* 0x000fe400078e005a */
[----:B------:R-:W-:Y:S02]  /*da40*/  IMAD.MOV.U32 R14, RZ, RZ, R92 ;  /* 0x000000ffff0e7224 */ /* 0x000fe400078e005c */
[----:B------:R-:W-:Y:S01]  /*da50*/  IMAD.MOV.U32 R11, RZ, RZ, R96 ;  /* 0x000000ffff0b7224 */ /* 0x000fe200078e0060 */
[----:B---3--:R-:W-:Y:S04]  /*da60*/  STS.U16 [R10+UR4+0x300], R144 ;  /* 0x000300900a007988 */ /* 0x008fe80008000404 */
        /* <DEDUP_REMOVED lines=15> */
[----:B--2---:R-:W-:Y:S04]  /*db60*/  STS.U16 [R2+UR4+0x380], R128 ;  /* 0x0003808002007988 */ /* 0x004fe80008000404 */
        /* <DEDUP_REMOVED lines=14> */
[----:B------:R0:W-:Y:S04]  /*dc50*/  STS.U16 [R2+UR4+0x5f80], R113 ;  /* 0x005f807102007988 */ /* 0x0001e80008000404 */
[----:B------:R-:W-:Y:S01]  /*dc60*/  STS.U16 [R3+UR4+0x8000], R112 ;  /* 0x0080007003007988 */ /* 0x000fe20008000404 */
[----:B0-----:R-:W-:-:S03]  /*dc70*/  LOP3.LUT R2, R3, 0x20, RZ, 0x3c, !PT ;  /* 0x0000002003027812 */ /* 0x001fc600078e3cff */
        /* <DEDUP_REMOVED lines=30> */
[----:B0-----:R-:W2:Y:S04]  /*de60*/  LDL R238, [R1+0x728] ;  /* 0x0007280001ee7983 */ /* 0x001ea80000100800 */
[----:B------:R0:W-:Y:S04]  /*de70*/  STS.U16 [R2+UR4+0xbd00], R237 ;  /* 0x00bd00ed02007988 */ /* 0x0001e80008000404 */
[----:B0-----:R-:W3:Y:S01]  /*de80*/  LDL R237, [R1+0x724] ;  /* 0x0007240001ed7983 */ /* 0x001ee20000100800 */
[----:B------:R-:W-:-:S02]  /*de90*/  IMAD.MOV.U32 R2, RZ, RZ, R89 ;  /* 0x000000ffff027224 */ /* 0x000fc400078e0059 */
[----:B------:R-:W-:Y:S02]  /*dea0*/  IMAD.MOV.U32 R3, RZ, RZ, R88 ;  /* 0x000000ffff037224 */ /* 0x000fe400078e0058 */
[----:B------:R-:W4:Y:S01]  /*deb0*/  LDL.LU.64 R88, [R1] ;  /* 0x0000000001587983 */ /* 0x000f220000300a00 */
[----:B------:R-:W-:Y:S02]  /*dec0*/  IMAD.MOV.U32 R251, RZ, RZ, R93 ;  /* 0x000000fffffb7224 */ /* 0x000fe400078e005d */
[----:B------:R-:W-:Y:S01]  /*ded0*/  IMAD.MOV.U32 R10, RZ, RZ, R95 ;  /* 0x000000ffff0a7224 */ /* 0x000fe200078e005f */
[----:B------:R-:W4:Y:S01]  /*dee0*/  LDL.LU.64 R90, [R1+0x8] ;  /* 0x00000800015a7983 */ /* 0x000f220000300a00 */
[----:B------:R-:W-:-:S03]  /*def0*/  IMAD.MOV.U32 R252, RZ, RZ, R94 ;  /* 0x000000fffffc7224 */ /* 0x000fc600078e005e */
[----:B------:R-:W4:Y:S04]  /*df00*/  LDL.LU.64 R92, [R1+0x10] ;  /* 0x00001000015c7983 */ /* 0x000f280000300a00 */
        /* <DEDUP_REMOVED lines=45> */
[----:B---3--:R0:W-:Y:S04]  /*e1e0*/  STS.U16 [R237+UR4+0xbf00], R70 ;  /* 0x00bf0046ed007988 */ /* 0x0081e80008000404 */
[----:B------:R-:W-:Y:S04]  /*e1f0*/  STS.U16 [R237+UR4+0x8300], R220 ;  /* 0x008300dced007988 */ /* 0x000fe80008000404 */
[----:B------:R1:W-:Y:S04]  /*e200*/  STS.U16 [R237+UR4+0x8700], R219 ;  /* 0x008700dbed007988 */ /* 0x0003e80008000404 */
[----:B------:R-:W-:Y:S04]  /*e210*/  STS.U16 [R237+UR4+0x8b00], R218 ;  /* 0x008b00daed007988 */ /* 0x000fe80008000404 */
[----:B------:R-:W-:Y:S04]  /*e220*/  STS.U16 [R237+UR4+0x8f00], R217 ;  /* 0x008f00d9ed007988 */ /* 0x000fe80008000404 */
[----:B------:R-:W-:Y:S04]  /*e230*/  STS.U16 [R237+UR4+0x9300], R216 ;  /* 0x009300d8ed007988 */ /* 0x000fe80008000404 */
[----:B------:R-:W-:Y:S04]  /*e240*/  STS.U16 [R237+UR4+0x9700], R23 ;  /* 0x00970017ed007988 */ /* 0x000fe80008000404 */
[----:B------:R2:W-:Y:S04]  /*e250*/  STS.U16 [R237+UR4+0x9b00], R22 ;  /* 0x009b0016ed007988 */ /* 0x0005e80008000404 */
[----:B------:R-:W-:Y:S04]  /*e260*/  STS.U16 [R237+UR4+0x9f00], R21 ;  /* 0x009f0015ed007988 */ /* 0x000fe80008000404 */
[----:B------:R3:W-:Y:S04]  /*e270*/  STS.U16 [R237+UR4+0xa300], R20 ;  /* 0x00a30014ed007988 */ /* 0x0007e80008000404 */
[----:B------:R3:W-:Y:S04]  /*e280*/  STS.U16 [R237+UR4+0xa700], R19 ;  /* 0x00a70013ed007988 */ /* 0x0007e80008000404 */
[----:B------:R3:W-:Y:S04]  /*e290*/  STS.U16 [R237+UR4+0xab00], R18 ;  /* 0x00ab0012ed007988 */ /* 0x0007e80008000404 */
[----:B------:R-:W-:Y:S04]  /*e2a0*/  STS.U16 [R237+UR4+0xaf00], R17 ;  /* 0x00af0011ed007988 */ /* 0x000fe80008000404 */
[----:B------:R-:W-:Y:S04]  /*e2b0*/  STS.U16 [R237+UR4+0xb300], R16 ;  /* 0x00b30010ed007988 */ /* 0x000fe80008000404 */
[----:B------:R-:W-:Y:S04]  /*e2c0*/  STS.U16 [R237+UR4+0xb700], R15 ;  /* 0x00b7000fed007988 */ /* 0x000fe80008000404 */
[----:B------:R-:W-:Y:S01]  /*e2d0*/  STS.U16 [R237+UR4+0xbb00], R8 ;  /* 0x00bb0008ed007988 */ /* 0x000fe20008000404 */
[----:B------:R0:W-:Y:S06]  /*e2e0*/  MEMBAR.ALL.CTA ;  /* 0x0000000000007992 */ /* 0x0001ec0000008000 */
[----:B0-----:R-:W0:Y:S01]  /*e2f0*/  FENCE.VIEW.ASYNC.S ;  /* 0x00000000000073c6 */ /* 0x001e220000000000 */
[----:B------:R-:W-:-:S02]  /*e300*/  UIADD3.64 UR48, UR8, 0x180, URZ ;  /* 0x0000018008307897 */ /* 0x000fc4000fffe03f */
[----:B------:R-:W-:Y:S01]  /*e310*/  UIADD3.64 UR52, UR8, 0x200, URZ ;  /* 0x0000020008347897 */ /* 0x000fe2000fffe03f */
[----:B------:R-:W3:Y:S01]  /*e320*/  LDL.LU R70, [R1+0x920] ;  /* 0x0009200001467983 */ /* 0x000ee20000300800 */
[----:B0-----:R-:W-:Y:S06]  /*e330*/  BAR.SYNC.DEFER_BLOCKING 0x0 ;  /* 0x0000000000007b1d */ /* 0x001fec0000010000 */
[----:B----4-:R-:W-:-:S06]  /*e340*/  WARPGROUP.ARRIVE ;  /* 0x00000000000079c5 */ /* 0x010fcc0000000000 */
[----:B------:R-:W-:Y:S03]  /*e350*/  HGMMA.64x128x16.F32.BF16 R88, gdesc[UR20].tnspA, R88, gsb0 ;  /* 0x21e00000145879f0 */ /* 0x000fe60008001858 */
[----:B------:R-:W-:Y:S02]  /*e360*/  WARPGROUP.DEPBAR.LE gsb0, 0x0 ;  /* 0x00008000000079c5 */ /* 0x000fe40000010000 */
[----:B------:R-:W-:-:S07]  /*e370*/  WARPGROUP.ARRIVE ;  /* 0x00000000000079c5 */ /* 0x000fce0000000000 */
        /* <DEDUP_REMOVED lines=9> */
[----:B------:R-:W-:Y:S01]  /*e410*/  HGMMA.64x128x16.F32.BF16 R152, gdesc[UR48].tnspA, R152, gsb0 ;  /* 0x21e00000309879f0 */ /* 0x000fe20008001898 */
[----:B------:R-:W-:Y:S04]  /*e420*/  STL.64 [R1], R88 ;  /* 0x0000005801007387 */ /* 0x000fe80000100a00 */
        /* <DEDUP_REMOVED lines=23> */
[----:B------:R-:W-:Y:S01]  /*e5a0*/  STL.64 [R1+0xc0], R136 ;  /* 0x0000c08801007387 */ /* 0x000fe20000100a00 */
[----:B------:R-:W-:-:S02]  /*e5b0*/  WARPGROUP.DEPBAR.LE gsb0, 0x0 ;  /* 0x00008000000079c5 */ /* 0x000fc40000010000 */
[----:B------:R-:W-:-:S06]  /*e5c0*/  WARPGROUP.ARRIVE ;  /* 0x00000000000079c5 */ /* 0x000fcc0000000000 */
[----:B------:R-:W-:Y:S01]  /*e5d0*/  HGMMA.64x128x16.F32.BF16 R152, gdesc[UR52].tnspA, R152, gsb0 ;  /* 0x21e00000349879f0 */ /* 0x000fe20008001898 */
[----:B------:R-:W-:Y:S04]  /*e5e0*/  STL.64 [R1+0xc8], R138 ;  /* 0x0000c88a01007387 */ /* 0x000fe80000100a00 */
[----:B------:R-:W-:Y:S01]  /*e5f0*/  STL.64 [R1+0xd0], R140 ;  /* 0x0000d08c01007387 */ /* 0x000fe20000100a00 */
[----:B-1----:R-:W-:-:S03]  /*e600*/  IMAD.MOV.U32 R219, RZ, RZ, R10 ;  /* 0x000000ffffdb7224 */ /* 0x002fc600078e000a */
[----:B------:R-:W-:Y:S01]  /*e610*/  STL.64 [R1+0xd8], R142 ;  /* 0x0000d88e01007387 */ /* 0x000fe20000100a00 */
[----:B------:R-:W-:-:S03]  /*e620*/  IMAD.MOV.U32 R10, RZ, RZ, R11 ;  /* 0x000000ffff0a7224 */ /* 0x000fc600078e000b */
[----:B------:R-:W-:Y:S01]  /*e630*/  STL.64 [R1+0xe0], R144 ;  /* 0x0000e09001007387 */ /* 0x000fe20000100a00 */
[----:B--2---:R-:W-:-:S03]  /*e640*/  IMAD.MOV.U32 R22, RZ, RZ, R151 ;  /* 0x000000ffff167224 */ /* 0x004fc600078e0097 */
[----:B------:R-:W-:Y:S01]  /*e650*/  STL.64 [R1+0xe8], R146 ;  /* 0x0000e89201007387 */ /* 0x000fe20000100a00 */
[----:B---3--:R-:W-:-:S03]  /*e660*/  IMAD.MOV.U32 R20, RZ, RZ, R150 ;  /* 0x000000ffff147224 */ /* 0x008fc600078e0096 */
[----:B------:R-:W-:Y:S01]  /*e670*/  STL.64 [R1+0xf0], R148 ;  /* 0x0000f09401007387 */ /* 0x000fe20000100a00 */
[----:B------:R-:W-:Y:S02]  /*e680*/  IMAD.MOV.U32 R21, RZ, RZ, R149 ;  /* 0x000000ffff157224 */ /* 0x000fe400078e0095 */
[----:B------:R-:W-:Y:S01]  /*e690*/  IMAD.MOV.U32 R11, RZ, RZ, R148 ;  /* 0x000000ffff0b7224 */ /* 0x000fe200078e0094 */
[----:B------:R0:W-:Y:S01]  /*e6a0*/  STL.64 [R1+0xf8], R150 ;  /* 0x0000f89601007387 */ /* 0x0001e20000100a00 */
[----:B------:R-:W-:Y:S02]  /*e6b0*/  IMAD.MOV.U32 R217, RZ, RZ, R147 ;  /* 0x000000ffffd97224 */ /* 0x000fe400078e0093 */
[----:B------:R-:W-:Y:S02]  /*e6c0*/  IMAD.MOV.U32 R19, RZ, RZ, R146 ;  /* 0x000000ffff137224 */ /* 0x000fe400078e0092 */
[----:B------:R-:W-:Y:S02]  /*e6d0*/  IMAD.MOV.U32 R23, RZ, RZ, R145 ;  /* 0x000000ffff177224 */ /* 0x000fe400078e0091 */
[----:B------:R-:W-:-:S02]  /*e6e0*/  IMAD.MOV.U32 R18, RZ, RZ, R144 ;  /* 0x000000ffff127224 */ /* 0x000fc400078e0090 */
[----:B------:R-:W-:Y:S01]  /*e6f0*/  IMAD.MOV.U32 R216, RZ, RZ, R142 ;  /* 0x000000ffffd87224 */ /* 0x000fe200078e008e */
[----:B0-----:R-:W2:Y:S01]  /*e700*/  LDL.LU.64 R150, [R1+0x918] ;  /* 0x0009180001967983 */ /* 0x001ea20000300a00 */
[----:B------:R-:W-:-:S03]  /*e710*/  IMAD.MOV.U32 R17, RZ, RZ, R143 ;  /* 0x000000ffff117224 */ /* 0x000fc600078e008f */
[----:B------:R-:W2:Y:S01]  /*e720*/  LDL.LU.64 R148, [R1+0x910] ;  /* 0x0009100001947983 */ /* 0x000ea20000300a00 */
[----:B------:R-:W-:-:S03]  /*e730*/  IMAD.MOV.U32 R16, RZ, RZ, R141 ;  /* 0x000000ffff107224 */ /* 0x000fc600078e008d */
[----:B------:R-:W2:Y:S04]  /*e740*/  LDL.LU.64 R146, [R1+0x908] ;  /* 0x0009080001927983 */ /* 0x000ea80000300a00 */
[----:B------:R-:W2:Y:S04]  /*e750*/  LDL.LU.64 R144, [R1+0x900] ;  /* 0x0009000001907983 */ /* 0x000ea80000300a00 */
[----:B------:R-:W2:Y:S04]  /*e760*/  LDL.LU.64 R142, [R1+0x8f8] ;  /* 0x0008f800018e7983 */ /* 0x000ea80000300a00 */
[----:B------:R-:W2:Y:S04]  /*e770*/  LDL.LU.64 R140, [R1+0x8f0] ;  /* 0x0008f000018c7983 */ /* 0x000ea80000300a00 */
[----:B------:R-:W2:Y:S04]  /*e780*/  LDL.LU.64 R138, [R1+0x8e8] ;  /* 0x0008e800018a7983 */ /* 0x000ea80000300a00 */
[----:B------:R-:W2:Y:S04]  /*e790*/  LDL.LU.64 R136, [R1+0x8e0] ;  /* 0x0008e00001887983 */ /* 0x000ea80000300a00 */
[----:B------:R-:W2:Y:S01]  /*e7a0*/  LDL.LU.64 R134, [R1+0x8d8] ;  /* 0x0008d80001867983 */ /* 0x000ea20000300a00 */
[----:B------:R-:W-:-:S03]  /*e7b0*/  IMAD.MOV.U32 R8, RZ, RZ, R252 ;  /* 0x000000ffff087224 */ /* 0x000fc600078e00fc */
        /* <DEDUP_REMOVED lines=11> */
[----:B------:R-:W-:Y:S02]  /*e870*/  IMAD.MOV.U32 R249, RZ, RZ, R117 ;  /* 0x000000fffff97224 */ /* 0x000fe400078e0075 */
[----:B------:R-:W-:Y:S01]  /*e880*/  IMAD.MOV.U32 R247, RZ, RZ, R116 ;  /* 0x000000fffff77224 */ /* 0x000fe200078e0074 */
[----:B------:R-:W2:Y:S01]  /*e890*/  LDL.LU.64 R120, [R1+0x8a0] ;  /* 0x0008a00001787983 */ /* 0x000ea20000300a00 */
[----:B------:R-:W-:Y:S02]  /*e8a0*/  IMAD.MOV.U32 R246, RZ, RZ, R115 ;  /* 0x000000fffff67224 */ /* 0x000fe400078e0073 */
[----:B------:R-:W-:Y:S01]  /*e8b0*/  IMAD.MOV.U32 R244, RZ, RZ, R114 ;  /* 0x000000fffff47224 */ /* 0x000fe200078e0072 */
[----:B------:R-:W2:Y:S01]  /*e8c0*/  LDL.LU.64 R118, [R1+0x898] ;  /* 0x0008980001767983 */ /* 0x000ea20000300a00 */
[----:B------:R-:W-:Y:S02]  /*e8d0*/  IMAD.MOV.U32 R245, RZ, RZ, R113 ;  /* 0x000000fffff57224 */ /* 0x000fe400078e0071 */
[----:B------:R-:W-:Y:S01]  /*e8e0*/  IMAD.MOV.U32 R243, RZ, RZ, R112 ;  /* 0x000000fffff37224 */ /* 0x000fe200078e0070 */
[----:B------:R-:W2:Y:S01]  /*e8f0*/  LDL.LU.64 R116, [R1+0x890] ;  /* 0x0008900001747983 */ /* 0x000ea20000300a00 */
[----:B------:R-:W-:-:S02]  /*e900*/  IMAD.MOV.U32 R242, RZ, RZ, R111 ;  /* 0x000000fffff27224 */ /* 0x000fc400078e006f */
        /* <DEDUP_REMOVED lines=34> */
[----:B------:R-:W2:Y:S04]  /*eb30*/  LDL.LU.64 R92, [R1+0x830] ;  /* 0x00083000015c7983 */ /* 0x000ea80000300a00 */
[----:B------:R-:W2:Y:S04]  /*eb40*/  LDL.LU.64 R90, [R1+0x828] ;  /* 0x00082800015a7983 */ /* 0x000ea80000300a00 */
[----:B------:R-:W2:Y:S04]  /*eb50*/  LDL.LU.64 R88, [R1+0x820] ;  /* 0x0008200001587983 */ /* 0x000ea80000300a00 */
[----:B------:R-:W-:Y:S04]  /*eb60*/  STL [R1+0x7d0], R244 ;  /* 0x0007d0f401007387 */ /* 0x000fe80000100800 */
[----:B------:R-:W-:Y:S04]  /*eb70*/  STL [R1+0x7cc], R245 ;  /* 0x0007ccf501007387 */ /* 0x000fe80000100800 */
[----:B------:R-:W-:Y:S04]  /*eb80*/  STL [R1+0x7c8], R246 ;  /* 0x0007c8f601007387 */ /* 0x000fe80000100800 */
[----:B------:R-:W-:Y:S04]  /*eb90*/  STL [R1+0x7c0], R247 ;  /* 0x0007c0f701007387 */ /* 0x000fe80000100800 */
[----:B------:R-:W-:Y:S04]  /*eba0*/  STL [R1+0x7bc], R248 ;  /* 0x0007bcf801007387 */ /* 0x000fe80000100800 */
[----:B------:R0:W-:Y:S02]  /*ebb0*/  STL [R1+0x7b8], R249 ;  /* 0x0007b8f901007387 */ /* 0x0001e40000100800 */
[----:B0-----:R-:W-:-:S02]  /*ebc0*/  IMAD.MOV.U32 R249, RZ, RZ, R71 ;  /* 0x000000fffff97224 */ /* 0x001fc400078e0047 */
[----:B------:R-:W3:Y:S04]  /*ebd0*/  LDL.LU R71, [R1+0x818] ;  /* 0x0008180001477983 */ /* 0x000ee80000300800 */
[----:B------:R0:W-:Y:S01]  /*ebe0*/  STL [R1+0x7b4], R250 ;  /* 0x0007b4fa01007387 */ /* 0x0001e20000100800 */
[----:B------:R-:W-:Y:S02]  /*ebf0*/  IMAD.MOV.U32 R248, RZ, RZ, R75 ;  /* 0x000000fffff87224 */ /* 0x000fe400078e004b */
[----:B0-----:R-:W-:Y:S02]  /*ec00*/  IMAD.MOV.U32 R250, RZ, RZ, R72 ;  /* 0x000000fffffa7224 */ /* 0x001fe400078e0048 */
[----:B------:R-:W3:Y:S04]  /*ec10*/  LDL.LU R72, [R1+0x814] ;  /* 0x0008140001487983 */ /* 0x000ee80000300800 */
[----:B------:R0:W-:Y:S01]  /*ec20*/  STL [R1+0x7b0], R251 ;  /* 0x0007b0fb01007387 */ /* 0x0001e20000100800 */
[----:B------:R-:W-:-:S02]  /*ec30*/  IMAD.MOV.U32 R244, RZ, RZ, R76 ;  /* 0x000000fffff47224 */ /* 0x000fc400078e004c */
[----:B------:R-:W-:Y:S02]  /*ec40*/  IMAD.MOV.U32 R245, RZ, RZ, R77 ;  /* 0x000000fffff57224 */ /* 0x000fe400078e004d */
[----:B0-----:R-:W-:Y:S02]  /*ec50*/  IMAD.MOV.U32 R251, RZ, RZ, R73 ;  /* 0x000000fffffb7224 */ /* 0x001fe400078e0049 */
[----:B------:R-:W3:Y:S04]  /*ec60*/  LDL.LU R73, [R1+0x810] ;  /* 0x0008100001497983 */ /* 0x000ee80000300800 */
[----:B------:R0:W-:Y:S01]  /*ec70*/  STL [R1+0x7ac], R252 ;  /* 0x0007acfc01007387 */ /* 0x0001e20000100800 */
[----:B------:R-:W-:Y:S02]  /*ec80*/  IMAD.MOV.U32 R246, RZ, RZ, R78 ;  /* 0x000000fffff67224 */ /* 0x000fe400078e004e */
[----:B------:R-:W-:-:S02]  /*ec90*/  IMAD.MOV.U32 R247, RZ, RZ, R79 ;  /* 0x000000fffff77224 */ /* 0x000fc400078e004f */
[----:B0-----:R-:W-:Y:S02]  /*eca0*/  IMAD.MOV.U32 R252, RZ, RZ, R74 ;  /* 0x000000fffffc7224 */ /* 0x001fe400078e004a */
[----:B------:R-:W3:Y:S04]  /*ecb0*/  LDL.LU R74, [R1+0x80c] ;  /* 0x00080c00014a7983 */ /* 0x000ee80000300800 */
[----:B------:R-:W3:Y:S04]  /*ecc0*/  LDL.LU R75, [R1+0x808] ;  /* 0x00080800014b7983 */ /* 0x000ee80000300800 */
[----:B------:R-:W3:Y:S04]  /*ecd0*/  LDL.LU R76, [R1+0x804] ;  /* 0x00080400014c7983 */ /* 0x000ee80000300800 */
[----:B------:R-:W3:Y:S04]  /*ece0*/  LDL.LU R77, [R1+0x800] ;  /* 0x00080000014d7983 */ /* 0x000ee80000300800 */
[----:B------:R-:W3:Y:S04]  /*ecf0*/  LDL.LU R78, [R1+0x7fc] ;  /* 0x0007fc00014e7983 */ /* 0x000ee80000300800 */
[----:B------:R-:W3:Y:S04]  /*ed00*/  LDL.LU R79, [R1+0x7f8] ;  /* 0x0007f800014f7983 */ /* 0x000ee80000300800 */
[----:B------:R0:W-:Y:S02]  /*ed10*/  STL [R1+0x7a8], R16 ;  /* 0x0007a81001007387 */ /* 0x0001e40000100800 */
[----:B0-----:R-:W-:-:S02]  /*ed20*/  IMAD.MOV.U32 R16, RZ, RZ, R80 ;  /* 0x000000ffff107224 */ /* 0x001fc400078e0050 */
[----:B------:R-:W3:Y:S04]  /*ed30*/  LDL.LU R80, [R1+0x7f4] ;  /* 0x0007f40001507983 */ /* 0x000ee80000300800 */
[----:B------:R0:W-:Y:S02]  /*ed40*/  STL [R1+0x7a4], R17 ;  /* 0x0007a41101007387 */ /* 0x0001e40000100800 */
[----:B0-----:R-:W-:Y:S02]  /*ed50*/  IMAD.MOV.U32 R17, RZ, RZ, R81 ;  /* 0x000000ffff117224 */ /* 0x001fe400078e0051 */
[----:B------:R-:W3:Y:S04]  /*ed60*/  LDL.LU R81, [R1+0x7f0] ;  /* 0x0007f00001517983 */ /* 0x000ee80000300800 */
[----:B------:R0:W-:Y:S01]  /*ed70*/  STL [R1+0x7a0], R18 ;  /* 0x0007a01201007387 */ /* 0x0001e20000100800 */
[----:B------:R-:W-:Y:S01]  /*ed80*/  UIADD3.64 UR56, UR8, 0x280, URZ ;  /* 0x0000028008387897 */ /* 0x000fe2000fffe03f */
[----:B0-----:R-:W-:-:S02]  /*ed90*/  IMAD.MOV.U32 R18, RZ, RZ, R82 ;  /* 0x000000ffff127224 */ /* 0x001fc400078e0052 */
[----:B------:R-:W3:Y:S04]  /*eda0*/  LDL.LU R82, [R1+0x7ec] ;  /* 0x0007ec0001527983 */ /* 0x000ee80000300800 */
[----:B------:R0:W-:Y:S01]  /*edb0*/  STL [R1+0x79c], R19 ;  /* 0x00079c1301007387 */ /* 0x0001e20000100800 */
[----:B------:R-:W-:Y:S02]  /*edc0*/  WARPGROUP.DEPBAR.LE gsb0, 0x0 ;  /* 0x00008000000079c5 */ /* 0x000fe40000010000 */
[----:B------:R-:W-:Y:S01]  /*edd0*/  WARPGROUP.ARRIVE ;  /* 0x00000000000079c5 */ /* 0x000fe20000000000 */
[----:B0-----:R-:W-:Y:S02]  /*ede0*/  IMAD.MOV.U32 R19, RZ, RZ, R83 ;  /* 0x000000ffff137224 */ /* 0x001fe400078e0053 */
[----:B------:R-:W3:Y:S04]  /*edf0*/  LDL.LU R83, [R1+0x7e8] ;  /* 0x0007e80001537983 */ /* 0x000ee80000300800 */
[----:B------:R0:W-:Y:S01]  /*ee00*/  STL [R1+0x798], R11 ;  /* 0x0007980b01007387 */ /* 0x0001e20000100800 */
[----:B------:R-:W-:Y:S01]  /*ee10*/  R2UR UR48, R85 ;  /* 0x00000000553072ca */ /* 0x000fe200000e0000 */
[----:B------:R-:W-:Y:S01]  /*ee20*/  UMOV UR58, UR14 ;  /* 0x0000000e003a7c82 */ /* 0x000fe20008000000 */
[----:B0-----:R-:W-:-:S02]  /*ee30*/  IMAD.MOV.U32 R11, RZ, RZ, R84 ;  /* 0x000000ffff0b7224 */ /* 0x001fc400078e0054 */
[----:B------:R-:W3:Y:S04]  /*ee40*/  LDL.LU R84, [R1+0x7e4] ;  /* 0x0007e40001547983 */ /* 0x000ee80000300800 */
[----:B------:R0:W-:Y:S01]  /*ee50*/  STL [R1+0x794], R20 ;  /* 0x0007941401007387 */ /* 0x0001e20000100800 */
[----:B------:R-:W-:Y:S01]  /*ee60*/  UMOV UR59, UR15 ;  /* 0x0000000f003b7c82 */ /* 0x000fe20008000000 */
[----:B------:R-:W-:Y:S01]  /*ee70*/  R2UR UR53, R86 ;  /* 0x00000000563572ca */ /* 0x000fe200000e0000 */
[----:B------:R-:W-:Y:S01]  /*ee80*/  HGMMA.64x128x16.F32.BF16 R152, gdesc[UR56].tnspA, R152, gsb0 ;  /* 0x21e00000389879f0 */ /* 0x000fe20008001898 */
[----:B0-----:R-:W4:Y:S04]  /*ee90*/  LDL.LU R20, [R1+0x71c] ;  /* 0x00071c0001147983 */ /* 0x001f280000300800 */
[----:B------:R0:W-:Y:S04]  /*eea0*/  STL [R1+0x790], R21 ;  /* 0x0007901501007387 */ /* 0x0001e80000100800 */
[----:B------:R-:W-:Y:S04]  /*eeb0*/  STL [R1+0x78c], R22 ;  /* 0x00078c1601007387 */ /* 0x000fe80000100800 */
[----:B------:R1:W-:Y:S01]  /*eec0*/  STL [R1+0x788], R23 ;  /* 0x0007881701007387 */ /* 0x0003e20000100800 */
[----:B------:R-:W-:-:S03]  /*eed0*/  R2UR UR52, R87 ;  /* 0x00000000573472ca */ /* 0x000fc600000e0000 */
[----:B------:R-:W-:Y:S01]  /*eee0*/  STL [R1+0x784], R216 ;  /* 0x000784d801007387 */ /* 0x000fe20000100800 */
[----:B------:R-:W-:-:S03]  /*eef0*/  R2UR UR57, R0 ;  /* 0x00000000003972ca */ /* 0x000fc600000e0000 */
[----:B------:R1:W-:Y:S04]  /*ef00*/  STL [R1+0x780], R217 ;  /* 0x000780d901007387 */ /* 0x0003e80000100800 */
[----:B------:R-:W3:Y:S04]  /*ef10*/  LDL.LU R85, [R1+0x7e0] ;  /* 0x0007e00001557983 */ /* 0x000ee80000300800 */
[----:B------:R-:W3:Y:S04]  /*ef20*/  LDL.LU R86, [R1+0x7dc] ;  /* 0x0007dc0001567983 */ /* 0x000ee80000300800 */
[----:B------:R-:W3:Y:S04]  /*ef30*/  LDL.LU R87, [R1+0x7d8] ;  /* 0x0007d80001577983 */ /* 0x000ee80000300800 */
[----:B------:R-:W2:Y:S01]  /*ef40*/  LDL.LU R0, [R1+0x7d4] ;  /* 0x0007d40001007983 */ /* 0x000ea20000300800 */
[----:B------:R-:W-:-:S02]  /*ef50*/  R2UR UR56, R9 ;  /* 0x00000000093872ca */ /* 0x000fc400000e0000 */
[----:B------:R-:W1:Y:S01]  /*ef60*/  LDC R9, c[0x0][0x238] ;  /* 0x00008e00ff097b82 */ /* 0x000e620000000800 */
[----:B0-----:R-:W-:Y:S01]  /*ef70*/  IMAD.MOV.U32 R21, RZ, RZ, R249 ;  /* 0x000000ffff157224 */ /* 0x001fe200078e00f9 */
[----:B-1----:R-:W4:Y:S01]  /*ef80*/  LDL.LU R23, [R1+0x100] ;  /* 0x0001000001177983 */ /* 0x002f220000300800 */
[----:B------:R-:W-:-:S03]  /*ef90*/  IMAD.MOV.U32 R249, RZ, RZ, R8 ;  /* 0x000000fffff97224 */ /* 0x000fc600078e0008 */
[----:B------:R-:W3:Y:S04]  /*efa0*/  LDL.LU R217, [R1+0x6f4] ;  /* 0x0006f40001d97983 */ /* 0x000ee80000300800 */
[----:B------:R-:W3:Y:S04]  /*efb0*/  LDL.LU R216, [R1+0x6ec] ;  /* 0x0006ec0001d87983 */ /* 0x000ee80000300800 */
[----:B------:R-:W3:Y:S01]  /*efc0*/  LDL.LU R22, [R1+0x6e4] ;  /* 0x0006e40001167983 */ /* 0x000ee20000300800 */
[----:B------:R-:W-:-:S04]  /*efd0*/  IMAD.SHL.U32 R9, R9, 0x40, RZ ;  /* 0x0000004009097824 */ /* 0x000fc800078e00ff */
[----:B------:R-:W-:-:S05]  /*efe0*/  IMAD.SHL.U32 R9, R9, 0x2, RZ ;  /* 0x0000000209097824 */ /* 0x000fca00078e00ff */
[----:B------:R-:W-:-:S05]  /*eff0*/  IADD3 R8, P0, R6, R9, RZ ;  /* 0x0000000906087210 */ /* 0x000fca0007f1e0ff */
[----:B--2---:R-:W-:Y:S02]  /*f000*/  IMAD.X R6, R7, 0x1, R0, P0 ;  /* 0x0000000107067824 */ /* 0x004fe400000e0600 */
[----:B------:R-:W2:Y:S01]  /*f010*/  LDL R7, [R1+0x720] ;  /* 0x0007200001077983 */ /* 0x000ea20000100800 */
[----:B----4-:R-:W-:-:S05]  /*f020*/  VIADD R23, R23, 0x1 ;  /* 0x0000000117177836 */ /* 0x010fca0000000000 */
[----:B------:R0:W-:Y:S01]  /*f030*/  STL [R1+0x100], R23 ;  /* 0x0001001701007387 */ /* 0x0001e20000100800 */
[-C--:B---3--:R-:W-:Y:S02]  /*f040*/  IADD3 R217, P5, R217, R9.reuse, RZ ;  /* 0x00000009d9d97210 */ /* 0x088fe40007fbe0ff */
[----:B------:R-:W-:Y:S02]  /*f050*/  IADD3 R216, P6, R216, R9, RZ ;  /* 0x00000009d8d87210 */ /* 0x000fe40007fde0ff */
[----:B------:R-:W-:Y:S01]  /*f060*/  R2UR UR49, R20 ;  /* 0x00000000143172ca */ /* 0x000fe200000e0000 */
[----:B------:R-:W-:Y:S02]  /*f070*/  IMAD.MOV.U32 R20, RZ, RZ, R11 ;  /* 0x000000ffff147224 */ /* 0x000fe400078e000b */
[----:B------:R-:W-:Y:S02]  /*f080*/  IMAD.MOV.U32 R11, RZ, RZ, R19 ;  /* 0x000000ffff0b7224 */ /* 0x000fe400078e0013 */
[----:B------:R-:W-:-:S02]  /*f090*/  IMAD.MOV.U32 R19, RZ, RZ, R18 ;  /* 0x000000ffff137224 */ /* 0x000fc400078e0012 */
[----:B------:R-:W-:Y:S01]  /*f0a0*/  IMAD.MOV.U32 R18, RZ, RZ, R17 ;  /* 0x000000ffff127224 */ /* 0x000fe200078e0011 */
[----:B--2---:R-:W-:Y:S02]  /*f0b0*/  ISETP.NE.U32.AND P0, PT, R23, R7, PT ;  /* 0x000000071700720c */ /* 0x004fe40003f05070 */
[----:B0-----:R-:W2:Y:S04]  /*f0c0*/  LDL.LU R23, [R1+0x6dc] ;  /* 0x0006dc0001177983 */ /* 0x001ea80000300800 */
[----:B------:R0:W-:Y:S04]  /*f0d0*/  STL [R1+0x6f4], R217 ;  /* 0x0006f4d901007387 */ /* 0x0001e80000100800 */
[----:B0-----:R-:W3:Y:S04]  /*f0e0*/  LDL.LU R217, [R1+0x6d4] ;  /* 0x0006d40001d97983 */ /* 0x001ee80000300800 */
[----:B------:R0:W-:Y:S04]  /*f0f0*/  STL [R1+0x6ec], R216 ;  /* 0x0006ecd801007387 */ /* 0x0001e80000100800 */
[----:B0-----:R-:W4:Y:S01]  /*f100*/  LDL.LU R216, [R1+0x6cc] ;  /* 0x0006cc0001d87983 */ /* 0x001f220000300800 */
[----:B------:R-:W-:-:S02]  /*f110*/  IMAD.MOV.U32 R17, RZ, RZ, R16 ;  /* 0x000000ffff117224 */ /* 0x000fc400078e0010 */
[----:B------:R-:W-:Y:S02]  /*f120*/  IMAD.MOV.U32 R16, RZ, RZ, R252 ;  /* 0x000000ffff107224 */ /* 0x000fe400078e00fc */
[----:B------:R-:W-:Y:S02]  /*f130*/  IMAD.MOV.U32 R252, RZ, RZ, R251 ;  /* 0x000000fffffc7224 */ /* 0x000fe400078e00fb */
[----:B------:R-:W-:Y:S02]  /*f140*/  IMAD.MOV.U32 R251, RZ, RZ, R250 ;  /* 0x000000fffffb7224 */ /* 0x000fe400078e00fa */
[----:B------:R-:W-:Y:S02]  /*f150*/  IMAD.MOV.U32 R250, RZ, RZ, R248 ;  /* 0x000000fffffa7224 */ /* 0x000fe400078e00f8 */
[----:B------:R-:W-:Y:S01]  /*f160*/  IMAD.MOV.U32 R248, RZ, RZ, R10 ;  /* 0x000000fffff87224 */ /* 0x000fe200078e000a */
[----:B------:R-:W-:-:S05]  /*f170*/  IADD3 R10, P1, R4, R9, RZ ;  /* 0x00000009040a7210 */ /* 0x000fca0007f3e0ff */
[----:B------:R-:W-:Y:S01]  /*f180*/  IMAD.X R4, R5, 0x1, R0, P1 ;  /* 0x0000000105047824 */ /* 0x000fe200008e0600 */
[----:B------:R-:W-:-:S05]  /*f190*/  IADD3 R22, P1, R22, R9, RZ ;  /* 0x0000000916167210 */ /* 0x000fca0007f3e0ff */
[----:B------:R0:W-:Y:S04]  /*f1a0*/  STL [R1+0x6e4], R22 ;  /* 0x0006e41601007387 */ /* 0x0001e80000100800 */
[----:B------:R-:W4:Y:S04]  /*f1b0*/  LDL.LU R7, [R1+0x6f0] ;  /* 0x0006f00001077983 */ /* 0x000f280000300800 */
[----:B0-----:R-:W4:Y:S01]  /*f1c0*/  LDL.LU R22, [R1+0x6c4] ;  /* 0x0006c40001167983 */ /* 0x001f220000300800 */
[----:B--2---:R-:W-:-:S05]  /*f1d0*/  IADD3 R23, P2, R23, R9, RZ ;  /* 0x0000000917177210 */ /* 0x004fca0007f5e0ff */
[----:B------:R0:W-:Y:S04]  /*f1e0*/  STL [R1+0x6dc], R23 ;  /* 0x0006dc1701007387 */ /* 0x0001e80000100800 */
[----:B0-----:R-:W2:Y:S01]  /*f1f0*/  LDL.LU R23, [R1+0x6e8] ;  /* 0x0006e80001177983 */ /* 0x001ea20000300800 */
[----:B---3--:R-:W-:-:S05]  /*f200*/  IADD3 R217, P3, R217, R9, RZ ;  /* 0x00000009d9d97210 */ /* 0x008fca0007f7e0ff */
[----:B------:R0:W-:Y:S01]  /*f210*/  STL [R1+0x6d4], R217 ;  /* 0x0006d4d901007387 */ /* 0x0001e20000100800 */
[----:B----4-:R-:W-:-:S03]  /*f220*/  IADD3 R216, P4, R216, R9, RZ ;  /* 0x00000009d8d87210 */ /* 0x010fc60007f9e0ff */
[----:B0-----:R-:W3:Y:S04]  /*f230*/  LDL.LU R217, [R1+0x6bc] ;  /* 0x0006bc0001d97983 */ /* 0x001ee80000300800 */
[----:B------:R0:W-:Y:S04]  /*f240*/  STL [R1+0x6cc], R216 ;  /* 0x0006ccd801007387 */ /* 0x0001e80000100800 */
[----:B0-----:R-:W4:Y:S01]  /*f250*/  LDL.LU R216, [R1+0x6e0] ;  /* 0x0006e00001d87983 */ /* 0x001f220000300800 */
[----:B------:R-:W-:Y:S01]  /*f260*/  IMAD.X R7, R7, 0x1, R0, P5 ;  /* 0x0000000107077824 */ /* 0x000fe200028e0600 */
[----:B------:R-:W-:-:S05]  /*f270*/  IADD3 R22, P5, R22, R9, RZ ;  /* 0x0000000916167210 */ /* 0x000fca0007fbe0ff */
[----:B------:R0:W-:Y:S04]  /*f280*/  STL [R1+0x6c4], R22 ;  /* 0x0006c41601007387 */ /* 0x0001e80000100800 */
[----:B------:R-:W-:Y:S04]  /*f290*/  STL [R1+0x6f0], R7 ;  /* 0x0006f00701007387 */ /* 0x000fe80000100800 */
[----:B0-----:R-:W4:Y:S01]  /*f2a0*/  LDL.LU R22, [R1+0x6b4] ;  /* 0x0006b40001167983 */ /* 0x001f220000300800 */
[----:B--2---:R-:W-:-:S05]  /*f2b0*/  IMAD.X R23, R23, 0x1, R0, P6 ;  /* 0x0000000117177824 */ /* 0x004fca00030e0600 */
[----:B------:R0:W-:Y:S04]  /*f2c0*/  STL [R1+0x6e8], R23 ;  /* 0x0006e81701007387 */ /* 0x0001e80000100800 */
[----:B0-----:R-:W2:Y:S01]  /*f2d0*/  LDL.LU R23, [R1+0x6d8] ;  /* 0x0006d80001177983 */ /* 0x001ea20000300800 */
[----:B---3--:R-:W-:-:S05]  /*f2e0*/  IADD3 R217, P6, R217, R9, RZ ;  /* 0x00000009d9d97210 */ /* 0x008fca0007fde0ff */
[----:B------:R0:W-:Y:S01]  /*f2f0*/  STL [R1+0x6bc], R217 ;  /* 0x0006bcd901007387 */ /* 0x0001e20000100800 */
[----:B----4-:R-:W-:-:S03]  /*f300*/  IMAD.X R216, R216, 0x1, R0, P1 ;  /* 0x00000001d8d87824 */ /* 0x010fc600008e0600 */
[----:B0-----:R-:W3:Y:S04]  /*f310*/  LDL.LU R217, [R1+0x6ac] ;  /* 0x0006ac0001d97983 */ /* 0x001ee80000300800 */
[----:B------:R0:W-:Y:S04]  /*f320*/  STL [R1+0x6e0], R216 ;  /* 0x0006e0d801007387 */ /* 0x0001e80000100800 */
[----:B------:R-:W4:Y:S04]  /*f330*/  LDL.LU R7, [R1+0x6d0] ;  /* 0x0006d00001077983 */ /* 0x000f280000300800 */
[----:B0-----:R-:W4:Y:S01]  /*f340*/  LDL.LU R216, [R1+0x6a4] ;  /* 0x0006a40001d87983 */ /* 0x001f220000300800 */
[----:B------:R-:W-:-:S05]  /*f350*/  IADD3 R22, P1, R22, R9, RZ ;  /* 0x0000000916167210 */ /* 0x000fca0007f3e0ff */
[----:B------:R0:W-:Y:S04]  /*f360*/  STL [R1+0x6b4], R22 ;  /* 0x0006b41601007387 */ /* 0x0001e80000100800 */
[----:B0-----:R-:W4:Y:S01]  /*f370*/  LDL.LU R22, [R1+0x6c8] ;  /* 0x0006c80001167983 */ /* 0x001f220000300800 */
[----:B--2---:R-:W-:-:S05]  /*f380*/  IMAD.X R23, R23, 0x1, R0, P2 ;  /* 0x0000000117177824 */ /* 0x004fca00010e0600 */
[----:B------:R0:W-:Y:S04]  /*f390*/  STL [R1+0x6d8], R23 ;  /* 0x0006d81701007387 */ /* 0x0001e80000100800 */
[----:B0-----:R-:W2:Y:S01]  /*f3a0*/  LDL.LU R23, [R1+0x69c] ;  /* 0x00069c0001177983 */ /* 0x001ea20000300800 */
[----:B---3--:R-:W-:-:S05]  /*f3b0*/  IADD3 R217, P2, R217, R9, RZ ;  /* 0x00000009d9d97210 */ /* 0x008fca0007f5e0ff */
[----:B------:R0:W-:Y:S01]  /*f3c0*/  STL [R1+0x6ac], R217 ;  /* 0x0006acd901007387 */ /* 0x0001e20000100800 */
[--C-:B----4-:R-:W-:Y:S01]  /*f3d0*/  IMAD.X R7, R7, 0x1, R0.reuse, P3 ;  /* 0x0000000107077824 */ /* 0x110fe200018e0600 */
[----:B------:R-:W-:Y:S02]  /*f3e0*/  IADD3 R216, P3, R216, R9, RZ ;  /* 0x00000009d8d87210 */ /* 0x000fe40007f7e0ff */
[----:B0-----:R-:W3:Y:S04]  /*f3f0*/  LDL.LU R217, [R1+0x6c0] ;  /* 0x0006c00001d97983 */ /* 0x001ee80000300800 */
[----:B------:R0:W-:Y:S04]  /*f400*/  STL [R1+0x6a4], R216 ;  /* 0x0006a4d801007387 */ /* 0x0001e80000100800 */
[----:B------:R-:W-:Y:S04]  /*f410*/  STL [R1+0x6d0], R7 ;  /* 0x0006d00701007387 */ /* 0x000fe80000100800 */
[----:B0-----:R-:W4:Y:S01]  /*f420*/  LDL.LU R216, [R1+0x694] ;  /* 0x0006940001d87983 */ /* 0x001f220000300800 */
[----:B------:R-:W-:-:S05]  /*f430*/  IMAD.X R22, R22, 0x1, R0, P4 ;  /* 0x0000000116167824 */ /* 0x000fca00020e0600 */
[----:B------:R0:W-:Y:S04]  /*f440*/  STL [R1+0x6c8], R22 ;  /* 0x0006c81601007387 */ /* 0x0001e80000100800 */
[----:B0-----:R-:W4:Y:S01]  /*f450*/  LDL.LU R22, [R1+0x6b8] ;  /* 0x0006b80001167983 */ /* 0x001f220000300800 */
[----:B--2---:R-:W-:-:S05]  /*f460*/  IADD3 R23, P4, R23, R9, RZ ;  /* 0x0000000917177210 */ /* 0x004fca0007f9e0ff */
[----:B------:R0:W-:Y:S04]  /*f470*/  STL [R1+0x69c], R23 ;  /* 0x00069c1701007387 */ /* 0x0001e80000100800 */
[----:B0-----:R-:W2:Y:S01]  /*f480*/  LDL.LU R23, [R1+0x68c] ;  /* 0x00068c0001177983 */ /* 0x001ea20000300800 */
[----:B---3--:R-:W-:-:S05]  /*f490*/  IMAD.X R217, R217, 0x1, R0, P5 ;  /* 0x00000001d9d97824 */ /* 0x008fca00028e0600 */
[----:B------:R0:W-:Y:S04]  /*f4a0*/  STL [R1+0x6c0], R217 ;  /* 0x0006c0d901007387 */ /* 0x0001e80000100800 */
[----:B------:R-:W3:Y:S01]  /*f4b0*/  LDL.LU R7, [R1+0x6b0] ;  /* 0x0006b00001077983 */ /* 0x000ee20000300800 */
[----:B----4-:R-:W-:-:S03]  /*f4c0*/  IADD3 R216, P5, R216, R9, RZ ;  /* 0x00000009d8d87210 */ /* 0x010fc60007fbe0ff */
[----:B0-----:R-:W4:Y:S04]  /*f4d0*/  LDL.LU R217, [R1+0x684] ;  /* 0x0006840001d97983 */ /* 0x001f280000300800 */
[----:B------:R0:W-:Y:S04]  /*f4e0*/  STL [R1+0x694], R216 ;  /* 0x000694d801007387 */ /* 0x0001e80000100800 */
[----:B0-----:R-:W4:Y:S01]  /*f4f0*/  LDL.LU R216, [R1+0x6a8] ;  /* 0x0006a80001d87983 */ /* 0x001f220000300800 */
[----:B------:R-:W-:-:S05]  /*f500*/  IMAD.X R22, R22, 0x1, R0, P6 ;  /* 0x0000000116167824 */ /* 0x000fca00030e0600 */
[----:B------:R0:W-:Y:S04]  /*f510*/  STL [R1+0x6b8], R22 ;  /* 0x0006b81601007387 */ /* 0x0001e80000100800 */
[----:B0-----:R-:W4:Y:S01]  /*f520*/  LDL.LU R22, [R1+0x67c] ;  /* 0x00067c0001167983 */ /* 0x001f220000300800 */
[----:B--2---:R-:W-:-:S05]  /*f530*/  IADD3 R23, P6, R23, R9, RZ ;  /* 0x0000000917177210 */ /* 0x004fca0007fde0ff */
[----:B------:R0:W-:Y:S04]  /*f540*/  STL [R1+0x68c], R23 ;  /* 0x00068c1701007387 */ /* 0x0001e80000100800 */
[----:B0-----:R-:W2:Y:S01]  /*f550*/  LDL.LU R23, [R1+0x6a0] ;  /* 0x0006a00001177983 */ /* 0x001ea20000300800 */
[----:B---3--:R-:W-:Y:S01]  /*f560*/  IMAD.X R7, R7, 0x1, R0, P1 ;  /* 0x0000000107077824 */ /* 0x008fe200008e0600 */
[----:B----4-:R-:W-:-:S05]  /*f570*/  IADD3 R217, P1, R217, R9, RZ ;  /* 0x00000009d9d97210 */ /* 0x010fca0007f3e0ff */
[----:B------:R0:W-:Y:S04]  /*f580*/  STL [R1+0x684], R217 ;  /* 0x000684d901007387 */ /* 0x0001e80000100800 */
[----:B------:R-:W-:Y:S01]  /*f590*/  STL [R1+0x6b0], R7 ;  /* 0x0006b00701007387 */ /* 0x000fe20000100800 */
[----:B------:R-:W-:-:S03]  /*f5a0*/  IMAD.X R216, R216, 0x1, R0, P2 ;  /* 0x00000001d8d87824 */ /* 0x000fc600010e0600 */
[----:B0-----:R-:W3:Y:S04]  /*f5b0*/  LDL.LU R217, [R1+0x674] ;  /* 0x0006740001d97983 */ /* 0x001ee80000300800 */
[----:B------:R0:W-:Y:S04]  /*f5c0*/  STL [R1+0x6a8], R216 ;  /* 0x0006a8d801007387 */ /* 0x0001e80000100800 */
[----:B0-----:R-:W4:Y:S01]  /*f5d0*/  LDL.LU R216, [R1+0x698] ;  /* 0x0006980001d87983 */ /* 0x001f220000300800 */
[----:B------:R-:W-:-:S05]  /*f5e0*/  IADD3 R22, P2, R22, R9, RZ ;  /* 0x0000000916167210 */ /* 0x000fca0007f5e0ff */
[----:B------:R0:W-:Y:S04]  /*f5f0*/  STL [R1+0x67c], R22 ;  /* 0x00067c1601007387 */ /* 0x0001e80000100800 */
[----:B0-----:R-:W4:Y:S01]  /*f600*/  LDL.LU R22, [R1+0x66c] ;  /* 0x00066c0001167983 */ /* 0x001f220000300800 */
[----:B--2---:R-:W-:-:S05]  /*f610*/  IMAD.X R23, R23, 0x1, R0, P3 ;  /* 0x0000000117177824 */ /* 0x004fca00018e0600 */
[----:B------:R0:W-:Y:S04]  /*f620*/  STL [R1+0x6a0], R23 ;  /* 0x0006a01701007387 */ /* 0x0001e80000100800 */
[----:B------:R-:W2:Y:S04]  /*f630*/  LDL.LU R7, [R1+0x690] ;  /* 0x0006900001077983 */ /* 0x000ea80000300800 */
[----:B0-----:R-:W2:Y:S01]  /*f640*/  LDL.LU R23, [R1+0x664] ;  /* 0x0006640001177983 */ /* 0x001ea20000300800 */
[----:B---3--:R-:W-:-:S05]  /*f650*/  IADD3 R217, P3, R217, R9, RZ ;  /* 0x00000009d9d97210 */ /* 0x008fca0007f7e0ff */
[----:B------:R0:W-:Y:S01]  /*f660*/  STL [R1+0x674], R217 ;  /* 0x000674d901007387 */ /* 0x0001e20000100800 */
[----:B----4-:R-:W-:-:S03]  /*f670*/  IMAD.X R216, R216, 0x1, R0, P4 ;  /* 0x00000001d8d87824 */ /* 0x010fc600020e0600 */
[----:B0-----:R-:W3:Y:S04]  /*f680*/  LDL.LU R217, [R1+0x688] ;  /* 0x0006880001d97983 */ /* 0x001ee80000300800 */
[----:B------:R0:W-:Y:S04]  /*f690*/  STL [R1+0x698], R216 ;  /* 0x000698d801007387 */ /* 0x0001e80000100800 */
[----:B0-----:R-:W4:Y:S01]  /*f6a0*/  LDL.LU R216, [R1+0x65c] ;  /* 0x00065c0001d87983 */ /* 0x001f220000300800 */
[----:B------:R-:W-:-:S05]  /*f6b0*/  IADD3 R22, P4, R22, R9, RZ ;  /* 0x0000000916167210 */ /* 0x000fca0007f9e0ff */
[----:B------:R0:W-:Y:S04]  /*f6c0*/  STL [R1+0x66c], R22 ;  /* 0x00066c1601007387 */ /* 0x0001e80000100800 */
[----:B0-----:R-:W4:Y:S01]  /*f6d0*/  LDL.LU R22, [R1+0x680] ;  /* 0x0006800001167983 */ /* 0x001f220000300800 */
[----:B--2---:R-:W-:Y:S01]  /*f6e0*/  IMAD.X R7, R7, 0x1, R0, P5 ;  /* 0x0000000107077824 */ /* 0x004fe200028e0600 */
[----:B------:R-:W-:-:S05]  /*f6f0*/  IADD3 R23, P5, R23, R9, RZ ;  /* 0x0000000917177210 */ /* 0x000fca0007fbe0ff */
[----:B------:R0:W-:Y:S04]  /*f700*/  STL [R1+0x664], R23 ;  /* 0x0006641701007387 */ /* 0x0001e80000100800 */
[----:B------:R-:W-:Y:S04]  /*f710*/  STL [R1+0x690], R7 ;  /* 0x0006900701007387 */ /* 0x000fe80000100800 */
[----:B0-----:R-:W2:Y:S01]  /*f720*/  LDL.LU R23, [R1+0x654] ;  /* 0x0006540001177983 */ /* 0x001ea20000300800 */
[----:B---3--:R-:W-:-:S05]  /*f730*/  IMAD.X R217, R217, 0x1, R0, P6 ;  /* 0x00000001d9d97824 */ /* 0x008fca00030e0600 */
[----:B------:R0:W-:Y:S01]  /*f740*/  STL [R1+0x688], R217 ;  /* 0x000688d901007387 */ /* 0x0001e20000100800 */
[----:B----4-:R-:W-:-:S03]  /*f750*/  IADD3 R216, P6, R216, R9, RZ ;  /* 0x00000009d8d87210 */ /* 0x010fc60007fde0ff */
[----:B0-----:R-:W3:Y:S04]  /*f760*/  LDL.LU R217, [R1+0x678] ;  /* 0x0006780001d97983 */ /* 0x001ee80000300800 */
[----:B------:R0:W-:Y:S04]  /*f770*/  STL [R1+0x65c], R216 ;  /* 0x00065cd801007387 */ /* 0x0001e80000100800 */
[----:B0-----:R-:W4:Y:S01]  /*f780*/  LDL.LU R216, [R1+0x64c] ;  /* 0x00064c0001d87983 */ /* 0x001f220000300800 */
[----:B------:R-:W-:-:S05]  /*f790*/  IMAD.X R22, R22, 0x1, R0, P1 ;  /* 0x0000000116167824 */ /* 0x000fca00008e0600 */
[----:B------:R0:W-:Y:S04]  /*f7a0*/  STL [R1+0x680], R22 ;  /* 0x0006801601007387 */ /* 0x0001e80000100800 */
[----:B------:R-:W4:Y:S04]  /*f7b0*/  LDL.LU R7, [R1+0x670] ;  /* 0x0006700001077983 */ /* 0x000f280000300800 */
[----:B0-----:R-:W4:Y:S01]  /*f7c0*/  LDL.LU R22, [R1+0x644] ;  /* 0x0006440001167983 */ /* 0x001f220000300800 */
[----:B--2---:R-:W-:-:S05]  /*f7d0*/  IADD3 R23, P1, R23, R9, RZ ;  /* 0x0000000917177210 */ /* 0x004fca0007f3e0ff */
[----:B------:R0:W-:Y:S04]  /*f7e0*/  STL [R1+0x654], R23 ;  /* 0x0006541701007387 */ /* 0x0001e80000100800 */
[----:B0-----:R-:W2:Y:S01]  /*f7f0*/  LDL.LU R23, [R1+0x668] ;  /* 0x0006680001177983 */ /* 0x001ea20000300800 */
[----:B---3--:R-:W-:-:S05]  /*f800*/  IMAD.X R217, R217, 0x1, R0, P2 ;  /* 0x00000001d9d97824 */ /* 0x008fca00010e0600 */
        /* <DEDUP_REMOVED lines=82> */
[----:B---3--:R-:W-:Y:S01]  /*fd30*/  IMAD.X R217, R217, 0x1, R0, P4 ;  /* 0x00000001d9d97824 */ /* 0x008fe200020e0600 */
[----:B----4-:R-:W-:-:S05]  /*fd40*/  IADD3 R216, P4, R216, R9, RZ ;  /* 0x00000009d8d87210 */ /* 0x010fca0007f9e0ff */
[----:B------:R0:W-:Y:S04]  /*fd50*/  STL [R1+0x5dc], R216 ;  /* 0x0005dcd801007387 */ /* 0x0001e80000100800 */
[----:B------:R-:W-:Y:S04]  /*fd60*/  STL [R1+0x608], R217 ;  /* 0x000608d901007387 */ /* 0x000fe80000100800 */
[----:B0-----:R-:W3:Y:S01]  /*fd70*/  LDL.LU R216, [R1+0x5f8] ;  /* 0x0005f80001d87983 */ /* 0x001ee20000300800 */
[----:B------:R-:W-:-:S05]  /*fd80*/  IMAD.X R22, R22, 0x1, R0, P5 ;  /* 0x0000000116167824 */ /* 0x000fca00028e0600 */
[----:B------:R0:W-:Y:S04]  /*fd90*/  STL [R1+0x600], R22 ;  /* 0x0006001601007387 */ /* 0x0001e80000100800 */
[----:B------:R-:W4:Y:S04]  /*fda0*/  LDL.LU R5, [R1+0x5cc] ;  /* 0x0005cc0001057983 */ /* 0x000f280000300800 */
[----:B0-----:R-:W4:Y:S04]  /*fdb0*/  LDL.LU R22, [R1+0x5f0] ;  /* 0x0005f00001167983 */ /* 0x001f280000300800 */
[----:B------:R-:W4:Y:S01]  /*fdc0*/  LDL.LU R7, [R1+0x5c4] ;  /* 0x0005c40001077983 */ /* 0x000f220000300800 */
[----:B--2---:R-:W-:-:S05]  /*fdd0*/  IADD3 R23, P5, R23, R9, RZ ;  /* 0x0000000917177210 */ /* 0x004fca0007fbe0ff */
[----:B------:R0:W-:Y:S04]  /*fde0*/  STL [R1+0x5d4], R23 ;  /* 0x0005d41701007387 */ /* 0x0001e80000100800 */
[----:B------:R-:W2:Y:S04]  /*fdf0*/  LDL.LU R217, [R1+0x5e8] ;  /* 0x0005e80001d97983 */ /* 0x000ea80000300800 */
[----:B0-----:R-:W2:Y:S01]  /*fe00*/  LDL.LU R23, [R1+0x5bc] ;  /* 0x0005bc0001177983 */ /* 0x001ea20000300800 */
[----:B---3--:R-:W-:-:S05]  /*fe10*/  IMAD.X R216, R216, 0x1, R0, P6 ;  /* 0x00000001d8d87824 */ /* 0x008fca00030e0600 */
[----:B------:R0:W-:Y:S04]  /*fe20*/  STL [R1+0x5f8], R216 ;  /* 0x0005f8d801007387 */ /* 0x0001e80000100800 */
[----:B0-----:R-:W3:Y:S01]  /*fe30*/  LDL.LU R216, [R1+0x5e0] ;  /* 0x0005e00001d87983 */ /* 0x001ee20000300800 */
[----:B----4-:R-:W-:Y:S01]  /*fe40*/  IADD3 R5, P6, R5, R9, RZ ;  /* 0x0000000905057210 */ /* 0x010fe20007fde0ff */
[----:B------:R-:W-:-:S05]  /*fe50*/  IMAD.X R22, R22, 0x1, R0, P1 ;  /* 0x0000000116167824 */ /* 0x000fca00008e0600 */
[----:B------:R0:W-:Y:S04]  /*fe60*/  STL [R1+0x5f0], R22 ;  /* 0x0005f01601007387 */ /* 0x0001e80000100800 */
[----:B------:R-:W-:Y:S01]  /*fe70*/  STL [R1+0x5cc], R5 ;  /* 0x0005cc0501007387 */ /* 0x000fe20000100800 */
[----:B------:R-:W-:-:S03]  /*fe80*/  IADD3 R7, P1, R7, R9, RZ ;  /* 0x0000000907077210 */ /* 0x000fc60007f3e0ff */
[----:B0-----:R-:W4:Y:S01]  /*fe90*/  LDL.LU R22, [R1+0x5b4] ;  /* 0x0005b40001167983 */ /* 0x001f220000300800 */
[----:B--2---:R-:W-:Y:S01]  /*fea0*/  IMAD.X R217, R217, 0x1, R0, P2 ;  /* 0x00000001d9d97824 */ /* 0x004fe200010e0600 */
[----:B------:R-:W-:-:S05]  /*feb0*/  IADD3 R23, P2, R23, R9, RZ ;  /* 0x0000000917177210 */ /* 0x000fca0007f5e0ff */
[----:B------:R0:W-:Y:S04]  /*fec0*/  STL [R1+0x5bc], R23 ;  /* 0x0005bc1701007387 */ /* 0x0001e80000100800 */
[----:B------:R-:W-:Y:S04]  /*fed0*/  STL [R1+0x5c4], R7 ;  /* 0x0005c40701007387 */ /* 0x000fe80000100800 */
[----:B0-----:R-:W2:Y:S04]  /*fee0*/  LDL.LU R23, [R1+0x5d8] ;  /* 0x0005d80001177983 */ /* 0x001ea80000300800 */
[----:B------:R-:W-:Y:S01]  /*fef0*/  STL [R1+0x5e8], R217 ;  /* 0x0005e8d901007387 */ /* 0x000fe20000100800 */
[----:B---3--:R-:W-:-:S05]  /*ff00*/  IMAD.X R216, R216, 0x1, R0, P3 ;  /* 0x00000001d8d87824 */ /* 0x008fca00018e0600 */
[----:B------:R0:W-:Y:S04]  /*ff10*/  STL [R1+0x5e0], R216 ;  /* 0x0005e0d801007387 */ /* 0x0001e80000100800 */
[----:B------:R-:W3:Y:S04]  /*ff20*/  LDL.LU R5, [R1+0x5ac] ;  /* 0x0005ac0001057983 */ /* 0x000ee80000300800 */
[----:B0-----:R-:W3:Y:S04]  /*ff30*/  LDL.LU R216, [R1+0x5d0] ;  /* 0x0005d00001d87983 */ /* 0x001ee80000300800 */
[----:B------:R-:W3:Y:S01]  /*ff40*/  LDL.LU R7, [R1+0x5a4] ;  /* 0x0005a40001077983 */ /* 0x000ee20000300800 */
[----:B----4-:R-:W-:-:S05]  /*ff50*/  IADD3 R22, P3, R22, R9, RZ ;  /* 0x0000000916167210 */ /* 0x010fca0007f7e0ff */
[----:B------:R0:W-:Y:S04]  /*ff60*/  STL [R1+0x5b4], R22 ;  /* 0x0005b41601007387 */ /* 0x0001e80000100800 */
[----:B------:R-:W4:Y:S04]  /*ff70*/  LDL.LU R217, [R1+0x5c8] ;  /* 0x0005c80001d97983 */ /* 0x000f280000300800 */
[----:B0-----:R-:W4:Y:S01]  /*ff80*/  LDL.LU R22, [R1+0x59c] ;  /* 0x00059c0001167983 */ /* 0x001f220000300800 */
[----:B--2---:R-:W-:-:S05]  /*ff90*/  IMAD.X R23, R23, 0x1, R0, P4 ;  /* 0x0000000117177824 */ /* 0x004fca00020e0600 */
[----:B------:R0:W-:Y:S04]  /*ffa0*/  STL [R1+0x5d8], R23 ;  /* 0x0005d81701007387 */ /* 0x0001e80000100800 */
[----:B0-----:R-:W2:Y:S01]  /*ffb0*/  LDL.LU R23, [R1+0x5c0] ;  /* 0x0005c00001177983 */ /* 0x001ea20000300800 */
[----:B---3--:R-:W-:Y:S01]  /*ffc0*/  IADD3 R5, P4, R5, R9, RZ ;  /* 0x0000000905057210 */ /* 0x008fe20007f9e0ff */
[----:B------:R-:W-:-:S05]  /*ffd0*/  IMAD.X R216, R216, 0x1, R0, P5 ;  /* 0x00000001d8d87824 */ /* 0x000fca00028e0600 */
[----:B------:R0:W-:Y:S04]  /*ffe0*/  STL [R1+0x5d0], R216 ;  /* 0x0005d0d801007387 */ /* 0x0001e80000100800 */
[----:B------:R-:W-:Y:S04]  /*fff0*/  STL [R1+0x5ac], R5 ;  /* 0x0005ac0501007387 */ /* 0x000fe80000100800 */
[----:B0-----:R-:W3:Y:S01]  /*10000*/  LDL.LU R216, [R1+0x594] ;  /* 0x0005940001d87983 */ /* 0x001ee20000300800 */
[-C--:B------:R-:W-:Y:S01]  /*10010*/  IADD3 R7, P5, R7, R9.reuse, RZ ;  /* 0x0000000907077210 */ /* 0x080fe20007fbe0ff */
[----:B----4-:R-:W-:Y:S01]  /*10020*/  IMAD.X R217, R217, 0x1, R0, P6 ;  /* 0x00000001d9d97824 */ /* 0x010fe200030e0600 */
[----:B------:R-:W-:-:S05]  /*10030*/  IADD3 R22, P6, R22, R9, RZ ;  /* 0x0000000916167210 */ /* 0x000fca0007fde0ff */
[----:B------:R0:W-:Y:S04]  /*10040*/  STL [R1+0x59c], R22 ;  /* 0x00059c1601007387 */ /* 0x0001e80000100800 */
[----:B------:R-:W-:Y:S04]  /*10050*/  STL [R1+0x5a4], R7 ;  /* 0x0005a40701007387 */ /* 0x000fe80000100800 */
[----:B0-----:R-:W4:Y:S04]  /*10060*/  LDL.LU R22, [R1+0x5b8] ;  /* 0x0005b80001167983 */ /* 0x001f280000300800 */
[----:B------:R-:W-:Y:S01]  /*10070*/  STL [R1+0x5c8], R217 ;  /* 0x0005c8d901007387 */ /* 0x000fe20000100800 */
[----:B--2---:R-:W-:-:S05]  /*10080*/  IMAD.X R23, R23, 0x1, R0, P1 ;  /* 0x0000000117177824 */ /* 0x004fca00008e0600 */
[----:B------:R0:W-:Y:S04]  /*10090*/  STL [R1+0x5c0], R23 ;  /* 0x0005c01701007387 */ /* 0x0001e80000100800 */
[----:B------:R-:W2:Y:S04]  /*100a0*/  LDL.LU R5, [R1+0x58c] ;  /* 0x00058c0001057983 */ /* 0x000ea80000300800 */
[----:B0-----:R-:W2:Y:S04]  /*100b0*/  LDL.LU R23, [R1+0x5b0] ;  /* 0x0005b00001177983 */ /* 0x001ea80000300800 */
[----:B------:R-:W2:Y:S01]  /*100c0*/  LDL.LU R7, [R1+0x584] ;  /* 0x0005840001077983 */ /* 0x000ea20000300800 */
[----:B---3--:R-:W-:-:S05]  /*100d0*/  IADD3 R216, P1, R216, R9, RZ ;  /* 0x00000009d8d87210 */ /* 0x008fca0007f3e0ff */
[----:B------:R0:W-:Y:S04]  /*100e0*/  STL [R1+0x594], R216 ;  /* 0x000594d801007387 */ /* 0x0001e80000100800 */
[----:B------:R-:W3:Y:S04]  /*100f0*/  LDL.LU R217, [R1+0x5a8] ;  /* 0x0005a80001d97983 */ /* 0x000ee80000300800 */
[----:B0-----:R-:W3:Y:S01]  /*10100*/  LDL.LU R216, [R1+0x57c] ;  /* 0x00057c0001d87983 */ /* 0x001ee20000300800 */
[----:B----4-:R-:W-:-:S05]  /*10110*/  IMAD.X R22, R22, 0x1, R0, P2 ;  /* 0x0000000116167824 */ /* 0x010fca00010e0600 */
[----:B------:R0:W-:Y:S04]  /*10120*/  STL [R1+0x5b8], R22 ;  /* 0x0005b81601007387 */ /* 0x0001e80000100800 */
[----:B0-----:R-:W4:Y:S01]  /*10130*/  LDL.LU R22, [R1+0x5a0] ;  /* 0x0005a00001167983 */ /* 0x001f220000300800 */
[----:B--2---:R-:W-:Y:S01]  /*10140*/  IADD3 R5, P2, R5, R9, RZ ;  /* 0x0000000905057210 */ /* 0x004fe20007f5e0ff */
[----:B------:R-:W-:-:S05]  /*10150*/  IMAD.X R23, R23, 0x1, R0, P3 ;  /* 0x0000000117177824 */ /* 0x000fca00018e0600 */
[----:B------:R0:W-:Y:S04]  /*10160*/  STL [R1+0x5b0], R23 ;  /* 0x0005b01701007387 */ /* 0x0001e80000100800 */
[----:B------:R-:W-:Y:S04]  /*10170*/  STL [R1+0x58c], R5 ;  /* 0x00058c0501007387 */ /* 0x000fe80000100800 */
[----:B0-----:R-:W2:Y:S01]  /*10180*/  LDL.LU R23, [R1+0x574] ;  /* 0x0005740001177983 */ /* 0x001ea20000300800 */
[-C--:B------:R-:W-:Y:S01]  /*10190*/  IADD3 R7, P3, R7, R9.reuse, RZ ;  /* 0x0000000907077210 */ /* 0x080fe20007f7e0ff */
[----:B---3--:R-:W-:Y:S01]  /*101a0*/  IMAD.X R217, R217, 0x1, R0, P4 ;  /* 0x00000001d9d97824 */ /* 0x008fe200020e0600 */
[----:B------:R-:W-:-:S05]  /*101b0*/  IADD3 R216, P4, R216, R9, RZ ;  /* 0x00000009d8d87210 */ /* 0x000fca0007f9e0ff */
[----:B------:R0:W-:Y:S04]  /*101c0*/  STL [R1+0x57c], R216 ;  /* 0x00057cd801007387 */ /* 0x0001e80000100800 */
[----:B------:R-:W-:Y:S04]  /*101d0*/  STL [R1+0x584], R7 ;  /* 0x0005840701007387 */ /* 0x000fe80000100800 */
[----:B0-----:R-:W3:Y:S04]  /*101e0*/  LDL.LU R216, [R1+0x598] ;  /* 0x0005980001d87983 */ /* 0x001ee80000300800 */
[----:B------:R-:W-:Y:S01]  /*101f0*/  STL [R1+0x5a8], R217 ;  /* 0x0005a8d901007387 */ /* 0x000fe20000100800 */
[----:B----4-:R-:W-:-:S05]  /*10200*/  IMAD.X R22, R22, 0x1, R0, P5 ;  /* 0x0000000116167824 */ /* 0x010fca00028e0600 */
        /* <DEDUP_REMOVED lines=170> */
[----:B0-----:R-:W3:Y:S01]  /*10cb0*/  LDL.LU R216, [R1+0x4b0] ;  /* 0x0004b00001d87983 */ /* 0x001ee20000300800 */
[----:B----4-:R-:W-:-:S05]  /*10cc0*/  IADD3 R22, P3, R22, R9, RZ ;  /* 0x0000000916167210 */ /* 0x010fca0007f7e0ff */
[----:B------:R0:W-:Y:S04]  /*10cd0*/  STL [R1+0x494], R22 ;  /* 0x0004941601007387 */ /* 0x0001e80000100800 */
[----:B------:R-:W4:Y:S04]  /*10ce0*/  LDL.LU R7, [R1+0x484] ;  /* 0x0004840001077983 */ /* 0x000f280000300800 */
[----:B------:R-:W4:Y:S01]  /*10cf0*/  LDL.LU R217, [R1+0x4a8] ;  /* 0x0004a80001d97983 */ /* 0x000f220000300800 */
[----:B0-----:R-:W-:-:S03]  /*10d00*/  IMAD.MOV.U32 R22, RZ, RZ, R21 ;  /* 0x000000ffff167224 */ /* 0x001fc600078e0015 */
[----:B------:R-:W4:Y:S01]  /*10d10*/  LDL.LU R21, [R1+0x47c] ;  /* 0x00047c0001157983 */ /* 0x000f220000300800 */
        /* <DEDUP_REMOVED lines=8> */
[-C--:B----4-:R-:W-:Y:S01]  /*10da0*/  IADD3 R7, P5, R7, R9.reuse, RZ ;  /* 0x0000000907077210 */ /* 0x090fe20007fbe0ff */
[----:B------:R-:W-:Y:S01]  /*10db0*/  IMAD.X R217, R217, 0x1, R0, P6 ;  /* 0x00000001d9d97824 */ /* 0x000fe200030e0600 */
        /* <DEDUP_REMOVED lines=22> */
[----:B------:R-:W-:Y:S01]  /*10f20*/  IADD3 R7, P3, R7, R9, RZ ;  /* 0x0000000907077210 */ /* 0x000fe20007f7e0ff */
[----:B---3--:R-:W-:-:S05]  /*10f30*/  IMAD.X R217, R217, 0x1, R0, P4 ;  /* 0x00000001d9d97824 */ /* 0x008fca00020e0600 */
[----:B------:R0:W-:Y:S04]  /*10f40*/  STL [R1+0x488], R217 ;  /* 0x000488d901007387 */ /* 0x0001e80000100800 */
[----:B------:R-:W-:Y:S04]  /*10f50*/  STL [R1+0x464], R7 ;  /* 0x0004640701007387 */ /* 0x000fe80000100800 */
[----:B0-----:R-:W3:Y:S01]  /*10f60*/  LDL.LU R217, [R1+0x478] ;  /* 0x0004780001d97983 */ /* 0x001ee20000300800 */
[----:B------:R-:W-:-:S05]  /*10f70*/  IADD3 R216, P4, R216, R9, RZ ;  /* 0x00000009d8d87210 */ /* 0x000fca0007f9e0ff */
[----:B------:R-:W-:Y:S01]  /*10f80*/  STL [R1+0x45c], R216 ;  /* 0x00045cd801007387 */ /* 0x000fe20000100800 */
[----:B----4-:R-:W-:-:S05]  /*10f90*/  IMAD.X R21, R21, 0x1, R0, P5 ;  /* 0x0000000115157824 */ /* 0x010fca00028e0600 */
[----:B------:R0:W-:Y:S02]  /*10fa0*/  STL [R1+0x480], R21 ;  /* 0x0004801501007387 */ /* 0x0001e40000100800 */
[----:B0-----:R-:W-:Y:S02]  /*10fb0*/  IMAD.MOV.U32 R21, RZ, RZ, R247 ;  /* 0x000000ffff157224 */ /* 0x001fe400078e00f7 */
[----:B------:R-:W-:Y:S02]  /*10fc0*/  IMAD.MOV.U32 R247, RZ, RZ, R246 ;  /* 0x000000fffff77224 */ /* 0x000fe400078e00f6 */
[----:B------:R-:W-:Y:S02]  /*10fd0*/  IMAD.MOV.U32 R246, RZ, RZ, R245 ;  /* 0x000000fffff67224 */ /* 0x000fe400078e00f5 */
[----:B------:R-:W-:Y:S02]  /*10fe0*/  IMAD.MOV.U32 R245, RZ, RZ, R244 ;  /* 0x000000fffff57224 */ /* 0x000fe400078e00f4 */
[----:B------:R-:W4:Y:S04]  /*10ff0*/  LDL.LU R244, [R1+0x44c] ;  /* 0x00044c0001f47983 */ /* 0x000f280000300800 */
[----:B------:R-:W4:Y:S04]  /*11000*/  LDL.LU R216, [R1+0x470] ;  /* 0x0004700001d87983 */ /* 0x000f280000300800 */
        /* <DEDUP_REMOVED lines=9> */
[----:B------:R-:W-:-:S04]  /*110a0*/  IMAD.X R216, R216, 0x1, R0, P1 ;  /* 0x00000001d8d87824 */ /* 0x000fc800008e0600 */
[----:B------:R0:W-:Y:S01]  /*110b0*/  STL [R1+0x44c], R244 ;  /* 0x00044cf401007387 */ /* 0x0001e20000100800 */
[----:B------:R-:W-:-:S03]  /*110c0*/  IADD3 R5, P1, R5, R9, RZ ;  /* 0x0000000905057210 */ /* 0x000fc60007f3e0ff */
[----:B0-----:R0:W5:Y:S04]  /*110d0*/  LDL.LU R244, [R1+0x7d0] ;  /* 0x0007d00001f47983 */ /* 0x0011680000300800 */
[----:B------:R1:W-:Y:S04]  /*110e0*/  STL [R1+0x470], R216 ;  /* 0x000470d801007387 */ /* 0x0003e80000100800 */
[----:B-1----:R-:W4:Y:S01]  /*110f0*/  LDL.LU R216, [R1+0x434] ;  /* 0x0004340001d87983 */ /* 0x002f220000300800 */
[----:B--2---:R-:W-:Y:S01]  /*11100*/  IMAD.X R7, R7, 0x1, R0, P2 ;  /* 0x0000000107077824 */ /* 0x004fe200010e0600 */
[----:B------:R-:W-:-:S05]  /*11110*/  IADD3 R23, P2, R23, R9, RZ ;  /* 0x0000000917177210 */ /* 0x000fca0007f5e0ff */
[----:B------:R1:W-:Y:S04]  /*11120*/  STL [R1+0x43c], R23 ;  /* 0x00043c1701007387 */ /* 0x0003e80000100800 */
[----:B------:R-:W-:Y:S04]  /*11130*/  STL [R1+0x444], R5 ;  /* 0x0004440501007387 */ /* 0x000fe80000100800 */
[----:B-1----:R-:W2:Y:S04]  /*11140*/  LDL.LU R23, [R1+0x458] ;  /* 0x0004580001177983 */ /* 0x002ea80000300800 */
[----:B------:R1:W-:Y:S01]  /*11150*/  STL [R1+0x468], R7 ;  /* 0x0004680701007387 */ /* 0x0003e20000100800 */
[----:B---3--:R-:W-:-:S05]  /*11160*/  IMAD.X R217, R217, 0x1, R0, P3 ;  /* 0x00000001d9d97824 */ /* 0x008fca00018e0600 */
[----:B------:R3:W-:Y:S04]  /*11170*/  STL [R1+0x460], R217 ;  /* 0x000460d901007387 */ /* 0x0007e80000100800 */
[----:B-1----:R-:W2:Y:S04]  /*11180*/  LDL.LU R7, [R1+0x42c] ;  /* 0x00042c0001077983 */ /* 0x002ea80000300800 */
[----:B---3--:R-:W3:Y:S04]  /*11190*/  LDL.LU R217, [R1+0x450] ;  /* 0x0004500001d97983 */ /* 0x008ee80000300800 */
[----:B------:R-:W3:Y:S01]  /*111a0*/  LDL.LU R5, [R1+0x424] ;  /* 0x0004240001057983 */ /* 0x000ee20000300800 */
[----:B----4-:R-:W-:-:S05]  /*111b0*/  IADD3 R216, P3, R216, R9, RZ ;  /* 0x00000009d8d87210 */ /* 0x010fca0007f7e0ff */
[----:B------:R1:W-:Y:S04]  /*111c0*/  STL [R1+0x434], R216 ;  /* 0x000434d801007387 */ /* 0x0003e80000100800 */
[----:B-1----:R-:W4:Y:S01]  /*111d0*/  LDL.LU R216, [R1+0x448] ;  /* 0x0004480001d87983 */ /* 0x002f220000300800 */
[----:B--2---:R-:W-:-:S05]  /*111e0*/  IMAD.X R23, R23, 0x1, R0, P4 ;  /* 0x0000000117177824 */ /* 0x004fca00020e0600 */
[----:B------:R1:W-:Y:S04]  /*111f0*/  STL [R1+0x458], R23 ;  /* 0x0004581701007387 */ /* 0x0003e80000100800 */
[----:B-1----:R-:W2:Y:S01]  /*11200*/  LDL.LU R23, [R1+0x41c] ;  /* 0x00041c0001177983 */ /* 0x002ea20000300800 */
[----:B------:R-:W-:Y:S01]  /*11210*/  IADD3 R7, P4, R7, R9, RZ ;  /* 0x0000000907077210 */ /* 0x000fe20007f9e0ff */
[----:B---3--:R-:W-:-:S04]  /*11220*/  IMAD.X R217, R217, 0x1, R0, P5 ;  /* 0x00000001d9d97824 */ /* 0x008fc800028e0600 */
[----:B------:R1:W-:Y:S04]  /*11230*/  STL [R1+0x42c], R7 ;  /* 0x00042c0701007387 */ /* 0x0003e80000100800 */
[----:B-1----:R-:W3:Y:S04]  /*11240*/  LDL.LU R7, [R1+0x440] ;  /* 0x0004400001077983 */ /* 0x002ee80000300800 */
[----:B------:R1:W-:Y:S04]  /*11250*/  STL [R1+0x450], R217 ;  /* 0x000450d901007387 */ /* 0x0003e80000100800 */
[----:B-1----:R-:W3:Y:S01]  /*11260*/  LDL.LU R217, [R1+0x414] ;  /* 0x0004140001d97983 */ /* 0x002ee20000300800 */
[----:B------:R-:W-:Y:S01]  /*11270*/  IADD3 R5, P5, R5, R9, RZ ;  /* 0x0000000905057210 */ /* 0x000fe20007fbe0ff */
[----:B----4-:R-:W-:-:S05]  /*11280*/  IMAD.X R216, R216, 0x1, R0, P6 ;  /* 0x00000001d8d87824 */ /* 0x010fca00030e0600 */
[----:B------:R1:W-:Y:S04]  /*11290*/  STL [R1+0x448], R216 ;  /* 0x000448d801007387 */ /* 0x0003e80000100800 */
[----:B-1----:R-:W4:Y:S04]  /*112a0*/  LDL.LU R216, [R1+0x438] ;  /* 0x0004380001d87983 */ /* 0x002f280000300800 */
[----:B------:R1:W-:Y:S01]  /*112b0*/  STL [R1+0x424], R5 ;  /* 0x0004240501007387 */ /* 0x0003e20000100800 */
[----:B--2---:R-:W-:-:S05]  /*112c0*/  IADD3 R23, P6, R23, R9, RZ ;  /* 0x0000000917177210 */ /* 0x004fca0007fde0ff */
[----:B------:R2:W-:Y:S04]  /*112d0*/  STL [R1+0x41c], R23 ;  /* 0x00041c1701007387 */ /* 0x0005e80000100800 */
[----:B-1----:R-:W4:Y:S04]  /*112e0*/  LDL.LU R5, [R1+0x40c] ;  /* 0x00040c0001057983 */ /* 0x002f280000300800 */
[----:B--2---:R-:W2:Y:S01]  /*112f0*/  LDL.LU R23, [R1+0x430] ;  /* 0x0004300001177983 */ /* 0x004ea20000300800 */
[----:B---3--:R-:W-:-:S05]  /*11300*/  IMAD.X R7, R7, 0x1, R0, P1 ;  /* 0x0000000107077824 */ /* 0x008fca00008e0600 */
[----:B------:R1:W-:Y:S01]  /*11310*/  STL [R1+0x440], R7 ;  /* 0x0004400701007387 */ /* 0x0003e20000100800 */
[----:B------:R-:W-:-:S03]  /*11320*/  IADD3 R217, P1, R217, R9, RZ ;  /* 0x00000009d9d97210 */ /* 0x000fc60007f3e0ff */
[----:B-1----:R-:W3:Y:S04]  /*11330*/  LDL.LU R7, [R1+0x404] ;  /* 0x0004040001077983 */ /* 0x002ee80000300800 */
[----:B------:R1:W-:Y:S04]  /*11340*/  STL [R1+0x414], R217 ;  /* 0x000414d901007387 */ /* 0x0003e80000100800 */
[----:B-1----:R-:W3:Y:S01]  /*11350*/  LDL.LU R217, [R1+0x428] ;  /* 0x0004280001d97983 */ /* 0x002ee20000300800 */
[----:B----4-:R-:W-:-:S05]  /*11360*/  IMAD.X R216, R216, 0x1, R0, P2 ;  /* 0x00000001d8d87824 */ /* 0x010fca00010e0600 */
[----:B------:R1:W-:Y:S04]  /*11370*/  STL [R1+0x438], R216 ;  /* 0x000438d801007387 */ /* 0x0003e80000100800 */
[----:B-1----:R-:W4:Y:S01]  /*11380*/  LDL.LU R216, [R1+0x3fc] ;  /* 0x0003fc0001d87983 */ /* 0x002f220000300800 */
[----:B------:R-:W-:Y:S01]  /*11390*/  IADD3 R5, P2, R5, R9, RZ ;  /* 0x0000000905057210 */ /* 0x000fe20007f5e0ff */
[----:B--2---:R-:W-:-:S04]  /*113a0*/  IMAD.X R23, R23, 0x1, R0, P3 ;  /* 0x0000000117177824 */ /* 0x004fc800018e0600 */
[----:B------:R1:W-:Y:S04]  /*113b0*/  STL [R1+0x40c], R5 ;  /* 0x00040c0501007387 */ /* 0x0003e80000100800 */
[----:B-1----:R-:W2:Y:S04]  /*113c0*/  LDL.LU R5, [R1+0x420] ;  /* 0x0004200001057983 */ /* 0x002ea80000300800 */
[----:B------:R1:W-:Y:S04]  /*113d0*/  STL [R1+0x430], R23 ;  /* 0x0004301701007387 */ /* 0x0003e80000100800 */
[----:B-1----:R-:W2:Y:S01]  /*113e0*/  LDL.LU R23, [R1+0x3f4] ;  /* 0x0003f40001177983 */ /* 0x002ea20000300800 */
[----:B---3--:R-:W-:-:S05]  /*113f0*/  IMAD.X R217, R217, 0x1, R0, P4 ;  /* 0x00000001d9d97824 */ /* 0x008fca00020e0600 */
[----:B------:R1:W-:Y:S04]  /*11400*/  STL [R1+0x428], R217 ;  /* 0x000428d901007387 */ /* 0x0003e80000100800 */
[----:B-1----:R-:W3:Y:S01]  /*11410*/  LDL.LU R217, [R1+0x418] ;  /* 0x0004180001d97983 */ /* 0x002ee20000300800 */
[----:B------:R-:W-:-:S05]  /*11420*/  IADD3 R7, P3, R7, R9, RZ ;  /* 0x0000000907077210 */ /* 0x000fca0007f7e0ff */
[----:B------:R1:W-:Y:S01]  /*11430*/  STL [R1+0x404], R7 ;  /* 0x0004040701007387 */ /* 0x0003e20000100800 */
[----:B----4-:R-:W-:-:S05]  /*11440*/  IADD3 R216, P4, R216, R9, RZ ;  /* 0x00000009d8d87210 */ /* 0x010fca0007f9e0ff */
[----:B------:R4:W-:Y:S04]  /*11450*/  STL [R1+0x3fc], R216 ;  /* 0x0003fcd801007387 */ /* 0x0009e80000100800 */
[----:B-1----:R-:W3:Y:S04]  /*11460*/  LDL.LU R7, [R1+0x3ec] ;  /* 0x0003ec0001077983 */ /* 0x002ee80000300800 */
[----:B----4-:R-:W4:Y:S01]  /*11470*/  LDL.LU R216, [R1+0x410] ;  /* 0x0004100001d87983 */ /* 0x010f220000300800 */
[----:B--2---:R-:W-:-:S05]  /*11480*/  IMAD.X R5, R5, 0x1, R0, P5 ;  /* 0x0000000105057824 */ /* 0x004fca00028e0600 */
[----:B------:R1:W-:Y:S01]  /*11490*/  STL [R1+0x420], R5 ;  /* 0x0004200501007387 */ /* 0x0003e20000100800 */
[----:B------:R-:W-:-:S03]  /*114a0*/  IADD3 R23, P5, R23, R9, RZ ;  /* 0x0000000917177210 */ /* 0x000fc60007fbe0ff */
[----:B-1----:R-:W2:Y:S04]  /*114b0*/  LDL.LU R5, [R1+0x3e4] ;  /* 0x0003e40001057983 */ /* 0x002ea80000300800 */
[----:B------:R1:W-:Y:S04]  /*114c0*/  STL [R1+0x3f4], R23 ;  /* 0x0003f41701007387 */ /* 0x0003e80000100800 */
[----:B-1----:R-:W2:Y:S01]  /*114d0*/  LDL.LU R23, [R1+0x408] ;  /* 0x0004080001177983 */ /* 0x002ea20000300800 */
[----:B---3--:R-:W-:-:S05]  /*114e0*/  IMAD.X R217, R217, 0x1, R0, P6 ;  /* 0x00000001d9d97824 */ /* 0x008fca00030e0600 */
[----:B------:R1:W-:Y:S04]  /*114f0*/  STL [R1+0x418], R217 ;  /* 0x000418d901007387 */ /* 0x0003e80000100800 */
[----:B-1----:R-:W3:Y:S01]  /*11500*/  LDL.LU R217, [R1+0x3dc] ;  /* 0x0003dc0001d97983 */ /* 0x002ee20000300800 */
[----:B------:R-:W-:Y:S01]  /*11510*/  IADD3 R7, P6, R7, R9, RZ ;  /* 0x0000000907077210 */ /* 0x000fe20007fde0ff */
[----:B----4-:R-:W-:-:S04]  /*11520*/  IMAD.X R216, R216, 0x1, R0, P1 ;  /* 0x00000001d8d87824 */ /* 0x010fc800008e0600 */
[----:B------:R1:W-:Y:S04]  /*11530*/  STL [R1+0x3ec], R7 ;  /* 0x0003ec0701007387 */ /* 0x0003e80000100800 */
[----:B-1----:R-:W4:Y:S04]  /*11540*/  LDL.LU R7, [R1+0x400] ;  /* 0x0004000001077983 */ /* 0x002f280000300800 */
[----:B------:R1:W-:Y:S04]  /*11550*/  STL [R1+0x410], R216 ;  /* 0x000410d801007387 */ /* 0x0003e80000100800 */
[----:B-1----:R-:W4:Y:S01]  /*11560*/  LDL.LU R216, [R1+0x3d4] ;  /* 0x0003d40001d87983 */ /* 0x002f220000300800 */
[----:B--2---:R-:W-:-:S05]  /*11570*/  IMAD.X R23, R23, 0x1, R0, P2 ;  /* 0x0000000117177824 */ /* 0x004fca00010e0600 */
[----:B------:R1:W-:Y:S04]  /*11580*/  STL [R1+0x408], R23 ;  /* 0x0004081701007387 */ /* 0x0003e80000100800 */
[----:B-1----:R-:W2:Y:S01]  /*11590*/  LDL.LU R23, [R1+0x3f8] ;  /* 0x0003f80001177983 */ /* 0x002ea20000300800 */
[----:B------:R-:W-:-:S05]  /*115a0*/  IADD3 R5, P1, R5, R9, RZ ;  /* 0x0000000905057210 */ /* 0x000fca0007f3e0ff */
[----:B------:R1:W-:Y:S01]  /*115b0*/  STL [R1+0x3e4], R5 ;  /* 0x0003e40501007387 */ /* 0x0003e20000100800 */
[----:B---3--:R-:W-:-:S05]  /*115c0*/  IADD3 R217, P2, R217, R9, RZ ;  /* 0x00000009d9d97210 */ /* 0x008fca0007f5e0ff */
[----:B------:R3:W-:Y:S04]  /*115d0*/  STL [R1+0x3dc], R217 ;  /* 0x0003dcd901007387 */ /* 0x0007e80000100800 */
[----:B-1----:R-:W2:Y:S04]  /*115e0*/  LDL.LU R5, [R1+0x3cc] ;  /* 0x0003cc0001057983 */ /* 0x002ea80000300800 */
[----:B---3--:R-:W3:Y:S01]  /*115f0*/  LDL.LU R217, [R1+0x3f0] ;  /* 0x0003f00001d97983 */ /* 0x008ee20000300800 */
[----:B----4-:R-:W-:-:S05]  /*11600*/  IMAD.X R7, R7, 0x1, R0, P3 ;  /* 0x0000000107077824 */ /* 0x010fca00018e0600 */
[----:B------:R1:W-:Y:S01]  /*11610*/  STL [R1+0x400], R7 ;  /* 0x0004000701007387 */ /* 0x0003e20000100800 */
[----:B------:R-:W-:-:S03]  /*11620*/  IADD3 R216, P3, R216, R9, RZ ;  /* 0x00000009d8d87210 */ /* 0x000fc60007f7e0ff */
[----:B-1----:R-:W4:Y:S04]  /*11630*/  LDL.LU R7, [R1+0x3c4] ;  /* 0x0003c40001077983 */ /* 0x002f280000300800 */
        /* <DEDUP_REMOVED lines=11> */
[----:B----4-:R-:W-:Y:S01]  /*116f0*/  IADD3 R7, P5, R7, R9, RZ ;  /* 0x0000000907077210 */ /* 0x010fe20007fbe0ff */
[----:B------:R-:W-:-:S05]  /*11700*/  IMAD.X R216, R216, 0x1, R0, P6 ;  /* 0x00000001d8d87824 */ /* 0x000fca00030e0600 */
        /* <DEDUP_REMOVED lines=142> */
[----:B----4-:R-:W-:Y:S01]  /*11ff0*/  IADD3 R7, P5, R7, UR5, RZ ;  /* 0x0000000507077c10 */ /* 0x010fe2000ffbe0ff */
[----:B------:R-:W-:-:S05]  /*12000*/  IMAD.X R216, R216, 0x1, R0, P6 ;  /* 0x00000001d8d87824 */ /* 0x000fca00030e0600 */
[----:B------:R1:W-:Y:S04]  /*12010*/  STL [R1+0x328], R216 ;  /* 0x000328d801007387 */ /* 0x0003e80000100800 */
[----:B-1----:R-:W4:Y:S04]  /*12020*/  LDL.LU R216, [R1+0x318] ;  /* 0x0003180001d87983 */ /* 0x002f280000300800 */
[----:B------:R1:W-:Y:S01]  /*12030*/  STL [R1+0x304], R7 ;  /* 0x0003040701007387 */ /* 0x0003e20000100800 */
[----:B--2---:R-:W-:-:S05]  /*12040*/  IADD3 R23, P6, R23, UR5, RZ ;  /* 0x0000000517177c10 */ /* 0x004fca000ffde0ff */
[----:B------:R2:W-:Y:S04]  /*12050*/  STL [R1+0x2fc], R23 ;  /* 0x0002fc1701007387 */ /* 0x0005e80000100800 */
[----:B-1----:R-:W4:Y:S04]  /*12060*/  LDL.LU R7, [R1+0x2ec] ;  /* 0x0002ec0001077983 */ /* 0x002f280000300800 */
[----:B--2---:R-:W2:Y:S01]  /*12070*/  LDL.LU R23, [R1+0x310] ;  /* 0x0003100001177983 */ /* 0x004ea20000300800 */
[----:B---3--:R-:W-:-:S05]  /*12080*/  IMAD.X R5, R5, 0x1, R0, P1 ;  /* 0x0000000105057824 */ /* 0x008fca00008e0600 */
[----:B------:R1:W-:Y:S01]  /*12090*/  STL [R1+0x320], R5 ;  /* 0x0003200501007387 */ /* 0x0003e20000100800 */
[----:B------:R-:W-:-:S03]  /*120a0*/  IADD3 R217, P1, R217, UR5, RZ ;  /* 0x00000005d9d97c10 */ /* 0x000fc6000ff3e0ff */
[----:B-1----:R-:W3:Y:S04]  /*120b0*/  LDL.LU R5, [R1+0x2e4] ;  /* 0x0002e40001057983 */ /* 0x002ee80000300800 */
[----:B------:R1:W-:Y:S04]  /*120c0*/  STL [R1+0x2f4], R217 ;  /* 0x0002f4d901007387 */ /* 0x0003e80000100800 */
[----:B-1----:R-:W3:Y:S01]  /*120d0*/  LDL.LU R217, [R1+0x308] ;  /* 0x0003080001d97983 */ /* 0x002ee20000300800 */
[----:B----4-:R-:W-:-:S05]  /*120e0*/  IMAD.X R216, R216, 0x1, R0, P2 ;  /* 0x00000001d8d87824 */ /* 0x010fca00010e0600 */
[----:B------:R1:W-:Y:S04]  /*120f0*/  STL [R1+0x318], R216 ;  /* 0x000318d801007387 */ /* 0x0003e80000100800 */
[----:B-1----:R-:W4:Y:S01]  /*12100*/  LDL.LU R216, [R1+0x2dc] ;  /* 0x0002dc0001d87983 */ /* 0x002f220000300800 */
[----:B------:R-:W-:Y:S01]  /*12110*/  IADD3 R7, P2, R7, UR5, RZ ;  /* 0x0000000507077c10 */ /* 0x000fe2000ff5e0ff */
        /* <DEDUP_REMOVED lines=8> */
[----:B------:R-:W-:-:S05]  /*121a0*/  IADD3 R5, P3, R5, UR5, RZ ;  /* 0x0000000505057c10 */ /* 0x000fca000ff7e0ff */
[----:B------:R1:W-:Y:S01]  /*121b0*/  STL [R1+0x2e4], R5 ;  /* 0x0002e40501007387 */ /* 0x0003e20000100800 */
[----:B----4-:R-:W-:-:S05]  /*121c0*/  IADD3 R216, P4, R216, UR5, RZ ;  /* 0x00000005d8d87c10 */ /* 0x010fca000ff9e0ff */
[----:B------:R4:W-:Y:S04]  /*121d0*/  STL [R1+0x2dc], R216 ;  /* 0x0002dcd801007387 */ /* 0x0009e80000100800 */
[----:B-1----:R-:W3:Y:S04]  /*121e0*/  LDL.LU R5, [R1+0x2cc] ;  /* 0x0002cc0001057983 */ /* 0x002ee80000300800 */
[----:B----4-:R-:W4:Y:S01]  /*121f0*/  LDL.LU R216, [R1+0x2f0] ;  /* 0x0002f00001d87983 */ /* 0x010f220000300800 */
[----:B--2---:R-:W-:-:S05]  /*12200*/  IADD3.X R7, R7, UR60, RZ, P5, !PT ;  /* 0x0000003c07077c10 */ /* 0x004fca000affe4ff */
[----:B------:R1:W-:Y:S01]  /*12210*/  STL [R1+0x300], R7 ;  /* 0x0003000701007387 */ /* 0x0003e20000100800 */
[----:B------:R-:W-:-:S03]  /*12220*/  IADD3 R23, P5, R23, UR5, RZ ;  /* 0x0000000517177c10 */ /* 0x000fc6000ffbe0ff */
[----:B-1----:R-:W2:Y:S04]  /*12230*/  LDL.LU R7, [R1+0x2c4] ;  /* 0x0002c40001077983 */ /* 0x002ea80000300800 */
[----:B------:R1:W-:Y:S04]  /*12240*/  STL [R1+0x2d4], R23 ;  /* 0x0002d41701007387 */ /* 0x0003e80000100800 */
[----:B-1----:R-:W2:Y:S01]  /*12250*/  LDL.LU R23, [R1+0x2e8] ;  /* 0x0002e80001177983 */ /* 0x002ea20000300800 */
[----:B---3--:R-:W-:-:S05]  /*12260*/  IADD3.X R217, R217, UR60, RZ, P6, !PT ;  /* 0x0000003cd9d97c10 */ /* 0x008fca000b7fe4ff */
[----:B------:R1:W-:Y:S04]  /*12270*/  STL [R1+0x2f8], R217 ;  /* 0x0002f8d901007387 */ /* 0x0003e80000100800 */
[----:B-1----:R-:W3:Y:S01]  /*12280*/  LDL.LU R217, [R1+0x2bc] ;  /* 0x0002bc0001d97983 */ /* 0x002ee20000300800 */
[----:B------:R-:W-:Y:S02]  /*12290*/  IADD3 R5, P6, R5, UR5, RZ ;  /* 0x0000000505057c10 */ /* 0x000fe4000ffde0ff */
[----:B----4-:R-:W-:-:S03]  /*122a0*/  IADD3.X R216, R216, UR60, RZ, P1, !PT ;  /* 0x0000003cd8d87c10 */ /* 0x010fc60008ffe4ff */
[----:B------:R1:W-:Y:S04]  /*122b0*/  STL [R1+0x2cc], R5 ;  /* 0x0002cc0501007387 */ /* 0x0003e80000100800 */
[----:B-1----:R-:W4:Y:S04]  /*122c0*/  LDL.LU R5, [R1+0x2e0] ;  /* 0x0002e00001057983 */ /* 0x002f280000300800 */
[----:B------:R1:W-:Y:S04]  /*122d0*/  STL [R1+0x2f0], R216 ;  /* 0x0002f0d801007387 */ /* 0x0003e80000100800 */
[----:B-1----:R-:W4:Y:S01]  /*122e0*/  LDL.LU R216, [R1+0x2b4] ;  /* 0x0002b40001d87983 */ /* 0x002f220000300800 */
[----:B--2---:R-:W-:-:S05]  /*122f0*/  IADD3.X R23, R23, UR60, RZ, P2, !PT ;  /* 0x0000003c17177c10 */ /* 0x004fca00097fe4ff */
[----:B------:R1:W-:Y:S04]  /*12300*/  STL [R1+0x2e8], R23 ;  /* 0x0002e81701007387 */ /* 0x0003e80000100800 */
[----:B-1----:R-:W2:Y:S01]  /*12310*/  LDL.LU R23, [R1+0x2d8] ;  /* 0x0002d80001177983 */ /* 0x002ea20000300800 */
[----:B------:R-:W-:-:S05]  /*12320*/  IADD3 R7, P1, R7, UR5, RZ ;  /* 0x0000000507077c10 */ /* 0x000fca000ff3e0ff */
[----:B------:R1:W-:Y:S01]  /*12330*/  STL [R1+0x2c4], R7 ;  /* 0x0002c40701007387 */ /* 0x0003e20000100800 */
[----:B---3--:R-:W-:-:S05]  /*12340*/  IADD3 R217, P2, R217, UR5, RZ ;  /* 0x00000005d9d97c10 */ /* 0x008fca000ff5e0ff */
[----:B------:R3:W-:Y:S04]  /*12350*/  STL [R1+0x2bc], R217 ;  /* 0x0002bcd901007387 */ /* 0x0007e80000100800 */
[----:B-1----:R-:W2:Y:S04]  /*12360*/  LDL.LU R7, [R1+0x2ac] ;  /* 0x0002ac0001077983 */ /* 0x002ea80000300800 */
[----:B---3--:R-:W3:Y:S01]  /*12370*/  LDL.LU R217, [R1+0x2d0] ;  /* 0x0002d00001d97983 */ /* 0x008ee20000300800 */
[----:B----4-:R-:W-:-:S05]  /*12380*/  IADD3.X R5, R5, UR60, RZ, P3, !PT ;  /* 0x0000003c05057c10 */ /* 0x010fca0009ffe4ff */
[----:B------:R1:W-:Y:S01]  /*12390*/  STL [R1+0x2e0], R5 ;  /* 0x0002e00501007387 */ /* 0x0003e20000100800 */
[----:B------:R-:W-:-:S03]  /*123a0*/  IADD3 R216, P3, R216, UR5, RZ ;  /* 0x00000005d8d87c10 */ /* 0x000fc6000ff7e0ff */
[----:B-1----:R-:W4:Y:S04]  /*123b0*/  LDL.LU R5, [R1+0x2a4] ;  /* 0x0002a40001057983 */ /* 0x002f280000300800 */
[----:B------:R1:W-:Y:S04]  /*123c0*/  STL [R1+0x2b4], R216 ;  /* 0x0002b4d801007387 */ /* 0x0003e80000100800 */
[----:B-1----:R-:W4:Y:S01]  /*123d0*/  LDL.LU R216, [R1+0x2c8] ;  /* 0x0002c80001d87983 */ /* 0x002f220000300800 */
[----:B--2---:R-:W-:-:S05]  /*123e0*/  IADD3.X R23, R23, UR60, RZ, P4, !PT ;  /* 0x0000003c17177c10 */ /* 0x004fca000a7fe4ff */
[----:B------:R1:W-:Y:S04]  /*123f0*/  STL [R1+0x2d8], R23 ;  /* 0x0002d81701007387 */ /* 0x0003e80000100800 */
[----:B-1----:R-:W2:Y:S01]  /*12400*/  LDL.LU R23, [R1+0x29c] ;  /* 0x00029c0001177983 */ /* 0x002ea20000300800 */
[----:B------:R-:W-:Y:S02]  /*12410*/  IADD3 R7, P4, R7, UR5, RZ ;  /* 0x0000000507077c10 */ /* 0x000fe4000ff9e0ff */
[----:B---3--:R-:W-:-:S03]  /*12420*/  IADD3.X R217, R217, UR60, RZ, P5, !PT ;  /* 0x0000003cd9d97c10 */ /* 0x008fc6000affe4ff */
[----:B------:R1:W-:Y:S04]  /*12430*/  STL [R1+0x2ac], R7 ;  /* 0x0002ac0701007387 */ /* 0x0003e80000100800 */
[----:B-1----:R-:W3:Y:S04]  /*12440*/  LDL.LU R7, [R1+0x2c0] ;  /* 0x0002c00001077983 */ /* 0x002ee80000300800 */
[----:B------:R1:W-:Y:S04]  /*12450*/  STL [R1+0x2d0], R217 ;  /* 0x0002d0d901007387 */ /* 0x0003e80000100800 */
[----:B-1----:R-:W3:Y:S01]  /*12460*/  LDL.LU R217, [R1+0x294] ;  /* 0x0002940001d97983 */ /* 0x002ee20000300800 */
[----:B----4-:R-:W-:-:S02]  /*12470*/  IADD3 R5, P5, R5, UR5, RZ ;  /* 0x0000000505057c10 */ /* 0x010fc4000ffbe0ff */
[----:B------:R-:W-:-:S05]  /*12480*/  IADD3.X R216, R216, UR60, RZ, P6, !PT ;  /* 0x0000003cd8d87c10 */ /* 0x000fca000b7fe4ff */
[----:B------:R1:W-:Y:S04]  /*12490*/  STL [R1+0x2c8], R216 ;  /* 0x0002c8d801007387 */ /* 0x0003e80000100800 */
[----:B-1----:R-:W4:Y:S04]  /*124a0*/  LDL.LU R216, [R1+0x2b8] ;  /* 0x0002b80001d87983 */ /* 0x002f280000300800 */
[----:B------:R1:W-:Y:S01]  /*124b0*/  STL [R1+0x2a4], R5 ;  /* 0x0002a40501007387 */ /* 0x0003e20000100800 */
[----:B--2---:R-:W-:-:S05]  /*124c0*/  IADD3 R23, P6, R23, UR5, RZ ;  /* 0x0000000517177c10 */ /* 0x004fca000ffde0ff */
[----:B------:R2:W-:Y:S04]  /*124d0*/  STL [R1+0x29c], R23 ;  /* 0x00029c1701007387 */ /* 0x0005e80000100800 */
[----:B-1----:R-:W4:Y:S04]  /*124e0*/  LDL.LU R5, [R1+0x28c] ;  /* 0x00028c0001057983 */ /* 0x002f280000300800 */
[----:B--2---:R-:W2:Y:S01]  /*124f0*/  LDL.LU R23, [R1+0x2b0] ;  /* 0x0002b00001177983 */ /* 0x004ea20000300800 */
[----:B---3--:R-:W-:-:S05]  /*12500*/  IADD3.X R7, R7, UR60, RZ, P1, !PT ;  /* 0x0000003c07077c10 */ /* 0x008fca0008ffe4ff */
[----:B------:R1:W-:Y:S01]  /*12510*/  STL [R1+0x2c0], R7 ;  /* 0x0002c00701007387 */ /* 0x0003e20000100800 */
[----:B------:R-:W-:-:S03]  /*12520*/  IADD3 R217, P1, R217, UR5, RZ ;  /* 0x00000005d9d97c10 */ /* 0x000fc6000ff3e0ff */
[----:B-1----:R-:W3:Y:S04]  /*12530*/  LDL.LU R7, [R1+0x284] ;  /* 0x0002840001077983 */ /* 0x002ee80000300800 */
[----:B------:R1:W-:Y:S04]  /*12540*/  STL [R1+0x294], R217 ;  /* 0x000294d901007387 */ /* 0x0003e80000100800 */
[----:B-1----:R-:W3:Y:S01]  /*12550*/  LDL.LU R217, [R1+0x2a8] ;  /* 0x0002a80001d97983 */ /* 0x002ee20000300800 */
[----:B----4-:R-:W-:-:S05]  /*12560*/  IADD3.X R216, R216, UR60, RZ, P2, !PT ;  /* 0x0000003cd8d87c10 */ /* 0x010fca00097fe4ff */
[----:B------:R1:W-:Y:S04]  /*12570*/  STL [R1+0x2b8], R216 ;  /* 0x0002b8d801007387 */ /* 0x0003e80000100800 */
[----:B-1----:R-:W4:Y:S01]  /*12580*/  LDL.LU R216, [R1+0x27c] ;  /* 0x00027c0001d87983 */ /* 0x002f220000300800 */
[----:B------:R-:W-:Y:S02]  /*12590*/  IADD3 R5, P2, R5, UR5, RZ ;  /* 0x0000000505057c10 */ /* 0x000fe4000ff5e0ff */
[----:B--2---:R-:W-:-:S05]  /*125a0*/  IADD3.X R23, R23, UR60, RZ, P3, !PT ;  /* 0x0000003c17177c10 */ /* 0x004fca0009ffe4ff */
[----:B------:R1:W-:Y:S04]  /*125b0*/  STL [R1+0x2b0], R23 ;  /* 0x0002b01701007387 */ /* 0x0003e80000100800 */
[----:B------:R-:W-:Y:S04]  /*125c0*/  STL [R1+0x28c], R5 ;  /* 0x00028c0501007387 */ /* 0x000fe80000100800 */
[----:B-1----:R-:W2:Y:S01]  /*125d0*/  LDL.LU R23, [R1+0x2a0] ;  /* 0x0002a00001177983 */ /* 0x002ea20000300800 */
[----:B---3--:R-:W-:-:S05]  /*125e0*/  IADD3.X R217, R217, UR60, RZ, P4, !PT ;  /* 0x0000003cd9d97c10 */ /* 0x008fca000a7fe4ff */
[----:B------:R1:W-:Y:S04]  /*125f0*/  STL [R1+0x2a8], R217 ;  /* 0x0002a8d901007387 */ /* 0x0003e80000100800 */
[----:B-1----:R-:W3:Y:S01]  /*12600*/  LDL.LU R217, [R1+0x274] ;  /* 0x0002740001d97983 */ /* 0x002ee20000300800 */
[----:B------:R-:W-:-:S05]  /*12610*/  IADD3 R7, P3, R7, UR5, RZ ;  /* 0x0000000507077c10 */ /* 0x000fca000ff7e0ff */
[----:B------:R-:W-:Y:S01]  /*12620*/  STL [R1+0x284], R7 ;  /* 0x0002840701007387 */ /* 0x000fe20000100800 */
[----:B----4-:R-:W-:-:S05]  /*12630*/  IADD3 R216, P4, R216, UR5, RZ ;  /* 0x00000005d8d87c10 */ /* 0x010fca000ff9e0ff */
[----:B------:R1:W-:Y:S04]  /*12640*/  STL [R1+0x27c], R216 ;  /* 0x00027cd801007387 */ /* 0x0003e80000100800 */
[----:B------:R-:W4:Y:S04]  /*12650*/  LDL.LU R9, [R1+0x298] ;  /* 0x0002980001097983 */ /* 0x000f280000300800 */
[----:B-1----:R-:W4:Y:S04]  /*12660*/  LDL.LU R216, [R1+0x26c] ;  /* 0x00026c0001d87983 */ /* 0x002f280000300800 */
[----:B------:R-:W4:Y:S01]  /*12670*/  LDL.LU R5, [R1+0x290] ;  /* 0x0002900001057983 */ /* 0x000f220000300800 */
[----:B--2---:R-:W-:-:S05]  /*12680*/  IADD3.X R23, R23, UR60, RZ, P5, !PT ;  /* 0x0000003c17177c10 */ /* 0x004fca000affe4ff */
[----:B------:R1:W-:Y:S04]  /*12690*/  STL [R1+0x2a0], R23 ;  /* 0x0002a01701007387 */ /* 0x0003e80000100800 */
[----:B------:R-:W2:Y:S04]  /*126a0*/  LDL.LU R7, [R1+0x264] ;  /* 0x0002640001077983 */ /* 0x000ea80000300800 */
[----:B-1----:R-:W2:Y:S01]  /*126b0*/  LDL.LU R23, [R1+0x288] ;  /* 0x0002880001177983 */ /* 0x002ea20000300800 */
[----:B---3--:R-:W-:-:S05]  /*126c0*/  IADD3 R217, P5, R217, UR5, RZ ;  /* 0x00000005d9d97c10 */ /* 0x008fca000ffbe0ff */
[----:B------:R1:W-:Y:S04]  /*126d0*/  STL [R1+0x274], R217 ;  /* 0x000274d901007387 */ /* 0x0003e80000100800 */
[----:B-1----:R-:W3:Y:S01]  /*126e0*/  LDL.LU R217, [R1+0x25c] ;  /* 0x00025c0001d97983 */ /* 0x002ee20000300800 */
[----:B----4-:R-:W-:Y:S02]  /*126f0*/  IADD3.X R9, R9, UR60, RZ, P6, !PT ;  /* 0x0000003c09097c10 */ /* 0x010fe4000b7fe4ff */
[----:B------:R-:W-:Y:S02]  /*12700*/  IADD3 R216, P6, R216, UR5, RZ ;  /* 0x00000005d8d87c10 */ /* 0x000fe4000ffde0ff */
[----:B------:R-:W-:-:S03]  /*12710*/  IADD3.X R5, R5, UR60, RZ, P1, !PT ;  /* 0x0000003c05057c10 */ /* 0x000fc60008ffe4ff */
[----:B------:R1:W-:Y:S04]  /*12720*/  STL [R1+0x26c], R216 ;  /* 0x00026cd801007387 */ /* 0x0003e80000100800 */
[----:B------:R-:W-:Y:S04]  /*12730*/  STL [R1+0x298], R9 ;  /* 0x0002980901007387 */ /* 0x000fe80000100800 */
[----:B-1----:R-:W4:Y:S04]  /*12740*/  LDL.LU R216, [R1+0x280] ;  /* 0x0002800001d87983 */ /* 0x002f280000300800 */
[----:B------:R-:W-:Y:S01]  /*12750*/  STL [R1+0x290], R5 ;  /* 0x0002900501007387 */ /* 0x000fe20000100800 */
[----:B--2---:R-:W-:-:S05]  /*12760*/  IADD3.X R23, R23, UR60, RZ, P2, !PT ;  /* 0x0000003c17177c10 */ /* 0x004fca00097fe4ff */
[----:B------:R1:W-:Y:S04]  /*12770*/  STL [R1+0x288], R23 ;  /* 0x0002881701007387 */ /* 0x0003e80000100800 */
[----:B-1----:R-:W2:Y:S01]  /*12780*/  LDL.LU R23, [R1+0x254] ;  /* 0x0002540001177983 */ /* 0x002ea20000300800 */
[----:B------:R-:W-:-:S05]  /*12790*/  IADD3 R7, P1, R7, UR5, RZ ;  /* 0x0000000507077c10 */ /* 0x000fca000ff3e0ff */
[----:B------:R-:W-:Y:S01]  /*127a0*/  STL [R1+0x264], R7 ;  /* 0x0002640701007387 */ /* 0x000fe20000100800 */
[----:B---3--:R-:W-:-:S05]  /*127b0*/  IADD3 R217, P2, R217, UR5, RZ ;  /* 0x00000005d9d97c10 */ /* 0x008fca000ff5e0ff */
[----:B------:R1:W-:Y:S04]  /*127c0*/  STL [R1+0x25c], R217 ;  /* 0x00025cd901007387 */ /* 0x0003e80000100800 */
[----:B------:R-:W3:Y:S04]  /*127d0*/  LDL.LU R9, [R1+0x278] ;  /* 0x0002780001097983 */ /* 0x000ee80000300800 */
[----:B-1----:R-:W3:Y:S04]  /*127e0*/  LDL.LU R217, [R1+0x248] ;  /* 0x0002480001d97983 */ /* 0x002ee80000300800 */
[----:B------:R-:W3:Y:S01]  /*127f0*/  LDL.LU R5, [R1+0x270] ;  /* 0x0002700001057983 */ /* 0x000ee20000300800 */
[----:B----4-:R-:W-:-:S05]  /*12800*/  IADD3.X R216, R216, UR60, RZ, P3, !PT ;  /* 0x0000003cd8d87c10 */ /* 0x010fca0009ffe4ff */
[----:B------:R1:W-:Y:S04]  /*12810*/  STL [R1+0x280], R216 ;  /* 0x000280d801007387 */ /* 0x0003e80000100800 */
[----:B------:R-:W4:Y:S04]  /*12820*/  LDL.LU R7, [R1+0x240] ;  /* 0x0002400001077983 */ /* 0x000f280000300800 */
[----:B-1----:R-:W4:Y:S01]  /*12830*/  LDL.LU R216, [R1+0x268] ;  /* 0x0002680001d87983 */ /* 0x002f220000300800 */
[----:B--2---:R-:W-:-:S05]  /*12840*/  IADD3 R23, P3, R23, UR5, RZ ;  /* 0x0000000517177c10 */ /* 0x004fca000ff7e0ff */
[----:B------:R1:W-:Y:S04]  /*12850*/  STL [R1+0x254], R23 ;  /* 0x0002541701007387 */ /* 0x0003e80000100800 */
[----:B-1----:R-:W2:Y:S01]  /*12860*/  LDL.LU R23, [R1+0x238] ;  /* 0x0002380001177983 */ /* 0x002ea20000300800 */
[----:B---3--:R-:W-:Y:S02]  /*12870*/  IADD3.X R9, R9, UR60, RZ, P4, !PT ;  /* 0x0000003c09097c10 */ /* 0x008fe4000a7fe4ff */
[----:B------:R-:W-:-:S05]  /*12880*/  IADD3 R217, P4, R217, UR5, RZ ;  /* 0x00000005d9d97c10 */ /* 0x000fca000ff9e0ff */
[----:B------:R1:W-:Y:S04]  /*12890*/  STL [R1+0x248], R217 ;  /* 0x000248d901007387 */ /* 0x0003e80000100800 */
[----:B------:R-:W-:Y:S04]  /*128a0*/  STL [R1+0x278], R9 ;  /* 0x0002780901007387 */ /* 0x000fe80000100800 */
[----:B-1----:R-:W3:Y:S01]  /*128b0*/  LDL.LU R217, [R1+0x260] ;  /* 0x0002600001d97983 */ /* 0x002ee20000300800 */
[----:B------:R-:W-:-:S05]  /*128c0*/  IADD3.X R5, R5, UR60, RZ, P5, !PT ;  /* 0x0000003c05057c10 */ /* 0x000fca000affe4ff */
[----:B------:R-:W-:Y:S01]  /*128d0*/  STL [R1+0x270], R5 ;  /* 0x0002700501007387 */ /* 0x000fe20000100800 */
[----:B----4-:R-:W-:Y:S02]  /*128e0*/  IADD3 R7, P5, R7, UR5, RZ ;  /* 0x0000000507077c10 */ /* 0x010fe4000ffbe0ff */
[----:B------:R-:W-:-:S05]  /*128f0*/  IADD3.X R216, R216, UR60, RZ, P6, !PT ;  /* 0x0000003cd8d87c10 */ /* 0x000fca000b7fe4ff */
[----:B------:R1:W-:Y:S04]  /*12900*/  STL [R1+0x268], R216 ;  /* 0x000268d801007387 */ /* 0x0003e80000100800 */
[----:B-1----:R-:W4:Y:S04]  /*12910*/  LDL.LU R216, [R1+0x230] ;  /* 0x0002300001d87983 */ /* 0x002f280000300800 */
[----:B------:R-:W-:Y:S01]  /*12920*/  STL [R1+0x240], R7 ;  /* 0x0002400701007387 */ /* 0x000fe20000100800 */
[----:B--2---:R-:W-:-:S05]  /*12930*/  IADD3 R23, P6, R23, UR5, RZ ;  /* 0x0000000517177c10 */ /* 0x004fca000ffde0ff */
[----:B------:R1:W-:Y:S04]  /*12940*/  STL [R1+0x238], R23 ;  /* 0x0002381701007387 */ /* 0x0003e80000100800 */
[----:B------:R-:W2:Y:S04]  /*12950*/  LDL.LU R9, [R1+0x258] ;  /* 0x0002580001097983 */ /* 0x000ea80000300800 */
[----:B-1----:R-:W2:Y:S04]  /*12960*/  LDL.LU R23, [R1+0x228] ;  /* 0x0002280001177983 */ /* 0x002ea80000300800 */
[----:B------:R-:W2:Y:S01]  /*12970*/  LDL.LU R5, [R1+0x250] ;  /* 0x0002500001057983 */ /* 0x000ea20000300800 */
[----:B---3--:R-:W-:-:S05]  /*12980*/  IADD3.X R217, R217, UR60, RZ, P1, !PT ;  /* 0x0000003cd9d97c10 */ /* 0x008fca0008ffe4ff */
[----:B------:R1:W-:Y:S04]  /*12990*/  STL [R1+0x260], R217 ;  /* 0x000260d901007387 */ /* 0x0003e80000100800 */
[----:B------:R-:W3:Y:S04]  /*129a0*/  LDL.LU R7, [R1+0x220] ;  /* 0x0002200001077983 */ /* 0x000ee80000300800 */
[----:B-1----:R-:W3:Y:S01]  /*129b0*/  LDL.LU R217, [R1+0x244] ;  /* 0x0002440001d97983 */ /* 0x002ee20000300800 */
[----:B----4-:R-:W-:-:S05]  /*129c0*/  IADD3 R216, P1, R216, UR5, RZ ;  /* 0x00000005d8d87c10 */ /* 0x010fca000ff3e0ff */
[----:B------:R1:W-:Y:S04]  /*129d0*/  STL [R1+0x230], R216 ;  /* 0x000230d801007387 */ /* 0x0003e80000100800 */
[----:B-1----:R-:W4:Y:S01]  /*129e0*/  LDL.LU R216, [R1+0x218] ;  /* 0x0002180001d87983 */ /* 0x002f220000300800 */
[----:B--2---:R-:W-:Y:S02]  /*129f0*/  IADD3.X R9, R9, UR60, RZ, P2, !PT ;  /* 0x0000003c09097c10 */ /* 0x004fe400097fe4ff */
[----:B------:R-:W-:-:S05]  /*12a00*/  IADD3 R23, P2, R23, UR5, RZ ;  /* 0x0000000517177c10 */ /* 0x000fca000ff5e0ff */
[----:B------:R1:W-:Y:S04]  /*12a10*/  STL [R1+0x228], R23 ;  /* 0x0002281701007387 */ /* 0x0003e80000100800 */
[----:B------:R-:W-:Y:S04]  /*12a20*/  STL [R1+0x258], R9 ;  /* 0x0002580901007387 */ /* 0x000fe80000100800 */
[----:B-1----:R-:W2:Y:S01]  /*12a30*/  LDL.LU R23, [R1+0x23c] ;  /* 0x00023c0001177983 */ /* 0x002ea20000300800 */
[----:B------:R-:W-:-:S05]  /*12a40*/  IADD3.X R5, R5, UR60, RZ, P3, !PT ;  /* 0x0000003c05057c10 */ /* 0x000fca0009ffe4ff */
[----:B------:R-:W-:Y:S01]  /*12a50*/  STL [R1+0x250], R5 ;  /* 0x0002500501007387 */ /* 0x000fe20000100800 */
        /* <DEDUP_REMOVED lines=12> */
[----:B------:R-:W2:Y:S01]  /*12b20*/  LDL.LU R7, [R1+0x200] ;  /* 0x0002000001077983 */ /* 0x000ea20000300800 */
[----:B-1----:R-:W-:-:S03]  /*12b30*/  IMAD.MOV.U32 R23, RZ, RZ, R22 ;  /* 0x000000ffff177224 */ /* 0x002fc600078e0016 */
[----:B------:R-:W2:Y:S01]  /*12b40*/  LDL.LU R22, [R1+0x224] ;  /* 0x0002240001167983 */ /* 0x000ea20000300800 */
        /* <DEDUP_REMOVED lines=22> */
[----:B------:R-:W4:Y:S01]  /*12cb0*/  LDL.LU R7, [R1+0x1e0] ;  /* 0x0001e00001077983 */ /* 0x000f220000300800 */
[----:B-1----:R-:W-:-:S03]  /*12cc0*/  IMAD.MOV.U32 R216, RZ, RZ, R23 ;  /* 0x000000ffffd87224 */ /* 0x002fc600078e0017 */
[----:B------:R-:W4:Y:S01]  /*12cd0*/  LDL.LU R23, [R1+0x204] ;  /* 0x0002040001177983 */ /* 0x000f220000300800 */
        /* <DEDUP_REMOVED lines=17> */
[----:B------:R-:W2:Y:S01]  /*12df0*/  LDL.LU R9, [R1+0x1f4] ;  /* 0x0001f40001097983 */ /* 0x000ea20000300800 */
[----:B-1----:R-:W-:Y:S02]  /*12e00*/  IMAD.MOV.U32 R22, RZ, RZ, R247 ;  /* 0x000000ffff167224 */ /* 0x002fe400078e00f7 */
[----:B------:R-:W-:Y:S02]  /*12e10*/  IMAD.MOV.U32 R247, RZ, RZ, R246 ;  /* 0x000000fffff77224 */ /* 0x000fe400078e00f6 */
[----:B------:R-:W-:Y:S02]  /*12e20*/  IMAD.MOV.U32 R246, RZ, RZ, R245 ;  /* 0x000000fffff67224 */ /* 0x000fe400078e00f5 */
[----:B------:R-:W-:-:S02]  /*12e30*/  IMAD.MOV.U32 R245, RZ, RZ, R3 ;  /* 0x000000fffff57224 */ /* 0x000fc400078e0003 */
[----:B------:R-:W-:Y:S02]  /*12e40*/  IMAD.MOV.U32 R3, RZ, RZ, R2 ;  /* 0x000000ffff037224 */ /* 0x000fe400078e0002 */
[----:B------:R-:W-:Y:S02]  /*12e50*/  IMAD.MOV.U32 R2, RZ, RZ, R13 ;  /* 0x000000ffff027224 */ /* 0x000fe400078e000d */
[----:B------:R-:W2:Y:S04]  /*12e60*/  LDL.LU R13, [R1+0x1c8] ;  /* 0x0001c800010d7983 */ /* 0x000ea80000300800 */
[----:B------:R-:W2:Y:S01]  /*12e70*/  LDL.LU R5, [R1+0x1ec] ;  /* 0x0001ec0001057983 */ /* 0x000ea20000300800 */
[----:B---3--:R-:W-:-:S05]  /*12e80*/  IADD3.X R217, R217, UR60, RZ, P1, !PT ;  /* 0x0000003cd9d97c10 */ /* 0x008fca0008ffe4ff */
[----:B------:R1:W-:Y:S04]  /*12e90*/  STL [R1+0x1fc], R217 ;  /* 0x0001fcd901007387 */ /* 0x0003e80000100800 */
[----:B-1----:R-:W3:Y:S01]  /*12ea0*/  LDL.LU R217, [R1+0x1e4] ;  /* 0x0001e40001d97983 */ /* 0x002ee20000300800 */
[----:B------:R-:W-:-:S03]  /*12eb0*/  IMAD.MOV.U32 R7, RZ, RZ, R216 ;  /* 0x000000ffff077224 */ /* 0x000fc600078e00d8 */
[----:B------:R-:W3:Y:S01]  /*12ec0*/  LDL.LU R216, [R1+0x1b8] ;  /* 0x0001b80001d87983 */ /* 0x000ee20000300800 */
        /* <DEDUP_REMOVED lines=8> */
[----:B------:R-:W-:Y:S02]  /*12f50*/  IADD3.X R5, R5, UR60, RZ, P3, !PT ;  /* 0x0000003c05057c10 */ /* 0x000fe40009ffe4ff */
[----:B------:R-:W-:-:S02]  /*12f60*/  IADD3 R7, P3, R7, UR5, RZ ;  /* 0x0000000507077c10 */ /* 0x000fc4000ff7e0ff */
[----:B---3--:R-:W-:Y:S01]  /*12f70*/  IADD3.X R217, R217, UR60, RZ, P4, !PT ;  /* 0x0000003cd9d97c10 */ /* 0x008fe2000a7fe4ff */
[----:B------:R-:W-:Y:S04]  /*12f80*/  STL [R1+0x1ec], R5 ;  /* 0x0001ec0501007387 */ /* 0x000fe80000100800 */
[----:B------:R-:W-:Y:S04]  /*12f90*/  STL [R1+0x1c0], R7 ;  /* 0x0001c00701007387 */ /* 0x000fe80000100800 */
[----:B------:R1:W-:Y:S04]  /*12fa0*/  STL [R1+0x1e4], R217 ;  /* 0x0001e4d901007387 */ /* 0x0003e80000100800 */
[----:B-1----:R-:W3:Y:S01]  /*12fb0*/  LDL.LU R217, [R1+0x1d4] ;  /* 0x0001d40001d97983 */ /* 0x002ee20000300800 */
[----:B------:R-:W-:-:S05]  /*12fc0*/  IADD3 R216, P4, R216, UR5, RZ ;  /* 0x00000005d8d87c10 */ /* 0x000fca000ff9e0ff */
[----:B------:R1:W-:Y:S02]  /*12fd0*/  STL [R1+0x1b8], R216 ;  /* 0x0001b8d801007387 */ /* 0x0003e40000100800 */
[----:B-1----:R-:W-:Y:S01]  /*12fe0*/  IMAD.MOV.U32 R216, RZ, RZ, R246 ;  /* 0x000000ffffd87224 */ /* 0x002fe200078e00f6 */
[----:B----4-:R-:W-:-:S05]  /*12ff0*/  IADD3.X R23, R23, UR60, RZ, P5, !PT ;  /* 0x0000003c17177c10 */ /* 0x010fca000affe4ff */
[----:B------:R1:W-:Y:S04]  /*13000*/  STL [R1+0x1dc], R23 ;  /* 0x0001dc1701007387 */ /* 0x0003e80000100800 */
[----:B------:R-:W4:Y:S04]  /*13010*/  LDL.LU R246, [R1+0x1cc] ;  /* 0x0001cc0001f67983 */ /* 0x000f280000300800 */
[----:B------:R-:W4:Y:S01]  /*13020*/  LDL.LU R7, [R1+0x1a0] ;  /* 0x0001a00001077983 */ /* 0x000f220000300800 */
[----:B-1----:R-:W-:Y:S01]  /*13030*/  IMAD.MOV.U32 R23, RZ, RZ, R247 ;  /* 0x000000ffff177224 */ /* 0x002fe200078e00f7 */
[----:B--2---:R-:W-:-:S05]  /*13040*/  IADD3 R13, P5, R13, UR5, RZ ;  /* 0x000000050d0d7c10 */ /* 0x004fca000ffbe0ff */
[----:B------:R1:W-:Y:S04]  /*13050*/  STL [R1+0x1b0], R13 ;  /* 0x0001b00d01007387 */ /* 0x0003e80000100800 */
[----:B-1----:R-:W2:Y:S04]  /*13060*/  LDL.LU R13, [R1+0x1c4] ;  /* 0x0001c400010d7983 */ /* 0x002ea80000300800 */
[----:B------:R-:W2:Y:S04]  /*13070*/  LDL.LU R9, [R1+0x198] ;  /* 0x0001980001097983 */ /* 0x000ea80000300800 */
[----:B------:R-:W2:Y:S04]  /*13080*/  LDL.LU R5, [R1+0x1bc] ;  /* 0x0001bc0001057983 */ /* 0x000ea80000300800 */
[----:B------:R-:W2:Y:S01]  /*13090*/  LDL.LU R247, [R1+0x190] ;  /* 0x0001900001f77983 */ /* 0x000ea20000300800 */
[----:B---3--:R-:W-:-:S05]  /*130a0*/  IADD3.X R217, R217, UR60, RZ, P6, !PT ;  /* 0x0000003cd9d97c10 */ /* 0x008fca000b7fe4ff */
[----:B------:R1:W-:Y:S04]  /*130b0*/  STL [R1+0x1d4], R217 ;  /* 0x0001d4d901007387 */ /* 0x0003e80000100800 */
[----:B-1----:R-:W3:Y:S01]  /*130c0*/  LDL.LU R217, [R1+0x1b4] ;  /* 0x0001b40001d97983 */ /* 0x002ee20000300800 */
[----:B------:R-:W-:-:S05]  /*130d0*/  IADD3 R245, P6, R245, UR5, RZ ;  /* 0x00000005f5f57c10 */ /* 0x000fca000ffde0ff */
[----:B------:R1:W-:Y:S04]  /*130e0*/  STL [R1+0x1a8], R245 ;  /* 0x0001a8f501007387 */ /* 0x0003e80000100800 */
[----:B-1----:R0:W5:Y:S01]  /*130f0*/  LDL.LU R245, [R1+0x7cc] ;  /* 0x0007cc0001f57983 */ /* 0x0021620000300800 */
[----:B----4-:R-:W-:Y:S02]  /*13100*/  IADD3.X R246, R246, UR60, RZ, P1, !PT ;  /* 0x0000003cf6f67c10 */ /* 0x010fe40008ffe4ff */
[----:B------:R-:W-:-:S03]  /*13110*/  IADD3 R7, P1, R7, UR5, RZ ;  /* 0x0000000507077c10 */ /* 0x000fc6000ff3e0ff */
[----:B------:R1:W-:Y:S04]  /*13120*/  STL [R1+0x1cc], R246 ;  /* 0x0001ccf601007387 */ /* 0x0003e80000100800 */
[----:B-1----:R0:W5:Y:S04]  /*13130*/  LDL.LU R246, [R1+0x7c8] ;  /* 0x0007c80001f67983 */ /* 0x0021680000300800 */
[----:B------:R1:W-:Y:S04]  /*13140*/  STL [R1+0x1a0], R7 ;  /* 0x0001a00701007387 */ /* 0x0003e80000100800 */
[----:B-1----:R-:W4:Y:S01]  /*13150*/  LDL.LU R7, [R1+0x1ac] ;  /* 0x0001ac0001077983 */ /* 0x002f220000300800 */
[----:B--2---:R-:W-:-:S05]  /*13160*/  IADD3.X R13, R13, UR60, RZ, P2, !PT ;  /* 0x0000003c0d0d7c10 */ /* 0x004fca00097fe4ff */
[----:B------:R1:W-:Y:S01]  /*13170*/  STL [R1+0x1c4], R13 ;  /* 0x0001c40d01007387 */ /* 0x0003e20000100800 */
[----:B------:R-:W-:Y:S02]  /*13180*/  IADD3 R9, P2, R9, UR5, RZ ;  /* 0x0000000509097c10 */ /* 0x000fe4000ff5e0ff */
[----:B------:R-:W-:Y:S02]  /*13190*/  IADD3.X R5, R5, UR60, RZ, P3, !PT ;  /* 0x0000003c05057c10 */ /* 0x000fe40009ffe4ff */
[----:B------:R-:W-:Y:S01]  /*131a0*/  IADD3 R247, P3, R247, UR5, RZ ;  /* 0x00000005f7f77c10 */ /* 0x000fe2000ff7e0ff */
[----:B-1----:R-:W2:Y:S04]  /*131b0*/  LDL.LU R13, [R1+0x7c4] ;  /* 0x0007c400010d7983 */ /* 0x002ea80000300800 */
[----:B------:R-:W-:Y:S04]  /*131c0*/  STL [R1+0x198], R9 ;  /* 0x0001980901007387 */ /* 0x000fe80000100800 */
[----:B------:R1:W-:Y:S04]  /*131d0*/  STL [R1+0x190], R247 ;  /* 0x000190f701007387 */ /* 0x0003e80000100800 */
[----:B-1----:R-:W2:Y:S01]  /*131e0*/  LDL.LU R247, [R1+0x1a4] ;  /* 0x0001a40001f77983 */ /* 0x002ea20000300800 */
[----:B---3--:R-:W-:-:S03]  /*131f0*/  IADD3.X R217, R217, UR60, RZ, P4, !PT ;  /* 0x0000003cd9d97c10 */ /* 0x008fc6000a7fe4ff */
[----:B------:R-:W-:Y:S04]  /*13200*/  STL [R1+0x1bc], R5 ;  /* 0x0001bc0501007387 */ /* 0x000fe80000100800 */
[----:B------:R1:W-:Y:S04]  /*13210*/  STL [R1+0x1b4], R217 ;  /* 0x0001b4d901007387 */ /* 0x0003e80000100800 */
[----:B-1----:R-:W3:Y:S01]  /*13220*/  LDL.LU R217, [R1+0x138] ;  /* 0x0001380001d97983 */ /* 0x002ee20000300800 */
[----:B------:R-:W-:Y:S02]  /*13230*/  IADD3.X R248, R248, UR60, RZ, P1, !PT ;  /* 0x0000003cf8f87c10 */ /* 0x000fe40008ffe4ff */
[----:B------:R-:W-:-:S02]  /*13240*/  IADD3 R249, P1, R249, UR5, RZ ;  /* 0x00000005f9f97c10 */ /* 0x000fc4000ff3e0ff */
[----:B------:R-:W-:Y:S02]  /*13250*/  IADD3.X R250, R250, UR60, RZ, P2, !PT ;  /* 0x0000003cfafa7c10 */ /* 0x000fe400097fe4ff */
[----:B------:R-:W-:Y:S02]  /*13260*/  IADD3 R251, P2, R251, UR5, RZ ;  /* 0x00000005fbfb7c10 */ /* 0x000fe4000ff5e0ff */
[----:B------:R-:W-:Y:S02]  /*13270*/  IADD3.X R252, R252, UR60, RZ, P3, !PT ;  /* 0x0000003cfcfc7c10 */ /* 0x000fe40009ffe4ff */
[----:B------:R-:W-:Y:S02]  /*13280*/  IADD3 R16, P3, R16, UR5, RZ ;  /* 0x0000000510107c10 */ /* 0x000fe4000ff7e0ff */
[----:B----4-:R-:W-:Y:S02]  /*13290*/  IADD3.X R7, R7, UR60, RZ, P5, !PT ;  /* 0x0000003c07077c10 */ /* 0x010fe4000affe4ff */
[----:B------:R-:W-:-:S04]  /*132a0*/  IADD3 R218, P5, R218, UR5, RZ ;  /* 0x00000005dada7c10 */ /* 0x000fc8000ffbe0ff */
[----:B------:R-:W-:Y:S02]  /*132b0*/  IADD3.X R19, R19, UR60, RZ, P5, !PT ;  /* 0x0000003c13137c10 */ /* 0x000fe4000affe4ff */
[----:B------:R-:W-:Y:S02]  /*132c0*/  IADD3 R11, P5, R11, UR5, RZ ;  /* 0x000000050b0b7c10 */ /* 0x000fe4000ffbe0ff */
[----:B------:R-:W-:Y:S02]  /*132d0*/  IADD3.X R22, R22, UR60, RZ, P1, !PT ;  /* 0x0000003c16167c10 */ /* 0x000fe40008ffe4ff */
[----:B------:R-:W-:Y:S02]  /*132e0*/  IADD3 R23, P1, R23, UR5, RZ ;  /* 0x0000000517177c10 */ /* 0x000fe4000ff3e0ff */
[----:B------:R-:W-:Y:S02]  /*132f0*/  IADD3.X R216, R216, UR60, RZ, P2, !PT ;  /* 0x0000003cd8d87c10 */ /* 0x000fe400097fe4ff */
[----:B------:R-:W-:-:S02]  /*13300*/  IADD3.X R3, R3, UR60, RZ, P3, !PT ;  /* 0x0000003c03037c10 */ /* 0x000fc40009ffe4ff */
[----:B------:R-:W-:Y:S02]  /*13310*/  IADD3 R12, P3, R12, UR5, RZ ;  /* 0x000000050c0c7c10 */ /* 0x000fe4000ff7e0ff */
[----:B--2---:R-:W-:-:S05]  /*13320*/  IADD3 R13, P4, R13, UR5, RZ ;  /* 0x000000050d0d7c10 */ /* 0x004fca000ff9e0ff */
[----:B------:R1:W-:Y:S04]  /*13330*/  STL [R1+0x188], R13 ;  /* 0x0001880d01007387 */ /* 0x0003e80000100800 */
[----:B-1----:R-:W2:Y:S01]  /*13340*/  LDL.LU R13, [R1+0x120] ;  /* 0x00012000010d7983 */ /* 0x002ea20000300800 */
[----:B------:R-:W-:-:S03]  /*13350*/  IADD3.X R247, R247, UR60, RZ, P6, !PT ;  /* 0x0000003cf7f77c10 */ /* 0x000fc6000b7fe4ff */
[----:B------:R-:W4:Y:S01]  /*13360*/  LDL.LU R9, [R1+0x118] ;  /* 0x0001180001097983 */ /* 0x000f220000300800 */
[----:B------:R-:W-:-:S03]  /*13370*/  IADD3 R219, P6, R219, UR5, RZ ;  /* 0x00000005dbdb7c10 */ /* 0x000fc6000ffde0ff */
[----:B------:R-:W4:Y:S04]  /*13380*/  LDL.LU R5, [R1+0x13c] ;  /* 0x00013c0001057983 */ /* 0x000f280000300800 */
[----:B------:R1:W-:Y:S04]  /*13390*/  STL [R1+0x1ac], R7 ;  /* 0x0001ac0701007387 */ /* 0x0003e80000100800 */
[----:B-1----:R-:W4:Y:S04]  /*133a0*/  LDL.LU R7, [R1+0x134] ;  /* 0x0001340001077983 */ /* 0x002f280000300800 */
[----:B------:R1:W-:Y:S04]  /*133b0*/  STL [R1+0x180], R218 ;  /* 0x000180da01007387 */ /* 0x0003e80000100800 */
[----:B-1----:R-:W4:Y:S04]  /*133c0*/  LDL.LU R218, [R1+0x108] ;  /* 0x0001080001da7983 */ /* 0x002f280000300800 */
[----:B------:R1:W-:Y:S04]  /*133d0*/  STL [R1+0x1a4], R247 ;  /* 0x0001a4f701007387 */ /* 0x0003e80000100800 */
[----:B-1----:R0:W5:Y:S04]  /*133e0*/  LDL.LU R247, [R1+0x7c0] ;  /* 0x0007c00001f77983 */ /* 0x0021680000300800 */
[----:B------:R1:W-:Y:S01]  /*133f0*/  STL [R1+0x178], R219 ;  /* 0x000178db01007387 */ /* 0x0003e20000100800 */
[----:B------:R-:W-:-:S03]  /*13400*/  IADD3.X R17, R17, UR60, RZ, P4, !PT ;  /* 0x0000003c11117c10 */ /* 0x000fc6000a7fe4ff */
[----:B-1----:R-:W4:Y:S04]  /*13410*/  LDL.LU R219, [R1+0x11c] ;  /* 0x00011c0001db7983 */ /* 0x002f280000300800 */
[----:B------:R1:W-:Y:S01]  /*13420*/  STL [R1+0x19c], R248 ;  /* 0x00019cf801007387 */ /* 0x0003e20000100800 */
[----:B------:R-:W-:-:S03]  /*13430*/  IADD3 R18, P4, R18, UR5, RZ ;  /* 0x0000000512127c10 */ /* 0x000fc6000ff9e0ff */
[----:B-1----:R0:W5:Y:S04]  /*13440*/  LDL.LU R248, [R1+0x7bc] ;  /* 0x0007bc0001f87983 */ /* 0x0021680000300800 */
[----:B------:R1:W-:Y:S04]  /*13450*/  STL [R1+0x170], R249 ;  /* 0x000170f901007387 */ /* 0x0003e80000100800 */
[----:B-1----:R0:W5:Y:S04]  /*13460*/  LDL.LU R249, [R1+0x7b8] ;  /* 0x0007b80001f97983 */ /* 0x0021680000300800 */
[----:B------:R1:W-:Y:S04]  /*13470*/  STL [R1+0x194], R250 ;  /* 0x000194fa01007387 */ /* 0x0003e80000100800 */
[----:B-1----:R0:W5:Y:S04]  /*13480*/  LDL.LU R250, [R1+0x7b4] ;  /* 0x0007b40001fa7983 */ /* 0x0021680000300800 */
[----:B------:R1:W-:Y:S01]  /*13490*/  STL [R1+0x168], R251 ;  /* 0x000168fb01007387 */ /* 0x0003e20000100800 */
[----:B------:R-:W-:-:S03]  /*134a0*/  IADD3.X R20, R20, UR60, RZ, P6, !PT ;  /* 0x0000003c14147c10 */ /* 0x000fc6000b7fe4ff */
[----:B-1----:R0:W5:Y:S04]  /*134b0*/  LDL.LU R251, [R1+0x7b0] ;  /* 0x0007b00001fb7983 */ /* 0x0021680000300800 */
[----:B------:R1:W-:Y:S01]  /*134c0*/  STL [R1+0x18c], R252 ;  /* 0x00018cfc01007387 */ /* 0x0003e20000100800 */
[----:B------:R-:W-:-:S03]  /*134d0*/  IADD3 R21, P6, R21, UR5, RZ ;  /* 0x0000000515157c10 */ /* 0x000fc6000ffde0ff */
[----:B-1----:R0:W5:Y:S04]  /*134e0*/  LDL.LU R252, [R1+0x7ac] ;  /* 0x0007ac0001fc7983 */ /* 0x0021680000300800 */
[----:B------:R1:W-:Y:S04]  /*134f0*/  STL [R1+0x160], R16 ;  /* 0x0001601001007387 */ /* 0x0003e80000100800 */
[----:B-1----:R0:W5:Y:S04]  /*13500*/  LDL.LU R16, [R1+0x7a8] ;  /* 0x0007a80001107983 */ /* 0x0021680000300800 */
[----:B------:R1:W-:Y:S04]  /*13510*/  STL [R1+0x184], R17 ;  /* 0x0001841101007387 */ /* 0x0003e80000100800 */
[----:B-1----:R0:W5:Y:S04]  /*13520*/  LDL.LU R17, [R1+0x7a4] ;  /* 0x0007a40001117983 */ /* 0x0021680000300800 */
[----:B------:R1:W-:Y:S04]  /*13530*/  STL [R1+0x158], R18 ;  /* 0x0001581201007387 */ /* 0x0003e80000100800 */
[----:B-1----:R0:W5:Y:S04]  /*13540*/  LDL.LU R18, [R1+0x7a0] ;  /* 0x0007a00001127983 */ /* 0x0021680000300800 */
[----:B------:R1:W-:Y:S01]  /*13550*/  STL [R1+0x17c], R19 ;  /* 0x00017c1301007387 */ /* 0x0003e20000100800 */
[----:B---3--:R-:W-:-:S03]  /*13560*/  IADD3 R217, P2, R217, UR5, RZ ;  /* 0x00000005d9d97c10 */ /* 0x008fc6000ff5e0ff */
[----:B-1----:R0:W5:Y:S04]  /*13570*/  LDL.LU R19, [R1+0x79c] ;  /* 0x00079c0001137983 */ /* 0x0021680000300800 */
[----:B------:R1:W-:Y:S04]  /*13580*/  STL [R1+0x150], R11 ;  /* 0x0001500b01007387 */ /* 0x0003e80000100800 */
        /* <DEDUP_REMOVED lines=16> */
[----:B-1----:R-:W3:Y:S01]  /*13690*/  LDL.LU R12, [R1+0x778] ;  /* 0x00077800010c7983 */ /* 0x002ee20000300800 */
[----:B------:R-:W-:-:S05]  /*136a0*/  IADD3.X R2, R2, UR60, RZ, P4, !PT ;  /* 0x0000003c02027c10 */ /* 0x000fca000a7fe4ff */
[----:B------:R1:W-:Y:S04]  /*136b0*/  STL [R1+0x154], R2 ;  /* 0x0001540201007387 */ /* 0x0003e80000100800 */
[----:B-1----:R-:W4:Y:S01]  /*136c0*/  LDL.LU R2, [R1+0x774] ;  /* 0x0007740001027983 */ /* 0x002f220000300800 */
[----:B------:R-:W-:Y:S02]  /*136d0*/  WARPGROUP.DEPBAR.LE gsb0, 0x0 ;  /* 0x00008000000079c5 */ /* 0x000fe40000010000 */
[----:B------:R-:W-:Y:S01]  /*136e0*/  WARPGROUP.ARRIVE ;  /* 0x00000000000079c5 */ /* 0x000fe20000000000 */
[----:B------:R-:W-:Y:S01]  /*136f0*/  UMOV UR26, UR18 ;  /* 0x00000012001a7c82 */ /* 0x000fe20008000000 */
[----:B------:R-:W-:-:S04]  /*13700*/  UMOV UR27, UR19 ;  /* 0x00000013001b7c82 */ /* 0x000fc80008000000 */
[----:B------:R-:W-:Y:S01]  /*13710*/  HGMMA.64x128x16.F32.BF16 R152, gdesc[UR24].tnspA, R152, gsb0 ;  /* 0x21e00000189879f0 */ /* 0x000fe20008001898 */
[----:B---3--:R-:W-:-:S05]  /*13720*/  IADD3 R12, P4, R12, UR5, RZ ;  /* 0x000000050c0c7c10 */ /* 0x008fca000ff9e0ff */
[----:B------:R1:W-:Y:S04]  /*13730*/  STL [R1+0x128], R12 ;  /* 0x0001280c01007387 */ /* 0x0003e80000100800 */
[----:B-1----:R-:W3:Y:S01]  /*13740*/  LDL.LU R12, [R1+0x770] ;  /* 0x00077000010c7983 */ /* 0x002ee20000300800 */
[----:B------:R-:W-:Y:S02]  /*13750*/  WARPGROUP.DEPBAR.LE gsb0, 0x0 ;  /* 0x00008000000079c5 */ /* 0x000fe40000010000 */
[----:B------:R-:W-:Y:S01]  /*13760*/  WARPGROUP.ARRIVE ;  /* 0x00000000000079c5 */ /* 0x000fe20000000000 */
[----:B------:R-:W-:Y:S01]  /*13770*/  IADD3.X R14, R14, UR60, RZ, P5, !PT ;  /* 0x0000003c0e0e7c10 */ /* 0x000fe2000affe4ff */
[----:B------:R-:W-:Y:S01]  /*13780*/  UMOV UR30, UR22 ;  /* 0x00000016001e7c82 */ /* 0x000fe20008000000 */
[----:B------:R-:W-:Y:S01]  /*13790*/  UMOV UR31, UR23 ;  /* 0x00000017001f7c82 */ /* 0x000fe20008000000 */
[----:B--2---:R-:W-:-:S02]  /*137a0*/  IADD3 R13, P5, R13, UR5, RZ ;  /* 0x000000050d0d7c10 */ /* 0x004fc4000ffbe0ff */
[----:B------:R-:W-:Y:S01]  /*137b0*/  HGMMA.64x128x16.F32.BF16 R88, gdesc[UR28].tnspA, R88, gsb0 ;  /* 0x21e000001c5879f0 */ /* 0x000fe20008001858 */
[----:B------:R1:W-:Y:S04]  /*137c0*/  STL [R1+0x14c], R14 ;  /* 0x00014c0e01007387 */ /* 0x0003e80000100800 */
[----:B-1----:R-:W2:Y:S04]  /*137d0*/  LDL.LU R14, [R1+0x76c] ;  /* 0x00076c00010e7983 */ /* 0x002ea80000300800 */
[----:B------:R1:W-:Y:S04]  /*137e0*/  STL [R1+0x120], R13 ;  /* 0x0001200d01007387 */ /* 0x0003e80000100800 */
[----:B-1----:R-:W2:Y:S01]  /*137f0*/  LDL.LU R13, [R1+0x768] ;  /* 0x00076800010d7983 */ /* 0x002ea20000300800 */
[----:B------:R-:W-:Y:S01]  /*13800*/  UMOV UR34, UR10 ;  /* 0x0000000a00227c82 */ /* 0x000fe20008000000 */
[----:B------:R-:W-:Y:S01]  /*13810*/  UMOV UR35, UR11 ;  /* 0x0000000b00237c82 */ /* 0x000fe20008000000 */
[----:B------:R-:W-:-:S02]  /*13820*/  WARPGROUP.DEPBAR.LE gsb0, 0x0 ;  /* 0x00008000000079c5 */ /* 0x000fc40000010000 */
[----:B------:R-:W-:-:S06]  /*13830*/  WARPGROUP.ARRIVE ;  /* 0x00000000000079c5 */ /* 0x000fcc0000000000 */
[----:B------:R-:W-:Y:S01]  /*13840*/  HGMMA.64x128x16.F32.BF16 R88, gdesc[UR32].tnspA, R88, gsb0 ;  /* 0x21e00000205879f0 */ /* 0x000fe20008001858 */
[----:B---3--:R-:W-:-:S05]  /*13850*/  IADD3.X R12, R12, UR60, RZ, P6, !PT ;  /* 0x0000003c0c0c7c10 */ /* 0x008fca000b7fe4ff */
[----:B------:R1:W-:Y:S04]  /*13860*/  STL [R1+0x144], R12 ;  /* 0x0001440c01007387 */ /* 0x0003e80000100800 */
[----:B-1----:R-:W3:Y:S01]  /*13870*/  LDL.LU R12, [R1+0x764] ;  /* 0x00076400010c7983 */ /* 0x002ee20000300800 */
[----:B------:R-:W-:Y:S02]  /*13880*/  WARPGROUP.DEPBAR.LE gsb0, 0x0 ;  /* 0x00008000000079c5 */ /* 0x000fe40000010000 */
[----:B------:R-:W-:Y:S01]  /*13890*/  WARPGROUP.ARRIVE ;  /* 0x00000000000079c5 */ /* 0x000fe20000000000 */
[----:B------:R-:W-:Y:S01]  /*138a0*/  UMOV UR38, UR14 ;  /* 0x0000000e00267c82 */ /* 0x000fe20008000000 */
[----:B------:R-:W-:-:S04]  /*138b0*/  UMOV UR39, UR15 ;  /* 0x0000000f00277c82 */ /* 0x000fc80008000000 */
[----:B------:R-:W-:Y:S01]  /*138c0*/  HGMMA.64x128x16.F32.BF16 R88, gdesc[UR36].tnspA, R88, gsb0 ;  /* 0x21e00000245879f0 */ /* 0x000fe20008001858 */
[----:B----4-:R-:W-:Y:S02]  /*138d0*/  IADD3 R9, P6, R9, UR5, RZ ;  /* 0x0000000509097c10 */ /* 0x010fe4000ffde0ff */
[----:B------:R-:W-:Y:S02]  /*138e0*/  IADD3.X R5, R5, UR60, RZ, P1, !PT ;  /* 0x0000003c05057c10 */ /* 0x000fe40008ffe4ff */
[----:B--2---:R-:W-:Y:S01]  /*138f0*/  IADD3 R14, P1, R14, UR5, RZ ;  /* 0x000000050e0e7c10 */ /* 0x004fe2000ff3e0ff */
[----:B------:R-:W-:Y:S01]  /*13900*/  STL [R1+0x118], R9 ;  /* 0x0001180901007387 */ /* 0x000fe20000100800 */
[----:B------:R-:W-:-:S03]  /*13910*/  IADD3.X R7, R7, UR60, RZ, P2, !PT ;  /* 0x0000003c07077c10 */ /* 0x000fc600097fe4ff */
[----:B------:R1:W-:Y:S01]  /*13920*/  STL [R1+0x110], R14 ;  /* 0x0001100e01007387 */ /* 0x0003e20000100800 */
[----:B------:R-:W-:Y:S01]  /*13930*/  UMOV UR42, UR18 ;  /* 0x00000012002a7c82 */ /* 0x000fe20008000000 */
[----:B------:R-:W-:Y:S01]  /*13940*/  UMOV UR43, UR19 ;  /* 0x00000013002b7c82 */ /* 0x000fe20008000000 */
[----:B------:R-:W-:Y:S01]  /*13950*/  UMOV UR46, UR22 ;  /* 0x00000016002e7c82 */ /* 0x000fe20008000000 */
[----:B------:R-:W-:Y:S01]  /*13960*/  UMOV UR47, UR23 ;  /* 0x00000017002f7c82 */ /* 0x000fe20008000000 */
[----:B------:R-:W-:Y:S02]  /*13970*/  WARPGROUP.DEPBAR.LE gsb0, 0x0 ;  /* 0x00008000000079c5 */ /* 0x000fe40000010000 */
[----:B-1----:R-:W2:Y:S01]  /*13980*/  LDL.LU R14, [R1+0x760] ;  /* 0x00076000010e7983 */ /* 0x002ea20000300800 */
[----:B---3--:R-:W-:-:S03]  /*13990*/  IADD3.X R12, R12, UR60, RZ, P3, !PT ;  /* 0x0000003c0c0c7c10 */ /* 0x008fc60009ffe4ff */
[----:B------:R-:W-:Y:S01]  /*139a0*/  STL [R1+0x13c], R5 ;  /* 0x00013c0501007387 */ /* 0x000fe20000100800 */
[----:B------:R-:W-:Y:S01]  /*139b0*/  UMOV UR50, UR10 ;  /* 0x0000000a00327c82 */ /* 0x000fe20008000000 */
[----:B------:R-:W-:Y:S01]  /*139c0*/  UMOV UR51, UR11 ;  /* 0x0000000b00337c82 */ /* 0x000fe20008000000 */
[----:B------:R-:W-:Y:S01]  /*139d0*/  IADD3.X R2, R2, UR60, RZ, P4, !PT ;  /* 0x0000003c02027c10 */ /* 0x000fe2000a7fe4ff */
[----:B------:R1:W-:Y:S01]  /*139e0*/  STL [R1+0x12c], R12 ;  /* 0x00012c0c01007387 */ /* 0x0003e20000100800 */
[----:B------:R-:W-:Y:S01]  /*139f0*/  IADD3.X R219, R219, UR60, RZ, P5, !PT ;  /* 0x0000003cdbdb7c10 */ /* 0x000fe2000affe4ff */
[----:B------:R-:W-:Y:S01]  /*13a00*/  UMOV UR54, UR14 ;  /* 0x0000000e00367c82 */ /* 0x000fe20008000000 */
[----:B------:R-:W-:Y:S01]  /*13a10*/  IADD3.X R13, R13, UR60, RZ, P1, !PT ;  /* 0x0000003c0d0d7c10 */ /* 0x000fe20008ffe4ff */
[----:B------:R-:W-:Y:S01]  /*13a20*/  STL [R1+0x134], R7 ;  /* 0x0001340701007387 */ /* 0x000fe20000100800 */
[----:B------:R-:W-:Y:S01]  /*13a30*/  UMOV UR55, UR15 ;  /* 0x0000000f00377c82 */ /* 0x000fe20008000000 */
[----:B------:R-:W-:Y:S01]  /*13a40*/  UMOV UR58, UR18 ;  /* 0x00000012003a7c82 */ /* 0x000fe20008000000 */
[----:B------:R-:W-:Y:S01]  /*13a50*/  UMOV UR59, UR19 ;  /* 0x00000013003b7c82 */ /* 0x000fe20008000000 */
[----:B------:R-:W3:Y:S01]  /*13a60*/  LDC R9, c[0x0][0x238] ;  /* 0x00008e00ff097b82 */ /* 0x000ee20000000800 */
[----:B-1----:R-:W4:Y:S01]  /*13a70*/  LDL.LU R12, [R1+0x75c] ;  /* 0x00075c00010c7983 */ /* 0x002f220000300800 */
[----:B------:R-:W-:-:S06]  /*13a80*/  WARPGROUP.ARRIVE ;  /* 0x00000000000079c5 */ /* 0x000fcc0000000000 */
[----:B------:R-:W-:Y:S03]  /*13a90*/  HGMMA.64x128x16.F32.BF16 R88, gdesc[UR40].tnspA, R88, gsb0 ;  /* 0x21e00000285879f0 */ /* 0x000fe60008001858 */
[----:B------:R-:W-:Y:S02]  /*13aa0*/  WARPGROUP.DEPBAR.LE gsb0, 0x0 ;  /* 0x00008000000079c5 */ /* 0x000fe40000010000 */
[----:B------:R-:W-:-:S07]  /*13ab0*/  WARPGROUP.ARRIVE ;  /* 0x00000000000079c5 */ /* 0x000fce0000000000 */
[----:B------:R-:W-:Y:S01]  /*13ac0*/  HGMMA.64x128x16.F32.BF16 R24, gdesc[UR44].tnspA, R24, gsb0 ;  /* 0x21e000002c1879f0 */ /* 0x000fe20008001818 */
[----:B------:R-:W-:Y:S02]  /*13ad0*/  IADD3 R218, P2, R218, UR5, RZ ;  /* 0x00000005dada7c10 */ /* 0x000fe4000ff5e0ff */
[----:B--2---:R-:W-:-:S03]  /*13ae0*/  IADD3.X R14, R14, UR60, RZ, P6, !PT ;  /* 0x0000003c0e0e7c10 */ /* 0x004fc6000b7fe4ff */
[----:B------:R-:W-:Y:S04]  /*13af0*/  STL [R1+0x108], R218 ;  /* 0x000108da01007387 */ /* 0x000fe80000100800 */
[----:B------:R1:W-:Y:S04]  /*13b00*/  STL [R1+0x124], R2 ;  /* 0x0001240201007387 */ /* 0x0003e80000100800 */
[----:B-1----:R0:W5:Y:S04]  /*13b10*/  LDL.LU R2, [R1+0x758] ;  /* 0x0007580001027983 */ /* 0x0021680000300800 */
[----:B------:R1:W-:Y:S04]  /*13b20*/  STL [R1+0x114], R14 ;  /* 0x0001140e01007387 */ /* 0x0003e80000100800 */
[----:B-1----:R0:W5:Y:S04]  /*13b30*/  LDL.LU R14, [R1+0x754] ;  /* 0x00075400010e7983 */ /* 0x0021680000300800 */
[----:B------:R-:W-:Y:S04]  /*13b40*/  STL [R1+0x11c], R219 ;  /* 0x00011cdb01007387 */ /* 0x000fe80000100800 */
[----:B------:R1:W-:Y:S04]  /*13b50*/  STL [R1+0x10c], R13 ;  /* 0x00010c0d01007387 */ /* 0x0003e80000100800 */
[----:B-1----:R0:W5:Y:S01]  /*13b60*/  LDL.LU R13, [R1+0x750] ;  /* 0x00075000010d7983 */ /* 0x0021620000300800 */
[----:B------:R-:W-:-:S02]  /*13b70*/  WARPGROUP.DEPBAR.LE gsb0, 0x0 ;  /* 0x00008000000079c5 */ /* 0x000fc40000010000 */
[----:B------:R-:W-:-:S06]  /*13b80*/  WARPGROUP.ARRIVE ;  /* 0x00000000000079c5 */ /* 0x000fcc0000000000 */
[----:B------:R-:W-:Y:S01]  /*13b90*/  HGMMA.64x128x16.F32.BF16 R24, gdesc[UR48].tnspA, R24, gsb0 ;  /* 0x21e00000301879f0 */ /* 0x000fe20008001818 */
[----:B----4-:R-:W-:-:S05]  /*13ba0*/  IADD3.X R12, R12, UR60, RZ, P2, !PT ;  /* 0x0000003c0c0c7c10 */ /* 0x010fca00097fe4ff */
[----:B------:R1:W-:Y:S04]  /*13bb0*/  STL [R1+0x104], R12 ;  /* 0x0001040c01007387 */ /* 0x0003e80000100800 */
[----:B-1----:R0:W5:Y:S01]  /*13bc0*/  LDL.LU R12, [R1+0x74c] ;  /* 0x00074c00010c7983 */ /* 0x0021620000300800 */
[----:B------:R-:W-:Y:S02]  /*13bd0*/  WARPGROUP.DEPBAR.LE gsb0, 0x0 ;  /* 0x00008000000079c5 */ /* 0x000fe40000010000 */
[----:B------:R-:W-:-:S06]  /*13be0*/  WARPGROUP.ARRIVE ;  /* 0x00000000000079c5 */ /* 0x000fcc0000000000 */
[----:B------:R-:W-:Y:S01]  /*13bf0*/  HGMMA.64x128x16.F32.BF16 R24, gdesc[UR52].tnspA, R24, gsb0 ;  /* 0x21e00000341879f0 */ /* 0x000fe20008001818 */
[----:B---3--:R-:W-:Y:S02]  /*13c00*/  IMAD.SHL.U32 R9, R9, 0x40, RZ ;  /* 0x0000004009097824 */ /* 0x008fe400078e00ff */
[----:B------:R-:W-:Y:S02]  /*13c10*/  IMAD.MOV.U32 R7, RZ, RZ, R6 ;  /* 0x000000ffff077224 */ /* 0x000fe400078e0006 */
[----:B------:R-:W-:Y:S02]  /*13c20*/  IMAD.MOV.U32 R5, RZ, RZ, R4 ;  /* 0x000000ffff057224 */ /* 0x000fe400078e0004 */
[----:B------:R-:W-:Y:S02]  /*13c30*/  IMAD.SHL.U32 R9, R9, 0x2, RZ ;  /* 0x0000000209097824 */ /* 0x000fe400078e00ff */
[----:B------:R-:W-:Y:S02]  /*13c40*/  IMAD.MOV.U32 R6, RZ, RZ, R8 ;  /* 0x000000ffff067224 */ /* 0x000fe400078e0008 */
[----:B------:R-:W-:Y:S01]  /*13c50*/  IMAD.MOV.U32 R4, RZ, RZ, R10 ;  /* 0x000000ffff047224 */ /* 0x000fe200078e000a */
[----:B------:R-:W-:-:S02]  /*13c60*/  WARPGROUP.DEPBAR.LE gsb0, 0x0 ;  /* 0x00008000000079c5 */ /* 0x000fc40000010000 */
[----:B------:R-:W-:-:S06]  /*13c70*/  WARPGROUP.ARRIVE ;  /* 0x00000000000079c5 */ /* 0x000fcc0000000000 */
[----:B------:R-:W-:Y:S03]  /*13c80*/  HGMMA.64x128x16.F32.BF16 R24, gdesc[UR56].tnspA, R24, gsb0 ;  /* 0x21e00000381879f0 */ /* 0x000fe60008001818 */
[----:B------:R-:W-:Y:S02]  /*13c90*/  WARPGROUP.DEPBAR.LE gsb0, 0x0 ;  /* 0x00008000000079c5 */ /* 0x000fe40000010000 */
[----:B0-----:R-:W-:Y:S05]  /*13ca0*/  @P0 BRA `(.L_x_1) ;  /* 0xffffff40001c0947 */ /* 0x001fea000383ffff */
[----:B-----5:R-:W2:Y:S01]  /*13cb0*/  LDL.LU R2, [R1+0x90] ;  /* 0x0000900001027983 */ /* 0x020ea20000300800 */
[----:B------:R-:W-:Y:S01]  /*13cc0*/  F2FP.BF16.F32.PACK_AB R219, R87, R215 ;  /* 0x000000d757db723e */ /* 0x000fe200000010ff */
[----:B------:R-:W-:Y:S02]  /*13cd0*/  IMAD.MOV.U32 R9, RZ, RZ, R217 ;  /* 0x000000ffff097224 */ /* 0x000fe400078e00d9 */
[----:B------:R-:W3:Y:S01]  /*13ce0*/  LDL.LU R3, [R1+0x8c] ;  /* 0x00008c0001037983 */ /* 0x000ee20000300800 */
[----:B------:R-:W-:Y:S01]  /*13cf0*/  F2FP.BF16.F32.PACK_AB R218, R85, R213 ;  /* 0x000000d555da723e */ /* 0x000fe200000010ff */
[----:B------:R-:W-:Y:S02]  /*13d00*/  IMAD.MOV.U32 R5, RZ, RZ, R216 ;  /* 0x000000ffff057224 */ /* 0x000fe400078e00d8 */
[----:B------:R-:W4:Y:S01]  /*13d10*/  LDL.LU R0, [R1+0x84] ;  /* 0x0000840001007983 */ /* 0x000f220000300800 */
[----:B------:R-:W-:Y:S01]  /*13d20*/  F2FP.BF16.F32.PACK_AB R217, R151, R22 ;  /* 0x0000001697d9723e */ /* 0x000fe200000010ff */
[----:B------:R-:W-:-:S02]  /*13d30*/  IMAD.MOV.U32 R8, RZ, RZ, R23 ;  /* 0x000000ffff087224 */ /* 0x000fc400078e0017 */
[----:B------:R-:W2:Y:S01]  /*13d40*/  LDL.LU R87, [R1+0xc0] ;  /* 0x0000c00001577983 */ /* 0x000ea20000300800 */
[----:B------:R-:W-:-:S03]  /*13d50*/  F2FP.BF16.F32.PACK_AB R216, R149, R21 ;  /* 0x0000001595d8723e */ /* 0x000fc600000010ff */
[----:B------:R-:W3:Y:S01]  /*13d60*/  LDL.LU R215, [R1+0x98] ;  /* 0x0000980001d77983 */ /* 0x000ee20000300800 */
[----:B------:R-:W-:-:S03]  /*13d70*/  F2FP.BF16.F32.PACK_AB R23, R86, R214 ;  /* 0x000000d65617723e */ /* 0x000fc600000010ff */
[----:B------:R-:W4:Y:S04]  /*13d80*/  LDL.LU R85, [R1+0xbc] ;  /* 0x0000bc0001557983 */ /* 0x000f280000300800 */
[----:B------:R-:W3:Y:S01]  /*13d90*/  LDL.LU R213, [R1+0x94] ;  /* 0x0000940001d57983 */ /* 0x000ee20000300800 */
[----:B------:R-:W-:-:S03]  /*13da0*/  F2FP.BF16.F32.PACK_AB R22, R84, R212 ;  /* 0x000000d45416723e */ /* 0x000fc600000010ff */
[----:B------:R-:W3:Y:S04]  /*13db0*/  LDL.LU R151, [R1+0x9c] ;  /* 0x00009c0001977983 */ /* 0x000ee80000300800 */
[----:B------:R-:W2:Y:S01]  /*13dc0*/  LDL.LU R149, [R1+0xa0] ;  /* 0x0000a00001957983 */ /* 0x000ea20000300800 */
[----:B------:R-:W-:-:S03]  /*13dd0*/  F2FP.BF16.F32.PACK_AB R21, R150, R20 ;  /* 0x000000149615723e */ /* 0x000fc600000010ff */
[----:B------:R-:W3:Y:S01]  /*13de0*/  LDL.LU R86, [R1+0xc8] ;  /* 0x0000c80001567983 */ /* 0x000ee20000300800 */
[----:B------:R-:W-:-:S03]  /*13df0*/  F2FP.BF16.F32.PACK_AB R20, R148, R11 ;  /* 0x0000000b9414723e */ /* 0x000fc600000010ff */
[----:B------:R-:W2:Y:S01]  /*13e00*/  LDL.LU R214, [R1+0xa8] ;  /* 0x0000a80001d67983 */ /* 0x000ea20000300800 */
[----:B------:R-:W-:-:S03]  /*13e10*/  F2FP.BF16.F32.PACK_AB R11, R83, R211 ;  /* 0x000000d3530b723e */ /* 0x000fc600000010ff */
[----:B------:R-:W2:Y:S04]  /*13e20*/  LDL.LU R84, [R1+0xb4] ;  /* 0x0000b40001547983 */ /* 0x000ea80000300800 */
[----:B------:R-:W2:Y:S04]  /*13e30*/  LDL.LU R212, [R1+0xa4] ;  /* 0x0000a40001d47983 */ /* 0x000ea80000300800 */
[----:B------:R-:W2:Y:S04]  /*13e40*/  LDL.LU R150, [R1+0xac] ;  /* 0x0000ac0001967983 */ /* 0x000ea80000300800 */
[----:B------:R-:W2:Y:S04]  /*13e50*/  LDL.LU R148, [R1+0xb0] ;  /* 0x0000b00001947983 */ /* 0x000ea80000300800 */
[----:B------:R-:W2:Y:S04]  /*13e60*/  LDL.LU R83, [R1+0xd0] ;  /* 0x0000d00001537983 */ /* 0x000ea80000300800 */
[----:B------:R-:W2:Y:S01]  /*13e70*/  LDL.LU R211, [R1+0xb8] ;  /* 0x0000b80001d37983 */ /* 0x000ea20000300800 */
[----:B------:R-:W-:-:S03]  /*13e80*/  F2FP.BF16.F32.PACK_AB R10, R81, R209 ;  /* 0x000000d1510a723e */ /* 0x000fc600000010ff */
[----:B------:R-:W2:Y:S04]  /*13e90*/  LDL.LU R81, [R1+0xcc] ;  /* 0x0000cc0001517983 */ /* 0x000ea80000300800 */
[----:B------:R-:W2:Y:S01]  /*13ea0*/  LDL.LU R209, [R1+0xc4] ;  /* 0x0000c40001d17983 */ /* 0x000ea20000300800 */
[----:B------:R-:W-:Y:S01]  /*13eb0*/  F2FP.BF16.F32.PACK_AB R9, R147, R9 ;  /* 0x000000099309723e */ /* 0x000fe200000010ff */
[----:B------:R-:W-:Y:S01]  /*13ec0*/  IMAD.MOV.U32 R147, RZ, RZ, R5 ;  /* 0x000000ffff937224 */ /* 0x000fe200078e0005 */
[----:B------:R-:W-:Y:S02]  /*13ed0*/  F2FP.BF16.F32.PACK_AB R5, R146, R19 ;  /* 0x000000139205723e */ /* 0x000fe400000010ff */
[----:B------:R-:W-:Y:S02]  /*13ee0*/  F2FP.BF16.F32.PACK_AB R19, R79, R207 ;  /* 0x000000cf4f13723e */ /* 0x000fe400000010ff */
[----:B------:R-:W-:-:S02]  /*13ef0*/  F2FP.BF16.F32.PACK_AB R79, R78, R206 ;  /* 0x000000ce4e4f723e */ /* 0x000fc400000010ff */
[----:B------:R-:W-:Y:S02]  /*13f00*/  F2FP.BF16.F32.PACK_AB R78, R76, R204 ;  /* 0x000000cc4c4e723e */ /* 0x000fe400000010ff */
[----:B------:R-:W-:Y:S02]  /*13f10*/  F2FP.BF16.F32.PACK_AB R7, R82, R210 ;  /* 0x000000d25207723e */ /* 0x000fe400000010ff */
[----:B------:R-:W-:Y:S02]  /*13f20*/  F2FP.BF16.F32.PACK_AB R82, R73, R201 ;  /* 0x000000c94952723e */ /* 0x000fe400000010ff */
        /* <DEDUP_REMOVED lines=19> */
[----:B----4-:R-:W-:Y:S02]  /*14060*/  F2FP.BF16.F32.PACK_AB R85, R135, R85 ;  /* 0x000000558755723e */ /* 0x010fe400000010ff */
[----:B------:R-:W-:-:S02]  /*14070*/  F2FP.BF16.F32.PACK_AB R135, R67, R195 ;  /* 0x000000c34387723e */ /* 0x000fc400000010ff */
[----:B------:R-:W-:Y:S02]  /*14080*/  F2FP.BF16.F32.PACK_AB R67, R66, R194 ;  /* 0x000000c24243723e */ /* 0x000fe400000010ff */
[----:B------:R-:W-:Y:S02]  /*14090*/  F2FP.BF16.F32.PACK_AB R66, R64, R192 ;  /* 0x000000c04042723e */ /* 0x000fe400000010ff */
[----:B---3--:R-:W-:Y:S02]  /*140a0*/  F2FP.BF16.F32.PACK_AB R73, R138, R86 ;  /* 0x000000568a49723e */ /* 0x008fe400000010ff */
[----:B------:R-:W-:Y:S02]  /*140b0*/  F2FP.BF16.F32.PACK_AB R86, R69, R197 ;  /* 0x000000c54556723e */ /* 0x000fe400000010ff */
[----:B--2---:R-:W-:Y:S02]  /*140c0*/  F2FP.BF16.F32.PACK_AB R84, R133, R84 ;  /* 0x000000548554723e */ /* 0x004fe400000010ff */
        /* <DEDUP_REMOVED lines=84> */
[----:B------:R-:W-:-:S07]  /*14610*/  F2FP.BF16.F32.PACK_AB R36, R88, R15 ;  /* 0x0000000f5824723e */ /* 0x000fce00000010ff */
.L_x_0:
[----:B------:R-:W0:Y:S01]  /*14620*/  S2R R15, SR_TID.X ;  /* 0x00000000000f7919 */ /* 0x000e220000002100 */
[C---:B------:R-:W-:Y:S01]  /*14630*/  VIADD R0, R12.reuse, 0x1 ;  /* 0x000000010c007836 */ /* 0x040fe20000000000 */
[----:B------:R-:W-:Y:S01]  /*14640*/  ULDC UR5, c[0x0][0x22c] ;  /* 0x00008b0000057ab9 */ /* 0x000fe20000000800 */
[----:B------:R-:W-:Y:S01]  /*14650*/  VIADD R24, R12, 0x2 ;  /* 0x000000020c187836 */ /* 0x000fe20000000000 */
[----:B------:R-:W-:Y:S01]  /*14660*/  ULDC.64 UR8, c[0x0][0x228] ;  /* 0x00008a0000087ab9 */ /* 0x000fe20000000a00 */
[----:B------:R-:W-:Y:S01]  /*14670*/  ULDC.64 UR26, c[0x0][0x228] ;  /* 0x00008a00001a7ab9 */ /* 0x000fe20000000a00 */
[----:B------:R-:W-:Y:S01]  /*14680*/  ISETP.GE.AND P3, PT, R0, UR5, PT ;  /* 0x0000000500007c0c */ /* 0x000fe2000bf66270 */
[----:B------:R-:W-:Y:S01]  /*14690*/  ULDC UR5, c[0x0][0x22c] ;  /* 0x00008b0000057ab9 */ /* 0x000fe20000000800 */
[----:B------:R-:W-:Y:S01]  /*146a0*/  ISETP.GE.AND P4, PT, R13, UR8, PT ;  /* 0x000000080d007c0c */ /* 0x000fe2000bf86270 */
[----:B------:R-:W-:Y:S01]  /*146b0*/  ULDC UR28, c[0x0][0x248] ;  /* 0x00009200001c7ab9 */ /* 0x000fe20000000800 */
[----:B------:R-:W-:Y:S01]  /*146c0*/  ISETP.GE.AND P1, PT, R24, UR5, PT ;  /* 0x0000000518007c0c */ /* 0x000fe2000bf26270 */
[----:B------:R-:W-:Y:S01]  /*146d0*/  VIADD R24, R12, 0x3 ;  /* 0x000000030c187836 */ /* 0x000fe20000000000 */
[----:B------:R-:W-:Y:S01]  /*146e0*/  ULDC UR5, c[0x0][0x22c] ;  /* 0x00008b0000057ab9 */ /* 0x000fe20000000800 */
[----:B------:R-:W-:Y:S01]  /*146f0*/  ULDC.64 UR24, c[0x0][0x228] ;  /* 0x00008a0000187ab9 */ /* 0x000fe20000000a00 */
[----:B------:R-:W-:Y:S01]  /*14700*/  ULDC.64 UR22, c[0x0][0x228] ;  /* 0x00008a0000167ab9 */ /* 0x000fe20000000a00 */
[----:B------:R-:W-:Y:S01]  /*14710*/  ULDC.64 UR20, c[0x0][0x228] ;  /* 0x00008a0000147ab9 */ /* 0x000fe20000000a00 */
[----:B------:R-:W-:Y:S01]  /*14720*/  ISETP.GE.AND P2, PT, R24, UR5, PT ;  /* 0x0000000518007c0c */ /* 0x000fe2000bf46270 */
[----:B------:R-:W-:Y:S01]  /*14730*/  VIADD R24, R12, 0x4 ;  /* 0x000000040c187836 */ /* 0x000fe20000000000 */
[----:B------:R-:W-:Y:S01]  /*14740*/  ULDC UR5, c[0x0][0x22c] ;  /* 0x00008b0000057ab9 */ /* 0x000fe20000000800 */
[----:B------:R-:W-:Y:S01]  /*14750*/  ULDC.64 UR18, c[0x0][0x228] ;  /* 0x00008a0000127ab9 */ /* 0x000fe20000000a00 */
[----:B------:R-:W-:Y:S01]  /*14760*/  ULDC.64 UR16, c[0x0][0x228] ;  /* 0x00008a0000107ab9 */ /* 0x000fe20000000a00 */
[----:B------:R-:W-:Y:S01]  /*14770*/  ULDC.64 UR14, c[0x0][0x228] ;  /* 0x00008a00000e7ab9 */ /* 0x000fe20000000a00 */
[----:B------:R-:W-:Y:S01]  /*14780*/  BAR.SYNC.DEFER_BLOCKING 0x0 ;  /* 0x0000000000007b1d */ /* 0x000fe20000010000 */
[----:B------:R-:W-:-:S05]  /*14790*/  ISETP.GE.AND P0, PT, R24, UR5, PT ;  /* 0x0000000518007c0c */ /* 0x000fca000bf06270 */
[----:B------:R-:W-:Y:S01]  /*147a0*/  ULDC.64 UR12, c[0x0][0x228] ;  /* 0x00008a00000c7ab9 */ /* 0x000fe20000000a00 */
[----:B------:R-:W-:Y:S01]  /*147b0*/  ULDC.64 UR10, c[0x0][0x228] ;  /* 0x00008a00000a7ab9 */ /* 0x000fe20000000a00 */
[C---:B0-----:R-:W-:Y:S02]  /*147c0*/  IMAD.SHL.U32 R2, R15.reuse, 0x40, RZ ;  /* 0x000000400f027824 */ /* 0x041fe400078e00ff */
[----:B------:R-:W-:-:S03]  /*147d0*/  IMAD.SHL.U32 R0, R15, 0x10, RZ ;  /* 0x000000100f007824 */ /* 0x000fc600078e00ff */
[----:B------:R-:W-:Y:S01]  /*147e0*/  LOP3.LUT R3, R2, 0x400, RZ, 0xc0, !PT ;  /* 0x0000040002037812 */ /* 0x000fe200078ec0ff */
[----:B------:R-:W-:Y:S01]  /*147f0*/  IMAD.SHL.U32 R2, R15, 0x8, RZ ;  /* 0x000000080f027824 */ /* 0x000fe200078e00ff */
[----:B------:R-:W-:-:S04]  /*14800*/  LOP3.LUT R0, R0, 0xf0, RZ, 0xc0, !PT ;  /* 0x000000f000007812 */ /* 0x000fc800078ec0ff */
[----:B------:R-:W-:Y:S02]  /*14810*/  IADD3 R3, R3, UR4, R0 ;  /* 0x0000000403037c10 */ /* 0x000fe4000fffe000 */
[----:B------:R-:W-:Y:S02]  /*14820*/  LOP3.LUT R2, R2, 0x300, RZ, 0xc0, !PT ;  /* 0x0000030002027812 */ /* 0x000fe400078ec0ff */
[----:B------:R-:W-:-:S03]  /*14830*/  LOP3.LUT R0, R15, 0x7f, RZ, 0xc0, !PT ;  /* 0x0000007f0f007812 */ /* 0x000fc600078ec0ff */
[----:B------:R-:W-:Y:S01]  /*14840*/  IMAD.IADD R15, R2, 0x1, R3 ;  /* 0x00000001020f7824 */ /* 0x000fe200078e0203 */
[----:B------:R-:W-:Y:S01]  /*14850*/  LEA R0, R0, UR4, 0x4 ;  /* 0x0000000400007c11 */ /* 0x000fe2000f8e20ff */
[----:B------:R-:W0:Y:S01]  /*14860*/  LDC R2, c[0x0][0x244] ;  /* 0x00009100ff027b82 */ /* 0x000e220000000800 */
[----:B------:R-:W-:Y:S02]  /*14870*/  ULDC.64 UR4, c[0x0][0x220] ;  /* 0x0000880000047ab9 */ /* 0x000fe40000000a00 */
[----:B------:R-:W-:Y:S05]  /*14880*/  STSM.16.M88.4 [R15], R36 ;  /* 0x000000240f007844 */ /* 0x000fea0000000200 */
[----:B------:R-:W-:Y:S01]  /*14890*/  BAR.SYNC.DEFER_BLOCKING 0x0 ;  /* 0x0000000000007b1d */ /* 0x000fe20000010000 */
[----:B0-----:R-:W-:-:S05]  /*148a0*/  IMAD R3, R13, R2, RZ ;  /* 0x000000020d037224 */ /* 0x001fca00078e02ff */
[----:B------:R-:W0:Y:S02]  /*148b0*/  LDS.128 R24, [R0] ;  /* 0x0000000000187984 */ /* 0x000e240000000c00 */
[----:B------:R-:W-:Y:S06]  /*148c0*/  BAR.SYNC.DEFER_BLOCKING 0x0 ;  /* 0x0000000000007b1d */ /* 0x000fec0000010000 */
[----:B------:R-:W-:Y:S02]  /*148d0*/  STSM.16.M88.4 [R15], R40 ;  /* 0x000000280f007844 */ /* 0x000fe40000000200 */
[----:B------:R-:W-:Y:S06]  /*148e0*/  BAR.SYNC.DEFER_BLOCKING 0x0 ;  /* 0x0000000000007b1d */ /* 0x000fec0000010000 */
[----:B------:R-:W1:Y:S02]  /*148f0*/  LDS.128 R28, [R0] ;  /* 0x00000000001c7984 */ /* 0x000e640000000c00 */
[----:B------:R-:W-:Y:S06]  /*14900*/  BAR.SYNC.DEFER_BLOCKING 0x0 ;  /* 0x0000000000007b1d */ /* 0x000fec0000010000 */
[----:B------:R-:W-:Y:S02]  /*14910*/  STSM.16.M88.4 [R15], R148 ;  /* 0x000000940f007844 */ /* 0x000fe40000000200 */
[----:B------:R-:W-:Y:S06]  /*14920*/  BAR.SYNC.DEFER_BLOCKING 0x0 ;  /* 0x0000000000007b1d */ /* 0x000fec0000010000 */
[----:B------:R-:W-:Y:S02]  /*14930*/  LDS.128 R32, [R0] ;  /* 0x0000000000207984 */ /* 0x000fe40000000c00 */
        /* <DEDUP_REMOVED lines=11> */
[----:B------:R-:W2:Y:S02]  /*149f0*/  LDS.128 R88, [R0] ;  /* 0x0000000000587984 */ /* 0x000ea40000000c00 */
[----:B------:R-:W-:Y:S06]  /*14a00*/  BAR.SYNC.DEFER_BLOCKING 0x0 ;  /* 0x0000000000007b1d */ /* 0x000fec0000010000 */
[----:B------:R-:W-:Y:S02]  /*14a10*/  STSM.16.M88.4 [R15], R104 ;  /* 0x000000680f007844 */ /* 0x000fe40000000200 */
[----:B------:R-:W-:Y:S06]  /*14a20*/  BAR.SYNC.DEFER_BLOCKING 0x0 ;  /* 0x0000000000007b1d */ /* 0x000fec0000010000 */
[----:B------:R-:W3:Y:S02]  /*14a30*/  LDS.128 R92, [R0] ;  /* 0x00000000005c7984 */ /* 0x000ee40000000c00 */
[----:B------:R-:W-:Y:S06]  /*14a40*/  BAR.SYNC.DEFER_BLOCKING 0x0 ;  /* 0x0000000000007b1d */ /* 0x000fec0000010000 */
[----:B------:R-:W-:Y:S02]  /*14a50*/  STSM.16.M88.4 [R15], R140 ;  /* 0x0000008c0f007844 */ /* 0x000fe40000000200 */
[----:B------:R-:W-:Y:S06]  /*14a60*/  BAR.SYNC.DEFER_BLOCKING 0x0 ;  /* 0x0000000000007b1d */ /* 0x000fec0000010000 */
[----:B------:R-:W4:Y:S02]  /*14a70*/  LDS.128 R96, [R0] ;  /* 0x0000000000607984 */ /* 0x000f240000000c00 */
[----:B------:R-:W-:Y:S06]  /*14a80*/  BAR.SYNC.DEFER_BLOCKING 0x0 ;  /* 0x0000000000007b1d */ /* 0x000fec0000010000 */
[----:B------:R-:W-:Y:S02]  /*14a90*/  STSM.16.M88.4 [R15], R136 ;  /* 0x000000880f007844 */ /* 0x000fe40000000200 */
[----:B------:R-:W-:Y:S06]  /*14aa0*/  BAR.SYNC.DEFER_BLOCKING 0x0 ;  /* 0x0000000000007b1d */ /* 0x000fec0000010000 */
[----:B------:R-:W5:Y:S02]  /*14ab0*/  LDS.128 R100, [R0] ;  /* 0x0000000000647984 */ /* 0x000f640000000c00 */
[----:B------:R-:W-:Y:S06]  /*14ac0*/  BAR.SYNC.DEFER_BLOCKING 0x0 ;  /* 0x0000000000007b1d */ /* 0x000fec0000010000 */
[----:B------:R-:W-:Y:S02]  /*14ad0*/  STSM.16.M88.4 [R15], R108 ;  /* 0x0000006c0f007844 */ /* 0x000fe40000000200 */
[----:B------:R-:W-:Y:S06]  /*14ae0*/  BAR.SYNC.DEFER_BLOCKING 0x0 ;  /* 0x0000000000007b1d */ /* 0x000fec0000010000 */
[----:B------:R-:W5:Y:S02]  /*14af0*/  LDS.128 R104, [R0] ;  /* 0x0000000000687984 */ /* 0x000f640000000c00 */
[----:B------:R-:W-:Y:S06]  /*14b00*/  BAR.SYNC.DEFER_BLOCKING 0x0 ;  /* 0x0000000000007b1d */ /* 0x000fec0000010000 */
[----:B------:R-:W-:Y:S02]  /*14b10*/  STSM.16.M88.4 [R15], R44 ;  /* 0x0000002c0f007844 */ /* 0x000fe40000000200 */
[----:B------:R-:W-:Y:S06]  /*14b20*/  BAR.SYNC.DEFER_BLOCKING 0x0 ;  /* 0x0000000000007b1d */ /* 0x000fec0000010000 */
[----:B------:R-:W-:Y:S02]  /*14b30*/  LDS.128 R140, [R0] ;  /* 0x00000000008c7984 */ /* 0x000fe40000000c00 */
        /* <DEDUP_REMOVED lines=61> */
[----:B------:R0:W-:Y:S02]  /*14f10*/  STSM.16.M88.4 [R15], R76 ;  /* 0x0000004c0f007844 */ /* 0x0001e40000000200 */
[----:B------:R-:W-:Y:S01]  /*14f20*/  BAR.SYNC.DEFER_BLOCKING 0x0 ;  /* 0x0000000000007b1d */ /* 0x000fe20000010000 */
[----:B0-----:R-:W-:Y:S01]  /*14f30*/  IMAD R76, R2, 0x80, R3 ;  /* 0x00000080024c7824 */ /* 0x001fe200078e0203 */
[----:B------:R-:W-:-:S04]  /*14f40*/  LEA R2, P6, R3, UR4, 0x1 ;  /* 0x0000000403027c11 */ /* 0x000fc8000f8c08ff */
[----:B------:R-:W-:Y:S02]  /*14f50*/  LEA.HI.X.SX32 R3, R3, UR5, 0x1, P6 ;  /* 0x0000000503037c11 */ /* 0x000fe4000b0f0eff */
[C---:B------:R-:W-:Y:S01]  /*14f60*/  ISETP.GE.AND P6, PT, R12.reuse, UR9, PT ;  /* 0x000000090c007c0c */ /* 0x040fe2000bfc6270 */
[----:B------:R-:W-:Y:S02]  /*14f70*/  ULDC.64 UR8, c[0x0][0x228] ;  /* 0x00008a0000087ab9 */ /* 0x000fe40000000a00 */
[----:B------:R-:W-:Y:S01]  /*14f80*/  ISETP.LT.AND P4, PT, R12, UR9, !P4 ;  /* 0x000000090c007c0c */ /* 0x000fe2000e781270 */
[----:B------:R-:W0:Y:S01]  /*14f90*/  LDS.128 R132, [R0] ;  /* 0x0000000000847984 */ /* 0x000e220000000c00 */
[----:B------:R-:W-:Y:S01]  /*14fa0*/  BAR.SYNC.DEFER_BLOCKING 0x0 ;  /* 0x0000000000007b1d */ /* 0x000fe20000010000 */
[----:B------:R-:W-:-:S05]  /*14fb0*/  ISETP.LT.AND P6, PT, R14, UR26, !P6 ;  /* 0x0000001a0e007c0c */ /* 0x000fca000f7c1270 */
[----:B------:R-:W-:Y:S02]  /*14fc0*/  STSM.16.M88.4 [R15], R16 ;  /* 0x000000100f007844 */ /* 0x000fe40000000200 */
[----:B------:R-:W-:Y:S06]  /*14fd0*/  BAR.SYNC.DEFER_BLOCKING 0x0 ;  /* 0x0000000000007b1d */ /* 0x000fec0000010000 */
[----:B------:R-:W0:Y:S02]  /*14fe0*/  LDS.128 R72, [R0] ;  /* 0x0000000000487984 */ /* 0x000e240000000c00 */
[----:B------:R-:W-:Y:S06]  /*14ff0*/  BAR.SYNC.DEFER_BLOCKING 0x0 ;  /* 0x0000000000007b1d */ /* 0x000fec0000010000 */
[----:B------:R-:W-:Y:S02]  /*15000*/  STSM.16.M88.4 [R15], R4 ;  /* 0x000000040f007844 */ /* 0x000fe40000000200 */
[----:B------:R-:W-:Y:S06]  /*15010*/  BAR.SYNC.DEFER_BLOCKING 0x0 ;  /* 0x0000000000007b1d */ /* 0x000fec0000010000 */
[----:B------:R-:W0:Y:S02]  /*15020*/  LDS.128 R80, [R0] ;  /* 0x0000000000507984 */ /* 0x000e240000000c00 */
[----:B------:R-:W-:Y:S06]  /*15030*/  BAR.SYNC.DEFER_BLOCKING 0x0 ;  /* 0x0000000000007b1d */ /* 0x000fec0000010000 */
[----:B------:R1:W-:Y:S02]  /*15040*/  STSM.16.M88.4 [R15], R8 ;  /* 0x000000080f007844 */ /* 0x0003e40000000200 */
[----:B------:R-:W-:Y:S01]  /*15050*/  BAR.SYNC.DEFER_BLOCKING 0x0 ;  /* 0x0000000000007b1d */ /* 0x000fe20000010000 */
[----:B-1----:R-:W-:-:S05]  /*15060*/  LEA R8, P5, R76, UR4, 0x1 ;  /* 0x000000044c087c11 */ /* 0x002fca000f8a08ff */
[----:B------:R-:W-:Y:S01]  /*15070*/  ULDC UR4, c[0x0][0x22c] ;  /* 0x00008b0000047ab9 */ /* 0x000fe20000000800 */
[----:B------:R-:W-:Y:S02]  /*15080*/  LEA.HI.X.SX32 R9, R76, UR5, 0x1, P5 ;  /* 0x000000054c097c11 */ /* 0x000fe4000a8f0eff */
[----:B------:R-:W-:Y:S02]  /*15090*/  ISETP.LT.AND P5, PT, R13, UR24, !P3 ;  /* 0x000000180d007c0c */ /* 0x000fe4000dfa1270 */
[----:B------:R-:W-:Y:S01]  /*150a0*/  ISETP.LT.AND P3, PT, R14, UR22, !P3 ;  /* 0x000000160e007c0c */ /* 0x000fe2000df61270 */
[----:B------:R-:W1:Y:S01]  /*150b0*/  LDS.128 R16, [R0] ;  /* 0x0000000000107984 */ /* 0x000e620000000c00 */
[----:B------:R-:W-:Y:S06]  /*150c0*/  BAR.SYNC.DEFER_BLOCKING 0x0 ;  /* 0x0000000000007b1d */ /* 0x000fec0000010000 */
[----:B------:R2:W-:Y:S02]  /*150d0*/  STSM.16.M88.4 [R15], R20 ;  /* 0x000000140f007844 */ /* 0x0005e40000000200 */
[----:B------:R-:W-:Y:S01]  /*150e0*/  BAR.SYNC.DEFER_BLOCKING 0x0 ;  /* 0x0000000000007b1d */ /* 0x000fe20000010000 */
[----:B--2---:R-:W-:Y:S01]  /*150f0*/  IMAD R21, R12, UR28, RZ ;  /* 0x0000001c0c157c24 */ /* 0x004fe2000f8e02ff */
[----:B------:R-:W-:Y:S01]  /*15100*/  PRMT R23, R24, 0x7632, R23 ;  /* 0x0000763218177816 */ /* 0x000fe20000000017 */
[----:B------:R-:W-:-:S02]  /*15110*/  VIADD R22, R12, 0x5 ;  /* 0x000000050c167836 */ /* 0x000fc40000000000 */
[C---:B------:R-:W-:Y:S01]  /*15120*/  IMAD.WIDE R10, R21.reuse, 0x2, R2 ;  /* 0x00000002150a7825 */ /* 0x040fe200078e0202 */
[----:B------:R-:W2:Y:S02]  /*15130*/  LDS.128 R4, [R0] ;  /* 0x0000000000047984 */ /* 0x000ea40000000c00 */
[----:B------:R-:W-:Y:S06]  /*15140*/  BAR.SYNC.DEFER_BLOCKING 0x0 ;  /* 0x0000000000007b1d */ /* 0x000fec0000010000 */
[----:B------:R3:W-:Y:S02]  /*15150*/  STSM.16.M88.4 [R15], R216 ;  /* 0x000000d80f007844 */ /* 0x0007e40000000200 */
[----:B------:R-:W-:Y:S01]  /*15160*/  BAR.SYNC.DEFER_BLOCKING 0x0 ;  /* 0x0000000000007b1d */ /* 0x000fe20000010000 */
[----:B---3--:R-:W-:-:S02]  /*15170*/  VIADD R15, R21, UR28 ;  /* 0x0000001c150f7c36 */ /* 0x008fc40008000000 */
[----:B------:R-:W-:-:S04]  /*15180*/  IMAD.WIDE R20, R21, 0x2, R8 ;  /* 0x0000000215147825 */ /* 0x000fc800078e0208 */
[----:B------:R-:W-:-:S04]  /*15190*/  IMAD.WIDE R76, R15, 0x2, R8 ;  /* 0x000000020f4c7825 */ /* 0x000fc800078e0208 */
[----:B------:R-:W-:Y:S01]  /*151a0*/  VIADD R79, R15, UR28 ;  /* 0x0000001c0f4f7c36 */ /* 0x000fe20008000000 */
[----:B------:R3:W-:Y:S01]  /*151b0*/  @P4 STG.E.U16 desc[UR6][R10.64], R24 ;  /* 0x000000180a004986 */ /* 0x0007e2000c101506 */
[----:B------:R-:W-:Y:S01]  /*151c0*/  ISETP.GE.AND P4, PT, R22, UR4, PT ;  /* 0x0000000416007c0c */ /* 0x000fe2000bf86270 */
[----:B------:R-:W-:Y:S02]  /*151d0*/  ULDC UR4, c[0x0][0x22c] ;  /* 0x00008b0000047ab9 */ /* 0x000fe40000000800 */
[----:B------:R4:W-:Y:S01]  /*151e0*/  @P6 STG.E.U16 desc[UR6][R20.64], R23 ;  /* 0x0000001714006986 */ /* 0x0009e2000c101506 */
[----:B------:R-:W-:Y:S02]  /*151f0*/  ISETP.LT.AND P6, PT, R13, UR20, !P1 ;  /* 0x000000140d007c0c */ /* 0x000fe4000cfc1270 */
[----:B------:R-:W-:Y:S01]  /*15200*/  ISETP.LT.AND P1, PT, R14, UR18, !P1 ;  /* 0x000000120e007c0c */ /* 0x000fe2000cf21270 */
[----:B------:R-:W-:Y:S01]  /*15210*/  ULDC UR18, c[0x0][0x228] ;  /* 0x00008a0000127ab9 */ /* 0x000fe20000000800 */
[----:B---3--:R-:W-:Y:S01]  /*15220*/  PRMT R11, R28, 0x7632, R11 ;  /* 0x000076321c0b7816 */ /* 0x008fe2000000000b */
[----:B----4-:R-:W-:-:S04]  /*15230*/  IMAD.WIDE R22, R15, 0x2, R2 ;  /* 0x000000020f167825 */ /* 0x010fc800078e0202 */
[----:B------:R-:W-:Y:S01]  /*15240*/  IMAD.WIDE R20, R79, 0x2, R8 ;  /* 0x000000024f147825 */ /* 0x000fe200078e0208 */
[----:B------:R3:W-:Y:S03]  /*15250*/  @P5 STG.E.U16 desc[UR6][R22.64], R28 ;  /* 0x0000001c16005986 */ /* 0x0007e6000c101506 */
[----:B------:R-:W-:Y:S01]  /*15260*/  VIADD R15, R12, 0x6 ;  /* 0x000000060c0f7836 */ /* 0x000fe20000000000 */
[----:B------:R4:W-:Y:S01]  /*15270*/  @P3 STG.E.U16 desc[UR6][R76.64], R11 ;  /* 0x0000000b4c003986 */ /* 0x0009e2000c101506 */
[----:B------:R-:W-:Y:S01]  /*15280*/  ISETP.LT.AND P3, PT, R13, UR16, !P2 ;  /* 0x000000100d007c0c */ /* 0x000fe2000d761270 */
[----:B------:R-:W-:Y:S01]  /*15290*/  ULDC UR16, c[0x0][0x228] ;  /* 0x00008a0000107ab9 */ /* 0x000fe20000000800 */
[----:B------:R-:W-:Y:S01]  /*152a0*/  ISETP.LT.AND P2, PT, R14, UR14, !P2 ;  /* 0x0000000e0e007c0c */ /* 0x000fe2000d741270 */
[----:B------:R-:W-:Y:S01]  /*152b0*/  ULDC UR14, c[0x0][0x228] ;  /* 0x00008a00000e7ab9 */ /* 0x000fe20000000800 */
[----:B------:R-:W-:Y:S01]  /*152c0*/  ISETP.GE.AND P5, PT, R15, UR4, PT ;  /* 0x000000040f007c0c */ /* 0x000fe2000bfa6270 */
[----:B------:R-:W-:Y:S01]  /*152d0*/  VIADD R15, R12, 0x7 ;  /* 0x000000070c0f7836 */ /* 0x000fe20000000000 */
[----:B------:R-:W-:Y:S01]  /*152e0*/  ULDC UR4, c[0x0][0x22c] ;  /* 0x00008b0000047ab9 */ /* 0x000fe20000000800 */
[----:B---3--:R-:W-:-:S02]  /*152f0*/  PRMT R23, R25, 0x7632, R23 ;  /* 0x0000763219177816 */ /* 0x008fc40000000017 */
[----:B------:R-:W-:Y:S01]  /*15300*/  PRMT R28, R88, 0x7632, R28 ;  /* 0x00007632581c7816 */ /* 0x000fe2000000001c */
[----:B----4-:R-:W-:-:S04]  /*15310*/  IMAD.WIDE R10, R79, 0x2, R2 ;  /* 0x000000024f0a7825 */ /* 0x010fc800078e0202 */
[----:B------:R-:W-:Y:S01]  /*15320*/  VIADD R79, R79, UR28 ;  /* 0x0000001c4f4f7c36 */ /* 0x000fe20008000000 */
[----:B------:R3:W-:Y:S01]  /*15330*/  @P6 STG.E.U16 desc[UR6][R10.64], R25 ;  /* 0x000000190a006986 */ /* 0x0007e2000c101506 */
[----:B------:R-:W-:Y:S01]  /*15340*/  ISETP.LT.AND P6, PT, R13, UR12, !P0 ;  /* 0x0000000c0d007c0c */ /* 0x000fe2000c7c1270 */
[----:B------:R-:W-:Y:S01]  /*15350*/  ULDC UR12, c[0x0][0x228] ;  /* 0x00008a00000c7ab9 */ /* 0x000fe20000000800 */
[----:B------:R-:W-:Y:S01]  /*15360*/  ISETP.LT.AND P0, PT, R14, UR10, !P0 ;  /* 0x0000000a0e007c0c */ /* 0x000fe2000c701270 */
[----:B------:R4:W-:Y:S01]  /*15370*/  @P1 STG.E.U16 desc[UR6][R20.64], R23 ;  /* 0x0000001714001986 */ /* 0x0009e2000c101506 */
[----:B------:R-:W-:Y:S01]  /*15380*/  ISETP.GE.AND P1, PT, R15, UR4, PT ;  /* 0x000000040f007c0c */ /* 0x000fe2000bf26270 */
[----:B------:R-:W-:Y:S01]  /*15390*/  VIADD R15, R12, 0x8 ;  /* 0x000000080c0f7836 */ /* 0x000fe20000000000 */
[----:B------:R-:W-:Y:S01]  /*153a0*/  ULDC UR4, c[0x0][0x22c] ;  /* 0x00008b0000047ab9 */ /* 0x000fe20000000800 */
[----:B------:R-:W-:Y:S01]  /*153b0*/  ULDC UR10, c[0x0][0x228] ;  /* 0x00008a00000a7ab9 */ /* 0x000fe20000000800 */
[----:B---3--:R-:W-:-:S02]  /*153c0*/  VIADD R25, R79, UR28 ;  /* 0x0000001c4f197c36 */ /* 0x008fc40008000000 */
[----:B------:R-:W-:-:S04]  /*153d0*/  IMAD.WIDE R10, R79, 0x2, R8 ;  /* 0x000000024f0a7825 */ /* 0x000fc800078e0208 */
[----:B----4-:R-:W-:-:S04]  /*153e0*/  IMAD.WIDE R22, R79, 0x2, R2 ;  /* 0x000000024f167825 */ /* 0x010fc800078e0202 */
[----:B------:R-:W-:Y:S01]  /*153f0*/  IMAD.WIDE R20, R25, 0x2, R2 ;  /* 0x0000000219147825 */ /* 0x000fe200078e0202 */
[----:B------:R3:W-:Y:S01]  /*15400*/  @P3 STG.E.U16 desc[UR6][R22.64], R29 ;  /* 0x0000001d16003986 */ /* 0x0007e2000c101506 */
[----:B------:R-:W-:Y:S01]  /*15410*/  ISETP.GE.AND P3, PT, R15, UR4, PT ;  /* 0x000000040f007c0c */ /* 0x000fe2000bf66270 */
[----:B------:R-:W-:Y:S01]  /*15420*/  ULDC.64 UR4, c[0x0][0x228] ;  /* 0x00008a0000047ab9 */ /* 0x000fe20000000a00 */
[----:B------:R-:W-:Y:S01]  /*15430*/  VIADD R15, R12, 0x9 ;  /* 0x000000090c0f7836 */ /* 0x000fe20000000000 */
[----:B---3--:R-:W-:-:S05]  /*15440*/  PRMT R23, R29, 0x7632, R23 ;  /* 0x000076321d177816 */ /* 0x008fca0000000017 */
[----:B------:R3:W-:Y:S04]  /*15450*/  @P2 STG.E.U16 desc[UR6][R10.64], R23 ;  /* 0x000000170a002986 */ /* 0x0007e8000c101506 */
[----:B------:R4:W-:Y:S01]  /*15460*/  @P6 STG.E.U16 desc[UR6][R20.64], R26 ;  /* 0x0000001a14006986 */ /* 0x0009e2000c101506 */
[C---:B------:R-:W-:Y:S01]  /*15470*/  ISETP.LT.AND P6, PT, R13.reuse, UR8, !P5 ;  /* 0x000000080d007c0c */ /* 0x040fe2000efc1270 */
[----:B------:R-:W-:Y:S02]  /*15480*/  ULDC.64 UR8, c[0x0][0x228] ;  /* 0x00008a0000087ab9 */ /* 0x000fe40000000a00 */
[----:B------:R-:W-:Y:S01]  /*15490*/  ISETP.LT.AND P2, PT, R13, UR8, !P4 ;  /* 0x000000080d007c0c */ /* 0x000fe2000e741270 */
[----:B------:R-:W-:Y:S01]  /*154a0*/  ULDC UR8, c[0x0][0x228] ;  /* 0x00008a0000087ab9 */ /* 0x000fe20000000800 */
[----:B------:R-:W-:Y:S01]  /*154b0*/  ISETP.LT.AND P4, PT, R14, UR4, !P4 ;  /* 0x000000040e007c0c */ /* 0x000fe2000e781270 */
[----:B------:R-:W-:Y:S01]  /*154c0*/  ULDC UR4, c[0x0][0x22c] ;  /* 0x00008b0000047ab9 */ /* 0x000fe20000000800 */
[----:B---3--:R-:W-:Y:S01]  /*154d0*/  PRMT R11, R26, 0x7632, R11 ;  /* 0x000076321a0b7816 */ /* 0x008fe2000000000b */
[C---:B------:R-:W-:Y:S01]  /*154e0*/  IMAD.WIDE R22, R25.reuse, 0x2, R8 ;  /* 0x0000000219167825 */ /* 0x040fe200078e0208 */
[----:B------:R-:W-:Y:S01]  /*154f0*/  ISETP.LT.AND P5, PT, R14, UR8, !P5 ;  /* 0x000000080e007c0c */ /* 0x000fe2000efa1270 */
[----:B------:R-:W-:Y:S01]  /*15500*/  ULDC UR8, c[0x0][0x228] ;  /* 0x00008a0000087ab9 */ /* 0x000fe20000000800 */
[----:B----4-:R-:W-:Y:S01]  /*15510*/  PRMT R26, R40, 0x7632, R26 ;  /* 0x00007632281a7816 */ /* 0x010fe2000000001a */
[----:B------:R-:W-:Y:S01]  /*15520*/  VIADD R25, R25, UR28 ;  /* 0x0000001c19197c36 */ /* 0x000fe20008000000 */
[----:B------:R3:W-:Y:S01]  /*15530*/  @P0 STG.E.U16 desc[UR6][R22.64], R11 ;  /* 0x0000000b16000986 */ /* 0x0007e2000c101506 */
[----:B------:R-:W-:Y:S01]  /*15540*/  ISETP.GE.AND P0, PT, R15, UR4, PT ;  /* 0x000000040f007c0c */ /* 0x000fe2000bf06270 */
[----:B------:R-:W-:Y:S01]  /*15550*/  VIADD R15, R12, 0xa ;  /* 0x0000000a0c0f7836 */ /* 0x000fe20000000000 */
[----:B------:R-:W-:Y:S01]  /*15560*/  ULDC UR4, c[0x0][0x22c] ;  /* 0x00008b0000047ab9 */ /* 0x000fe20000000800 */
[----:B------:R-:W-:-:S04]  /*15570*/  IMAD.WIDE R20, R25, 0x2, R8 ;  /* 0x0000000219147825 */ /* 0x000fc800078e0208 */
[C---:B------:R-:W-:Y:S02]  /*15580*/  VIADD R29, R25.reuse, UR28 ;  /* 0x0000001c191d7c36 */ /* 0x040fe40008000000 */
[----:B---3--:R-:W-:Y:S01]  /*15590*/  IMAD.WIDE R10, R25, 0x2, R2 ;  /* 0x00000002190a7825 */ /* 0x008fe200078e0202 */
[----:B------:R-:W-:-:S03]  /*155a0*/  PRMT R23, R30, 0x7632, R23 ;  /* 0x000076321e177816 */ /* 0x000fc60000000017 */
[----:B------:R-:W-:Y:S01]  /*155b0*/  IMAD.WIDE R24, R29, 0x2, R2 ;  /* 0x000000021d187825 */ /* 0x000fe200078e0202 */
[----:B------:R3:W-:Y:S01]  /*155c0*/  @P2 STG.E.U16 desc[UR6][R10.64], R30 ;  /* 0x0000001e0a002986 */ /* 0x0007e2000c101506 */
[----:B------:R-:W-:Y:S01]  /*155d0*/  ISETP.GE.AND P2, PT, R15, UR4, PT ;  /* 0x000000040f007c0c */ /* 0x000fe2000bf46270 */
[----:B------:R-:W-:Y:S01]  /*155e0*/  ULDC UR4, c[0x0][0x22c] ;  /* 0x00008b0000047ab9 */ /* 0x000fe20000000800 */
[----:B------:R-:W-:Y:S01]  /*155f0*/  VIADD R15, R12, 0xb ;  /* 0x0000000b0c0f7836 */ /* 0x000fe20000000000 */
[----:B------:R4:W-:Y:S01]  /*15600*/  @P4 STG.E.U16 desc[UR6][R20.64], R23 ;  /* 0x0000001714004986 */ /* 0x0009e2000c101506 */
[----:B------:R-:W-:Y:S01]  /*15610*/  ISETP.LT.AND P4, PT, R13, UR10, !P1 ;  /* 0x0000000a0d007c0c */ /* 0x000fe2000cf81270 */
[----:B------:R-:W-:Y:S01]  /*15620*/  VIADD R77, R29, UR28 ;  /* 0x0000001c1d4d7c36 */ /* 0x000fe20008000000 */
[----:B------:R-:W-:Y:S01]  /*15630*/  ISETP.LT.AND P1, PT, R14, UR12, !P1 ;  /* 0x0000000c0e007c0c */ /* 0x000fe2000cf21270 */
[----:B------:R5:W-:Y:S01]  /*15640*/  @P6 STG.E.U16 desc[UR6][R24.64], R27 ;  /* 0x0000001b18006986 */ /* 0x000be2000c101506 */
[----:B------:R-:W-:Y:S01]  /*15650*/  ISETP.GE.AND P6, PT, R15, UR4, PT ;  /* 0x000000040f007c0c */ /* 0x000fe2000bfc6270 */
[----:B------:R-:W-:Y:S01]  /*15660*/  VIADD R15, R12, 0xc ;  /* 0x0000000c0c0f7836 */ /* 0x000fe20000000000 */
[----:B------:R-:W-:Y:S01]  /*15670*/  ULDC UR4, c[0x0][0x22c] ;  /* 0x00008b0000047ab9 */ /* 0x000fe20000000800 */
[----:B---3--:R-:W-:Y:S01]  /*15680*/  IMAD.WIDE R10, R29, 0x2, R8 ;  /* 0x000000021d0a7825 */ /* 0x008fe200078e0208 */
[----:B------:R-:W-:Y:S01]  /*15690*/  ULDC UR10, c[0x0][0x228] ;  /* 0x00008a00000a7ab9 */ /* 0x000fe20000000800 */
[----:B------:R-:W-:-:S02]  /*156a0*/  ULDC UR12, c[0x0][0x228] ;  /* 0x00008a00000c7ab9 */ /* 0x000fc40000000800 */
[----:B----4-:R-:W-:Y:S01]  /*156b0*/  IMAD.WIDE R20, R77, 0x2, R2 ;  /* 0x000000024d147825 */ /* 0x010fe200078e0202 */
[----:B-----5:R-:W-:-:S03]  /*156c0*/  PRMT R27, R27, 0x7632, R27 ;  /* 0x000076321b1b7816 */ /* 0x020fc6000000001b */
[----:B------:R-:W-:Y:S01]  /*156d0*/  IMAD.WIDE R22, R77, 0x2, R8 ;  /* 0x000000024d167825 */ /* 0x000fe200078e0208 */
[----:B------:R-:W-:Y:S01]  /*156e0*/  PRMT R24, R31, 0x7632, R24 ;  /* 0x000076321f187816 */ /* 0x000fe20000000018 */
[----:B------:R3:W-:Y:S01]  /*156f0*/  @P5 STG.E.U16 desc[UR6][R10.64], R27 ;  /* 0x0000001b0a005986 */ /* 0x0007e2000c101506 */
[----:B------:R-:W-:Y:S01]  /*15700*/  ISETP.GE.AND P5, PT, R15, UR4, PT ;  /* 0x000000040f007c0c */ /* 0x000fe2000bfa6270 */
[----:B------:R-:W-:Y:S01]  /*15710*/  ULDC UR4, c[0x0][0x228] ;  /* 0x00008a0000047ab9 */ /* 0x000fe20000000800 */
[----:B------:R-:W-:Y:S01]  /*15720*/  VIADD R77, R77, UR28 ;  /* 0x0000001c4d4d7c36 */ /* 0x000fe20008000000 */
[----:B------:R4:W-:Y:S01]  /*15730*/  @P4 STG.E.U16 desc[UR6][R20.64], R31 ;  /* 0x0000001f14004986 */ /* 0x0009e2000c101506 */
[----:B------:R-:W-:Y:S01]  /*15740*/  VIADD R15, R12, 0xd ;  /* 0x0000000d0c0f7836 */ /* 0x000fe20000000000 */
[C---:B------:R-:W-:Y:S01]  /*15750*/  ISETP.LT.AND P4, PT, R13.reuse, UR10, !P0 ;  /* 0x0000000a0d007c0c */ /* 0x040fe2000c781270 */
[----:B------:R-:W-:Y:S01]  /*15760*/  ULDC UR10, c[0x0][0x228] ;  /* 0x00008a00000a7ab9 */ /* 0x000fe20000000800 */
[----:B------:R5:W-:Y:S01]  /*15770*/  @P1 STG.E.U16 desc[UR6][R22.64], R24 ;  /* 0x0000001816001986 */ /* 0x000be2000c101506 */
[----:B------:R-:W-:Y:S01]  /*15780*/  ISETP.LT.AND P1, PT, R13, UR4, !P3 ;  /* 0x000000040d007c0c */ /* 0x000fe2000df21270 */
[----:B------:R-:W-:Y:S01]  /*15790*/  ULDC UR4, c[0x0][0x22c] ;  /* 0x00008b0000047ab9 */ /* 0x000fe20000000800 */
[C---:B------:R-:W-:Y:S01]  /*157a0*/  ISETP.LT.AND P3, PT, R14.reuse, UR8, !P3 ;  /* 0x000000080e007c0c */ /* 0x040fe2000df61270 */
[----:B------:R-:W-:Y:S01]  /*157b0*/  ULDC UR8, c[0x0][0x228] ;  /* 0x00008a0000087ab9 */ /* 0x000fe20000000800 */
[----:B---3--:R-:W-:Y:S01]  /*157c0*/  IMAD.WIDE R10, R77, 0x2, R2 ;  /* 0x000000024d0a7825 */ /* 0x008fe200078e0202 */
[----:B------:R-:W-:Y:S01]  /*157d0*/  ISETP.LT.AND P0, PT, R14, UR8, !P0 ;  /* 0x000000080e007c0c */ /* 0x000fe2000c701270 */
[----:B------:R-:W-:-:S02]  /*157e0*/  ULDC UR8, c[0x0][0x228] ;  /* 0x00008a0000087ab9 */ /* 0x000fc40000000800 */
[----:B----4-:R-:W-:Y:S01]  /*157f0*/  IMAD.WIDE R20, R77, 0x2, R8 ;  /* 0x000000024d147825 */ /* 0x010fe200078e0208 */
[----:B-----5:R-:W-:-:S03]  /*15800*/  PRMT R23, R32, 0x7632, R23 ;  /* 0x0000763220177816 */ /* 0x020fc60000000017 */
[----:B------:R-:W-:Y:S01]  /*15810*/  VIADD R77, R77, UR28 ;  /* 0x0000001c4d4d7c36 */ /* 0x000fe20008000000 */
[----:B------:R3:W-:Y:S01]  /*15820*/  @P1 STG.E.U16 desc[UR6][R10.64], R32 ;  /* 0x000000200a001986 */ /* 0x0007e2000c101506 */
[----:B------:R-:W-:Y:S01]  /*15830*/  ISETP.GE.AND P1, PT, R15, UR4, PT ;  /* 0x000000040f007c0c */ /* 0x000fe2000bf26270 */
[----:B------:R-:W-:Y:S01]  /*15840*/  ULDC UR4, c[0x0][0x228] ;  /* 0x00008a0000047ab9 */ /* 0x000fe20000000800 */
[----:B------:R-:W-:Y:S01]  /*15850*/  IMAD.WIDE R24, R77, 0x2, R8 ;  /* 0x000000024d187825 */ /* 0x000fe200078e0208 */
[----:B------:R4:W-:Y:S01]  /*15860*/  @P3 STG.E.U16 desc[UR6][R20.64], R23 ;  /* 0x0000001714003986 */ /* 0x0009e2000c101506 */
[----:B------:R-:W-:Y:S01]  /*15870*/  ISETP.LT.AND P3, PT, R13, UR4, !P2 ;  /* 0x000000040d007c0c */ /* 0x000fe2000d761270 */
[----:B------:R-:W-:Y:S01]  /*15880*/  ULDC UR4, c[0x0][0x22c] ;  /* 0x00008b0000047ab9 */ /* 0x000fe20000000800 */
[----:B------:R-:W-:Y:S01]  /*15890*/  ISETP.LT.AND P2, PT, R14, UR8, !P2 ;  /* 0x000000080e007c0c */ /* 0x000fe2000d741270 */
[----:B------:R-:W-:Y:S01]  /*158a0*/  VIADD R15, R12, 0xe ;  /* 0x0000000e0c0f7836 */ /* 0x000fe20000000000 */
[----:B------:R-:W-:Y:S01]  /*158b0*/  ULDC UR8, c[0x0][0x228] ;  /* 0x00008a0000087ab9 */ /* 0x000fe20000000800 */
[----:B---3--:R-:W-:Y:S01]  /*158c0*/  PRMT R11, R36, 0x7632, R11 ;  /* 0x00007632240b7816 */ /* 0x008fe2000000000b */
[----:B----4-:R-:W-:-:S04]  /*158d0*/  IMAD.WIDE R22, R77, 0x2, R2 ;  /* 0x000000024d167825 */ /* 0x010fc800078e0202 */
        /* <DEDUP_REMOVED lines=8> */
[----:B------:R-:W-:Y:S01]  /*15960*/  VIADD R15, R12, 0xf ;  /* 0x0000000f0c0f7836 */ /* 0x000fe20000000000 */
[----:B------:R-:W-:Y:S01]  /*15970*/  ISETP.LT.AND P6, PT, R14, UR4, !P6 ;  /* 0x000000040e007c0c */ /* 0x000fe2000f7c1270 */
[----:B------:R-:W-:Y:S01]  /*15980*/  ULDC UR4, c[0x0][0x22c] ;  /* 0x00008b0000047ab9 */ /* 0x000fe20000000800 */
[----:B---3--:R-:W-:Y:S01]  /*15990*/  PRMT R23, R33, 0x7632, R23 ;  /* 0x0000763221177816 */ /* 0x008fe20000000017 */
[----:B----4-:R-:W-:-:S04]  /*159a0*/  IMAD.WIDE R10, R77, 0x2, R2 ;  /* 0x000000024d0a7825 */ /* 0x010fc800078e0202 */
[----:B------:R-:W-:Y:S01]  /*159b0*/  VIADD R77, R77, UR28 ;  /* 0x0000001c4d4d7c36 */ /* 0x000fe20008000000 */
[----:B------:R3:W-:Y:S01]  /*159c0*/  @P3 STG.E.U16 desc[UR6][R10.64], R33 ;  /* 0x000000210a003986 */ /* 0x0007e2000c101506 */
[----:B------:R-:W-:Y:S01]  /*159d0*/  ISETP.GE.AND P3, PT, R15, UR4, PT ;  /* 0x000000040f007c0c */ /* 0x000fe2000bf66270 */
[----:B------:R-:W-:Y:S01]  /*159e0*/  VIADD R15, R12, 0x10 ;  /* 0x000000100c0f7836 */ /* 0x000fe20000000000 */
[----:B------:R-:W-:Y:S01]  /*159f0*/  ULDC UR4, c[0x0][0x22c] ;  /* 0x00008b0000047ab9 */ /* 0x000fe20000000800 */
[----:B------:R4:W-:Y:S01]  /*15a00*/  @P2 STG.E.U16 desc[UR6][R20.64], R23 ;  /* 0x0000001714002986 */ /* 0x0009e2000c101506 */
[----:B------:R-:W-:Y:S01]  /*15a10*/  ISETP.LT.AND P2, PT, R13, UR8, !P5 ;  /* 0x000000080d007c0c */ /* 0x000fe2000ef41270 */
[C---:B------:R-:W-:Y:S01]  /*15a20*/  VIADD R25, R77.reuse, UR28 ;  /* 0x0000001c4d197c36 */ /* 0x040fe20008000000 */
[----:B------:R-:W-:Y:S01]  /*15a30*/  ULDC UR8, c[0x0][0x228] ;  /* 0x00008a0000087ab9 */ /* 0x000fe20000000800 */
[----:B---3--:R-:W-:-:S04]  /*15a40*/  IMAD.WIDE R10, R77, 0x2, R8 ;  /* 0x000000024d0a7825 */ /* 0x008fc800078e0208 */
[----:B----4-:R-:W-:-:S04]  /*15a50*/  IMAD.WIDE R22, R77, 0x2, R2 ;  /* 0x000000024d167825 */ /* 0x010fc800078e0202 */
[----:B------:R-:W-:Y:S01]  /*15a60*/  IMAD.WIDE R20, R25, 0x2, R2 ;  /* 0x0000000219147825 */ /* 0x000fe200078e0202 */
[----:B------:R3:W-:Y:S01]  /*15a70*/  @P0 STG.E.U16 desc[UR6][R22.64], R37 ;  /* 0x0000002516000986 */ /* 0x0007e2000c101506 */
[----:B------:R-:W-:Y:S01]  /*15a80*/  ISETP.GE.AND P0, PT, R15, UR4, PT ;  /* 0x000000040f007c0c */ /* 0x000fe2000bf06270 */
[----:B------:R-:W-:Y:S01]  /*15a90*/  ULDC UR4, c[0x0][0x228] ;  /* 0x00008a0000047ab9 */ /* 0x000fe20000000800 */
[----:B------:R-:W-:Y:S01]  /*15aa0*/  VIADD R15, R12, 0x11 ;  /* 0x000000110c0f7836 */ /* 0x000fe20000000000 */
[----:B------:R-:W-:Y:S01]  /*15ab0*/  ISETP.LT.AND P5, PT, R14, UR4, !P5 ;  /* 0x000000040e007c0c */ /* 0x000fe2000efa1270 */
[----:B------:R-:W-:Y:S01]  /*15ac0*/  ULDC UR4, c[0x0][0x22c] ;  /* 0x00008b0000047ab9 */ /* 0x000fe20000000800 */
[----:B---3--:R-:W-:-:S05]  /*15ad0*/  PRMT R23, R37, 0x7632, R23 ;  /* 0x0000763225177816 */ /* 0x008fca0000000017 */
[----:B------:R3:W-:Y:S01]  /*15ae0*/  @P6 STG.E.U16 desc[UR6][R10.64], R23 ;  /* 0x000000170a006986 */ /* 0x0007e2000c101506 */
[C---:B------:R-:W-:Y:S01]  /*15af0*/  ISETP.LT.AND P6, PT, R13.reuse, UR12, !P4 ;  /* 0x0000000c0d007c0c */ /* 0x040fe2000e7c1270 */
[----:B------:R-:W-:Y:S02]  /*15b00*/  ULDC UR12, c[0x0][0x228] ;  /* 0x00008a00000c7ab9 */ /* 0x000fe40000000800 */
[----:B------:R4:W-:Y:S01]  /*15b10*/  @P2 STG.E.U16 desc[UR6][R20.64], R34 ;  /* 0x0000002214002986 */ /* 0x0009e2000c101506 */
[----:B------:R-:W-:Y:S01]  /*15b20*/  ISETP.LT.AND P2, PT, R13, UR8, !P1 ;  /* 0x000000080d007c0c */ /* 0x000fe2000cf41270 */
[----:B------:R-:W-:Y:S01]  /*15b30*/  ULDC UR8, c[0x0][0x228] ;  /* 0x00008a0000087ab9 */ /* 0x000fe20000000800 */
[C---:B------:R-:W-:Y:S01]  /*15b40*/  ISETP.LT.AND P1, PT, R14.reuse, UR10, !P1 ;  /* 0x0000000a0e007c0c */ /* 0x040fe2000cf21270 */
[----:B------:R-:W-:Y:S01]  /*15b50*/  ULDC UR10, c[0x0][0x228] ;  /* 0x00008a00000a7ab9 */ /* 0x000fe20000000800 */
[----:B------:R-:W-:Y:S01]  /*15b60*/  ISETP.LT.AND P4, PT, R14, UR8, !P4 ;  /* 0x000000080e007c0c */ /* 0x000fe2000e781270 */
[----:B------:R-:W-:Y:S01]  /*15b70*/  ULDC UR8, c[0x0][0x228] ;  /* 0x00008a0000087ab9 */ /* 0x000fe20000000800 */
[----:B---3--:R-:W-:Y:S01]  /*15b80*/  IMAD.WIDE R22, R25, 0x2, R8 ;  /* 0x0000000219167825 */ /* 0x008fe200078e0208 */
[----:B------:R-:W-:-:S03]  /*15b90*/  PRMT R11, R34, 0x7632, R11 ;  /* 0x00007632220b7816 */ /* 0x000fc6000000000b */
[----:B------:R-:W-:Y:S02]  /*15ba0*/  VIADD R25, R25, UR28 ;  /* 0x0000001c19197c36 */ /* 0x000fe40008000000 */
[----:B------:R3:W-:Y:S01]  /*15bb0*/  @P5 STG.E.U16 desc[UR6][R22.64], R11 ;  /* 0x0000000b16005986 */ /* 0x0007e2000c101506 */
[----:B------:R-:W-:Y:S01]  /*15bc0*/  ISETP.GE.AND P5, PT, R15, UR4, PT ;  /* 0x000000040f007c0c */ /* 0x000fe2000bfa6270 */
[C---:B------:R-:W-:Y:S01]  /*15bd0*/  VIADD R27, R25.reuse, UR28 ;  /* 0x0000001c191b7c36 */ /* 0x040fe20008000000 */
[----:B------:R-:W-:Y:S01]  /*15be0*/  ULDC UR4, c[0x0][0x22c] ;  /* 0x00008b0000047ab9 */ /* 0x000fe20000000800 */
[----:B----4-:R-:W-:-:S04]  /*15bf0*/  IMAD.WIDE R20, R25, 0x2, R8 ;  /* 0x0000000219147825 */ /* 0x010fc800078e0208 */
[----:B------:R-:W-:Y:S02]  /*15c00*/  VIADD R15, R12, 0x12 ;  /* 0x000000120c0f7836 */ /* 0x000fe40000000000 */
[----:B------:R-:W-:Y:S02]  /*15c10*/  VIADD R29, R27, UR28 ;  /* 0x0000001c1b1d7c36 */ /* 0x000fe40008000000 */
[----:B---3--:R-:W-:Y:S01]  /*15c20*/  IMAD.WIDE R10, R25, 0x2, R2 ;  /* 0x00000002190a7825 */ /* 0x008fe200078e0202 */
[----:B------:R-:W-:-:S03]  /*15c30*/  PRMT R23, R38, 0x7632, R23 ;  /* 0x0000763226177816 */ /* 0x000fc60000000017 */
[----:B------:R-:W-:Y:S01]  /*15c40*/  IMAD.WIDE R24, R27, 0x2, R2 ;  /* 0x000000021b187825 */ /* 0x000fe200078e0202 */
[----:B------:R3:W-:Y:S01]  /*15c50*/  @P2 STG.E.U16 desc[UR6][R10.64], R38 ;  /* 0x000000260a002986 */ /* 0x0007e2000c101506 */
[----:B------:R-:W-:Y:S01]  /*15c60*/  ISETP.GE.AND P2, PT, R15, UR4, PT ;  /* 0x000000040f007c0c */ /* 0x000fe2000bf46270 */
[----:B------:R-:W-:Y:S01]  /*15c70*/  ULDC UR4, c[0x0][0x22c] ;  /* 0x00008b0000047ab9 */ /* 0x000fe20000000800 */
[----:B------:R-:W-:Y:S01]  /*15c80*/  VIADD R15, R12, 0x13 ;  /* 0x000000130c0f7836 */ /* 0x000fe20000000000 */
[----:B------:R4:W-:Y:S04]  /*15c90*/  @P1 STG.E.U16 desc[UR6][R20.64], R23 ;  /* 0x0000001714001986 */ /* 0x0009e8000c101506 */
[----:B------:R5:W-:Y:S01]  /*15ca0*/  @P6 STG.E.U16 desc[UR6][R24.64], R35 ;  /* 0x0000002318006986 */ /* 0x000be2000c101506 */
[----:B------:R-:W-:Y:S01]  /*15cb0*/  ISETP.LT.AND P6, PT, R13, UR10, !P3 ;  /* 0x0000000a0d007c0c */ /* 0x000fe2000dfc1270 */
[----:B------:R-:W-:Y:S01]  /*15cc0*/  ULDC UR10, c[0x0][0x228] ;  /* 0x00008a00000a7ab9 */ /* 0x000fe20000000800 */
[----:B------:R-:W-:Y:S01]  /*15cd0*/  ISETP.LT.AND P3, PT, R14, UR12, !P3 ;  /* 0x0000000c0e007c0c */ /* 0x000fe2000df61270 */
[----:B---3--:R-:W-:Y:S01]  /*15ce0*/  IMAD.WIDE R10, R27, 0x2, R8 ;  /* 0x000000021b0a7825 */ /* 0x008fe200078e0208 */
[----:B------:R-:W-:Y:S01]  /*15cf0*/  ISETP.GE.AND P1, PT, R15, UR4, PT ;  /* 0x000000040f007c0c */ /* 0x000fe2000bf26270 */
[----:B------:R-:W-:Y:S01]  /*15d00*/  ULDC UR4, c[0x0][0x22c] ;  /* 0x00008b0000047ab9 */ /* 0x000fe20000000800 */
[----:B------:R-:W-:Y:S01]  /*15d10*/  PRMT R15, R39, 0x7632, R15 ;  /* 0x00007632270f7816 */ /* 0x000fe2000000000f */
[----:B----4-:R-:W-:Y:S01]  /*15d20*/  IMAD.WIDE R20, R29, 0x2, R2 ;  /* 0x000000021d147825 */ /* 0x010fe200078e0202 */
[----:B------:R-:W-:Y:S01]  /*15d30*/  ULDC UR12, c[0x0][0x228] ;  /* 0x00008a00000c7ab9 */ /* 0x000fe20000000800 */
[----:B-----5:R-:W-:-:S02]  /*15d40*/  PRMT R35, R35, 0x7632, R35 ;  /* 0x0000763223237816 */ /* 0x020fc40000000023 */
[----:B------:R-:W-:Y:S02]  /*15d50*/  VIADD R24, R12, 0x14 ;  /* 0x000000140c187836 */ /* 0x000fe40000000000 */
[C---:B------:R-:W-:Y:S01]  /*15d60*/  IMAD.WIDE R22, R29.reuse, 0x2, R8 ;  /* 0x000000021d167825 */ /* 0x040fe200078e0208 */
[----:B------:R3:W-:Y:S02]  /*15d70*/  @P4 STG.E.U16 desc[UR6][R10.64], R35 ;  /* 0x000000230a004986 */ /* 0x0007e4000c101506 */
[----:B------:R-:W-:Y:S01]  /*15d80*/  ISETP.GE.AND P4, PT, R24, UR4, PT ;  /* 0x0000000418007c0c */ /* 0x000fe2000bf86270 */
[----:B------:R-:W-:Y:S01]  /*15d90*/  ULDC UR4, c[0x0][0x228] ;  /* 0x00008a0000047ab9 */ /* 0x000fe20000000800 */
[----:B------:R-:W-:Y:S01]  /*15da0*/  VIADD R29, R29, UR28 ;  /* 0x0000001c1d1d7c36 */ /* 0x000fe20008000000 */
[----:B------:R4:W-:Y:S01]  /*15db0*/  @P6 STG.E.U16 desc[UR6][R20.64], R39 ;  /* 0x0000002714006986 */ /* 0x0009e2000c101506 */
[C---:B------:R-:W-:Y:S01]  /*15dc0*/  ISETP.LT.AND P6, PT, R13.reuse, UR10, !P5 ;  /* 0x0000000a0d007c0c */ /* 0x040fe2000efc1270 */
[----:B------:R-:W-:Y:S01]  /*15dd0*/  ULDC UR10, c[0x0][0x228] ;  /* 0x00008a00000a7ab9 */ /* 0x000fe20000000800 */
[C---:B------:R-:W-:Y:S01]  /*15de0*/  ISETP.LT.AND P5, PT, R14.reuse, UR12, !P5 ;  /* 0x0000000c0e007c0c */ /* 0x040fe2000efa1270 */
[----:B------:R5:W-:Y:S01]  /*15df0*/  @P3 STG.E.U16 desc[UR6][R22.64], R15 ;  /* 0x0000000f16003986 */ /* 0x000be2000c101506 */
[----:B------:R-:W-:Y:S01]  /*15e00*/  ISETP.LT.AND P3, PT, R13, UR4, !P0 ;  /* 0x000000040d007c0c */ /* 0x000fe2000c761270 */
[C---:B------:R-:W-:Y:S01]  /*15e10*/  VIADD R27, R29.reuse, UR28 ;  /* 0x0000001c1d1b7c36 */ /* 0x040fe20008000000 */
[----:B------:R-:W-:Y:S01]  /*15e20*/  ISETP.LT.AND P0, PT, R14, UR8, !P0 ;  /* 0x000000080e007c0c */ /* 0x000fe2000c701270 */
[C---:B---3--:R-:W-:Y:S01]  /*15e30*/  IMAD.WIDE R10, R29.reuse, 0x2, R2 ;  /* 0x000000021d0a7825 */ /* 0x048fe200078e0202 */
[----:B------:R-:W-:Y:S01]  /*15e40*/  ULDC UR4, c[0x0][0x22c] ;  /* 0x00008b0000047ab9 */ /* 0x000fe20000000800 */
[----:B------:R-:W-:Y:S01]  /*15e50*/  ULDC UR12, c[0x0][0x228] ;  /* 0x00008a00000c7ab9 */ /* 0x000fe20000000800 */
[----:B------:R-:W-:Y:S01]  /*15e60*/  ULDC UR8, c[0x0][0x22c] ;  /* 0x00008b0000087ab9 */ /* 0x000fe20000000800 */
[----:B----4-:R-:W-:-:S04]  /*15e70*/  IMAD.WIDE R20, R29, 0x2, R8 ;  /* 0x000000021d147825 */ /* 0x010fc800078e0208 */
[C---:B-----5:R-:W-:Y:S02]  /*15e80*/  VIADD R15, R12.reuse, 0x15 ;  /* 0x000000150c0f7836 */ /* 0x060fe40000000000 */
[----:B------:R-:W-:Y:S01]  /*15e90*/  IMAD.WIDE R22, R27, 0x2, R2 ;  /* 0x000000021b167825 */ /* 0x000fe200078e0202 */
[----:B------:R-:W-:Y:S02]  /*15ea0*/  @P3 STG.E.U16 desc[UR6][R10.64], R40 ;  /* 0x000000280a003986 */ /* 0x000fe4000c101506 */
[----:B------:R-:W-:Y:S01]  /*15eb0*/  ISETP.GE.AND P3, PT, R15, UR4, PT ;  /* 0x000000040f007c0c */ /* 0x000fe2000bf66270 */
[----:B------:R-:W-:Y:S01]  /*15ec0*/  IMAD.WIDE R24, R27, 0x2, R8 ;  /* 0x000000021b187825 */ /* 0x000fe200078e0208 */
[----:B------:R3:W-:Y:S01]  /*15ed0*/  @P0 STG.E.U16 desc[UR6][R20.64], R26 ;  /* 0x0000001a14000986 */ /* 0x0007e2000c101506 */
[----:B------:R-:W-:Y:S01]  /*15ee0*/  ULDC UR4, c[0x0][0x248] ;  /* 0x0000920000047ab9 */ /* 0x000fe20000000800 */
[C---:B------:R-:W-:Y:S01]  /*15ef0*/  ISETP.LT.AND P0, PT, R13.reuse, UR10, !P2 ;  /* 0x0000000a0d007c0c */ /* 0x040fe2000d701270 */
[----:B------:R-:W-:Y:S01]  /*15f00*/  VIADD R15, R12, 0x16 ;  /* 0x000000160c0f7836 */ /* 0x000fe20000000000 */
[----:B------:R-:W-:Y:S01]  /*15f10*/  @P6 STG.E.U16 desc[UR6][R22.64], R88 ;  /* 0x0000005816006986 */ /* 0x000fe2000c101506 */
[----:B------:R-:W-:Y:S01]  /*15f20*/  ISETP.LT.AND P2, PT, R14, UR12, !P2 ;  /* 0x0000000c0e007c0c */ /* 0x000fe2000d741270 */
[----:B------:R-:W-:Y:S01]  /*15f30*/  ULDC UR10, c[0x0][0x228] ;  /* 0x00008a00000a7ab9 */ /* 0x000fe20000000800 */
[----:B------:R-:W-:Y:S01]  /*15f40*/  ISETP.LT.AND P6, PT, R13, UR14, !P1 ;  /* 0x0000000e0d007c0c */ /* 0x000fe2000cfc1270 */
[----:B------:R4:W-:Y:S01]  /*15f50*/  @P5 STG.E.U16 desc[UR6][R24.64], R28 ;  /* 0x0000001c18005986 */ /* 0x0009e2000c101506 */
[----:B------:R-:W-:Y:S01]  /*15f60*/  ISETP.GE.AND P5, PT, R15, UR8, PT ;  /* 0x000000080f007c0c */ /* 0x000fe2000bfa6270 */
[----:B------:R-:W-:Y:S01]  /*15f70*/  VIADD R15, R12, 0x17 ;  /* 0x000000170c0f7836 */ /* 0x000fe20000000000 */
[----:B------:R-:W-:Y:S01]  /*15f80*/  ULDC UR12, c[0x0][0x228] ;  /* 0x00008a00000c7ab9 */ /* 0x000fe20000000800 */
[----:B---3--:R-:W-:Y:S01]  /*15f90*/  VIADD R21, R27, UR4 ;  /* 0x000000041b157c36 */ /* 0x008fe20008000000 */
[----:B------:R-:W-:Y:S01]  /*15fa0*/  ULDC UR4, c[0x0][0x248] ;  /* 0x0000920000047ab9 */ /* 0x000fe20000000800 */
[----:B------:R-:W-:Y:S01]  /*15fb0*/  ULDC UR14, c[0x0][0x228] ;  /* 0x00008a00000e7ab9 */ /* 0x000fe20000000800 */
[----:B------:R-:W-:Y:S01]  /*15fc0*/  ISETP.LT.AND P1, PT, R14, UR10, !P1 ;  /* 0x0000000a0e007c0c */ /* 0x000fe2000cf21270 */
[C---:B------:R-:W-:Y:S01]  /*15fd0*/  IMAD.WIDE R10, R21.reuse, 0x2, R2 ;  /* 0x00000002150a7825 */ /* 0x040fe200078e0202 */
[----:B------:R-:W-:Y:S01]  /*15fe0*/  ULDC UR8, c[0x0][0x22c] ;  /* 0x00008b0000087ab9 */ /* 0x000fe20000000800 */
[----:B------:R-:W-:Y:S01]  /*15ff0*/  ULDC UR10, c[0x0][0x228] ;  /* 0x00008a00000a7ab9 */ /* 0x000fe20000000800 */
[----:B------:R-:W-:Y:S01]  /*16000*/  PRMT R26, R90, 0x7632, R26 ;  /* 0x000076325a1a7816 */ /* 0x000fe2000000001a */
[----:B----4-:R-:W-:Y:S01]  /*16010*/  VIADD R25, R21, UR4 ;  /* 0x0000000415197c36 */ /* 0x010fe20008000000 */
[----:B------:R-:W-:Y:S01]  /*16020*/  PRMT R24, R41, 0x7632, R24 ;  /* 0x0000763229187816 */ /* 0x000fe20000000018 */
[----:B------:R-:W-:Y:S01]  /*16030*/  IMAD.WIDE R20, R21, 0x2, R8 ;  /* 0x0000000215147825 */ /* 0x000fe200078e0208 */
[----:B------:R3:W-:Y:S01]  /*16040*/  @P0 STG.E.U16 desc[UR6][R10.64], R41 ;  /* 0x000000290a000986 */ /* 0x0007e2000c101506 */
[----:B------:R-:W-:-:S02]  /*16050*/  ULDC UR4, c[0x0][0x22c] ;  /* 0x00008b0000047ab9 */ /* 0x000fc40000000800 */
[----:B------:R-:W-:Y:S01]  /*16060*/  IMAD.WIDE R22, R25, 0x2, R2 ;  /* 0x0000000219167825 */ /* 0x000fe200078e0202 */
[----:B------:R4:W-:Y:S01]  /*16070*/  @P2 STG.E.U16 desc[UR6][R20.64], R24 ;  /* 0x0000001814002986 */ /* 0x0009e2000c101506 */
[----:B------:R-:W-:Y:S01]  /*16080*/  ISETP.GE.AND P0, PT, R15, UR4, PT ;  /* 0x000000040f007c0c */ /* 0x000fe2000bf06270 */
[----:B------:R-:W-:Y:S01]  /*16090*/  ULDC UR4, c[0x0][0x248] ;  /* 0x0000920000047ab9 */ /* 0x000fe20000000800 */
[----:B------:R-:W-:Y:S01]  /*160a0*/  VIADD R15, R12, 0x18 ;  /* 0x000000180c0f7836 */ /* 0x000fe20000000000 */
[----:B------:R5:W-:Y:S01]  /*160b0*/  @P6 STG.E.U16 desc[UR6][R22.64], R89 ;  /* 0x0000005916006986 */ /* 0x000be2000c101506 */
[----:B------:R-:W-:Y:S01]  /*160c0*/  ISETP.LT.AND P6, PT, R13, UR12, !P4 ;  /* 0x0000000c0d007c0c */ /* 0x000fe2000e7c1270 */
[C---:B------:R-:W-:Y:S01]  /*160d0*/  VIADD R27, R25.reuse, UR4 ;  /* 0x00000004191b7c36 */ /* 0x040fe20008000000 */
[----:B------:R-:W-:Y:S01]  /*160e0*/  ISETP.LT.AND P4, PT, R14, UR14, !P4 ;  /* 0x0000000e0e007c0c */ /* 0x000fe2000e781270 */
[----:B---3--:R-:W-:Y:S01]  /*160f0*/  IMAD.WIDE R10, R25, 0x2, R8 ;  /* 0x00000002190a7825 */ /* 0x008fe200078e0208 */
[----:B------:R-:W-:Y:S01]  /*16100*/  ISETP.GE.AND P2, PT, R15, UR8, PT ;  /* 0x000000080f007c0c */ /* 0x000fe2000bf46270 */
[----:B------:R-:W-:Y:S01]  /*16110*/  ULDC UR4, c[0x0][0x22c] ;  /* 0x00008b0000047ab9 */ /* 0x000fe20000000800 */
[----:B------:R-:W-:Y:S01]  /*16120*/  PRMT R15, R42, 0x7632, R15 ;  /* 0x000076322a0f7816 */ /* 0x000fe2000000000f */
[----:B----4-:R-:W-:Y:S01]  /*16130*/  IMAD.WIDE R20, R27, 0x2, R2 ;  /* 0x000000021b147825 */ /* 0x010fe200078e0202 */
[----:B------:R-:W-:Y:S01]  /*16140*/  ULDC UR12, c[0x0][0x228] ;  /* 0x00008a00000c7ab9 */ /* 0x000fe20000000800 */
[----:B------:R-:W-:Y:S01]  /*16150*/  ULDC UR14, c[0x0][0x228] ;  /* 0x00008a00000e7ab9 */ /* 0x000fe20000000800 */
[----:B------:R-:W-:Y:S01]  /*16160*/  ULDC UR8, c[0x0][0x248] ;  /* 0x0000920000087ab9 */ /* 0x000fe20000000800 */
[----:B-----5:R-:W-:Y:S01]  /*16170*/  PRMT R89, R89, 0x7632, R89 ;  /* 0x0000763259597816 */ /* 0x020fe20000000059 */
[----:B------:R-:W-:-:S04]  /*16180*/  IMAD.WIDE R22, R27, 0x2, R8 ;  /* 0x000000021b167825 */ /* 0x000fc800078e0208 */
[C---:B------:R-:W-:Y:S01]  /*16190*/  VIADD R24, R12.reuse, 0x19 ;  /* 0x000000190c187836 */ /* 0x040fe20000000000 */
[----:B------:R3:W-:Y:S01]  /*161a0*/  @P1 STG.E.U16 desc[UR6][R10.64], R89 ;  /* 0x000000590a001986 */ /* 0x0007e2000c101506 */
[----:B------:R-:W-:-:S03]  /*161b0*/  VIADD R28, R12, 0x74 ;  /* 0x000000740c1c7836 */ /* 0x000fc60000000000 */
[----:B------:R-:W-:Y:S01]  /*161c0*/  @P6 STG.E.U16 desc[UR6][R20.64], R42 ;  /* 0x0000002a14006986 */ /* 0x000fe2000c101506 */
[----:B------:R-:W-:Y:S01]  /*161d0*/  ISETP.GE.AND P1, PT, R24, UR4, PT ;  /* 0x0000000418007c0c */ /* 0x000fe2000bf26270 */
[----:B------:R-:W-:Y:S01]  /*161e0*/  ULDC UR4, c[0x0][0x248] ;  /* 0x0000920000047ab9 */ /* 0x000fe20000000800 */
[C---:B------:R-:W-:Y:S01]  /*161f0*/  ISETP.LT.AND P6, PT, R13.reuse, UR14, !P5 ;  /* 0x0000000e0d007c0c */ /* 0x040fe2000efc1270 */
[----:B------:R4:W-:Y:S01]  /*16200*/  @P4 STG.E.U16 desc[UR6][R22.64], R15 ;  /* 0x0000000f16004986 */ /* 0x0009e2000c101506 */
[----:B------:R-:W-:Y:S01]  /*16210*/  ISETP.LT.AND P4, PT, R13, UR10, !P3 ;  /* 0x0000000a0d007c0c */ /* 0x000fe2000df81270 */
[----:B------:R-:W-:Y:S01]  /*16220*/  VIADD R27, R27, UR4 ;  /* 0x000000041b1b7c36 */ /* 0x000fe20008000000 */
[C---:B------:R-:W-:Y:S01]  /*16230*/  ISETP.LT.AND P3, PT, R14.reuse, UR12, !P3 ;  /* 0x0000000c0e007c0c */ /* 0x040fe2000df61270 */
[----:B------:R-:W-:Y:S01]  /*16240*/  ULDC UR4, c[0x0][0x22c] ;  /* 0x00008b0000047ab9 */ /* 0x000fe20000000800 */
[----:B------:R-:W-:Y:S01]  /*16250*/  ISETP.LT.AND P5, PT, R14, UR16, !P5 ;  /* 0x000000100e007c0c */ /* 0x000fe2000efa1270 */
[C---:B------:R-:W-:Y:S01]  /*16260*/  VIADD R29, R27.reuse, UR8 ;  /* 0x000000081b1d7c36 */ /* 0x040fe20008000000 */
[----:B------:R-:W-:Y:S01]  /*16270*/  ULDC UR10, c[0x0][0x228] ;  /* 0x00008a00000a7ab9 */ /* 0x000fe20000000800 */
[C---:B---3--:R-:W-:Y:S01]  /*16280*/  IMAD.WIDE R10, R27.reuse, 0x2, R2 ;  /* 0x000000021b0a7825 */ /* 0x048fe200078e0202 */
[----:B------:R-:W-:Y:S01]  /*16290*/  ULDC UR12, c[0x0][0x228] ;  /* 0x00008a00000c7ab9 */ /* 0x000fe20000000800 */
[----:B------:R-:W-:Y:S01]  /*162a0*/  ULDC UR14, c[0x0][0x228] ;  /* 0x00008a00000e7ab9 */ /* 0x000fe20000000800 */
[----:B------:R-:W-:Y:S01]  /*162b0*/  ULDC UR8, c[0x0][0x22c] ;  /* 0x00008b0000087ab9 */ /* 0x000fe20000000800 */
[----:B----4-:R-:W-:Y:S01]  /*162c0*/  VIADD R15, R12, 0x1a ;  /* 0x0000001a0c0f7836 */ /* 0x010fe20000000000 */
[----:B------:R-:W-:Y:S01]  /*162d0*/  ULDC UR16, c[0x0][0x228] ;  /* 0x00008a0000107ab9 */ /* 0x000fe20000000800 */
[----:B------:R-:W-:Y:S01]  /*162e0*/  IMAD.WIDE R20, R27, 0x2, R8 ;  /* 0x000000021b147825 */ /* 0x000fe200078e0208 */
[----:B------:R-:W-:Y:S01]  /*162f0*/  @P4 STG.E.U16 desc[UR6][R10.64], R90 ;  /* 0x0000005a0a004986 */ /* 0x000fe2000c101506 */
[----:B------:R-:W-:-:S02]  /*16300*/  PRMT R27, R43, 0x7632, R27 ;  /* 0x000076322b1b7816 */ /* 0x000fc4000000001b */
[----:B------:R-:W-:Y:S01]  /*16310*/  IMAD.WIDE R22, R29, 0x2, R2 ;  /* 0x000000021d167825 */ /* 0x000fe200078e0202 */
[----:B------:R-:W-:Y:S01]  /*16320*/  ISETP.GE.AND P4, PT, R15, UR4, PT ;  /* 0x000000040f007c0c */ /* 0x000fe2000bf86270 */
[----:B------:R3:W-:Y:S01]  /*16330*/  @P3 STG.E.U16 desc[UR6][R20.64], R26 ;  /* 0x0000001a14003986 */ /* 0x0007e2000c101506 */
[----:B------:R-:W-:Y:S01]  /*16340*/  ULDC UR4, c[0x0][0x248] ;  /* 0x0000920000047ab9 */ /* 0x000fe20000000800 */
[----:B------:R-:W-:Y:S01]  /*16350*/  IMAD.WIDE R24, R29, 0x2, R8 ;  /* 0x000000021d187825 */ /* 0x000fe200078e0208 */
[C---:B------:R-:W-:Y:S01]  /*16360*/  ISETP.LT.AND P3, PT, R13.reuse, UR10, !P0 ;  /* 0x0000000a0d007c0c */ /* 0x040fe2000c761270 */
[----:B------:R-:W-:Y:S01]  /*16370*/  @P6 STG.E.U16 desc[UR6][R22.64], R43 ;  /* 0x0000002b16006986 */ /* 0x000fe2000c101506 */
[----:B------:R-:W-:Y:S01]  /*16380*/  ISETP.LT.AND P0, PT, R14, UR12, !P0 ;  /* 0x0000000c0e007c0c */ /* 0x000fe2000c701270 */
[C---:B------:R-:W-:Y:S01]  /*16390*/  VIADD R15, R12.reuse, 0x1b ;  /* 0x0000001b0c0f7836 */ /* 0x040fe20000000000 */
[----:B------:R-:W-:Y:S01]  /*163a0*/  ISETP.LT.AND P6, PT, R13, UR14, !P2 ;  /* 0x0000000e0d007c0c */ /* 0x000fe2000d7c1270 */
[----:B------:R4:W-:Y:S01]  /*163b0*/  @P5 STG.E.U16 desc[UR6][R24.64], R27 ;  /* 0x0000001b18005986 */ /* 0x0009e2000c101506 */
[----:B------:R-:W-:Y:S01]  /*163c0*/  ULDC UR10, c[0x0][0x228] ;  /* 0x00008a00000a7ab9 */ /* 0x000fe20000000800 */
[----:B------:R-:W-:Y:S01]  /*163d0*/  ULDC UR12, c[0x0][0x228] ;  /* 0x00008a00000c7ab9 */ /* 0x000fe20000000800 */
[----:B------:R-:W-:Y:S01]  /*163e0*/  ISETP.GE.AND P5, PT, R15, UR8, PT ;  /* 0x000000080f007c0c */ /* 0x000fe2000bfa6270 */
[----:B---3--:R-:W-:Y:S01]  /*163f0*/  VIADD R21, R29, UR4 ;  /* 0x000000041d157c36 */ /* 0x008fe20008000000 */
[----:B------:R-:W-:Y:S01]  /*16400*/  ULDC UR4, c[0x0][0x248] ;  /* 0x0000920000047ab9 */ /* 0x000fe20000000800 */
[----:B------:R-:W-:Y:S01]  /*16410*/  VIADD R15, R12, 0x1c ;  /* 0x0000001c0c0f7836 */ /* 0x000fe20000000000 */
[----:B------:R-:W-:Y:S01]  /*16420*/  ULDC UR14, c[0x0][0x228] ;  /* 0x00008a00000e7ab9 */ /* 0x000fe20000000800 */
[C---:B------:R-:W-:Y:S01]  /*16430*/  IMAD.WIDE R10, R21.reuse, 0x2, R2 ;  /* 0x00000002150a7825 */ /* 0x040fe200078e0202 */
[----:B------:R-:W-:Y:S01]  /*16440*/  ISETP.LT.AND P2, PT, R14, UR10, !P2 ;  /* 0x0000000a0e007c0c */ /* 0x000fe2000d741270 */
[----:B------:R-:W-:Y:S01]  /*16450*/  ULDC UR8, c[0x0][0x22c] ;  /* 0x00008b0000087ab9 */ /* 0x000fe20000000800 */
[----:B------:R-:W-:Y:S01]  /*16460*/  ULDC UR10, c[0x0][0x228] ;  /* 0x00008a00000a7ab9 */ /* 0x000fe20000000800 */
[----:B----4-:R-:W-:Y:S01]  /*16470*/  VIADD R25, R21, UR4 ;  /* 0x0000000415197c36 */ /* 0x010fe20008000000 */
[----:B------:R-:W-:Y:S01]  /*16480*/  PRMT R24, R91, 0x7632, R24 ;  /* 0x000076325b187816 */ /* 0x000fe20000000018 */
[----:B------:R-:W-:Y:S01]  /*16490*/  IMAD.WIDE R20, R21, 0x2, R8 ;  /* 0x0000000215147825 */ /* 0x000fe200078e0208 */
[----:B------:R3:W-:Y:S01]  /*164a0*/  @P3 STG.E.U16 desc[UR6][R10.64], R91 ;  /* 0x0000005b0a003986 */ /* 0x0007e2000c101506 */
[----:B------:R-:W-:Y:S01]  /*164b0*/  ULDC UR4, c[0x0][0x22c] ;  /* 0x00008b0000047ab9 */ /* 0x000fe20000000800 */
[----:B------:R-:W-:Y:S01]  /*164c0*/  PRMT R26, R93, 0x7632, R26 ;  /* 0x000076325d1a7816 */ /* 0x000fe2000000001a */
        /* <DEDUP_REMOVED lines=13> */
[C---:B----4-:R-:W-:Y:S01]  /*165a0*/  IMAD.WIDE R20, R27.reuse, 0x2, R2 ;  /* 0x000000021b147825 */ /* 0x050fe200078e0202 */
[----:B------:R-:W-:Y:S01]  /*165b0*/  ULDC UR12, c[0x0][0x228] ;  /* 0x00008a00000c7ab9 */ /* 0x000fe20000000800 */
[----:B------:R-:W-:Y:S01]  /*165c0*/  ULDC UR14, c[0x0][0x228] ;  /* 0x00008a00000e7ab9 */ /* 0x000fe20000000800 */
[----:B------:R-:W-:Y:S01]  /*165d0*/  ULDC UR8, c[0x0][0x248] ;  /* 0x0000920000087ab9 */ /* 0x000fe20000000800 */
[----:B-----5:R-:W-:Y:S01]  /*165e0*/  PRMT R92, R92, 0x7632, R92 ;  /* 0x000076325c5c7816 */ /* 0x020fe2000000005c */
[----:B------:R-:W-:-:S04]  /*165f0*/  IMAD.WIDE R22, R27, 0x2, R8 ;  /* 0x000000021b167825 */ /* 0x000fc800078e0208 */
[----:B------:R-:W-:Y:S01]  /*16600*/  VIADD R24, R12, 0x1e ;  /* 0x0000001e0c187836 */ /* 0x000fe20000000000 */
[----:B------:R3:W-:Y:S04]  /*16610*/  @P2 STG.E.U16 desc[UR6][R10.64], R92 ;  /* 0x0000005c0a002986 */ /* 0x0007e8000c101506 */
        /* <DEDUP_REMOVED lines=43> */
[C---:B----4-:R-:W-:Y:S01]  /*168d0*/  VIADD R25, R21.reuse, UR4 ;  /* 0x0000000415197c36 */ /* 0x050fe20008000000 */
        /* <DEDUP_REMOVED lines=205> */
[----:B------:R-:W-:Y:S01]  /*175b0*/  IMAD.WIDE R10, R21, 0x2, R2 ;  /* 0x00000002150a7825 */ /* 0x000fe200078e0202 */
[----:B------:R-:W-:Y:S01]  /*175c0*/  ISETP.LT.AND P1, PT, R14, UR10, !P1 ;  /* 0x0000000a0e007c0c */ /* 0x000fe2000cf21270 */
[----:B------:R-:W-:Y:S01]  /*175d0*/  ULDC UR8, c[0x0][0x22c] ;  /* 0x00008b0000087ab9 */ /* 0x000fe20000000800 */
[----:B------:R-:W-:Y:S01]  /*175e0*/  PRMT R26, R143, 0x7632, R26 ;  /* 0x000076328f1a7816 */ /* 0x000fe2000000001a */
[----:B----4-:R-:W-:Y:S01]  /*175f0*/  VIADD R25, R21, UR4 ;  /* 0x0000000415197c36 */ /* 0x010fe20008000000 */
[----:B------:R-:W-:Y:S01]  /*17600*/  PRMT R24, R137, 0x7632, R24 ;  /* 0x0000763289187816 */ /* 0x000fe20000000018 */
[----:B------:R-:W-:Y:S01]  /*17610*/  IMAD.WIDE R20, R21, 0x2, R8 ;  /* 0x0000000215147825 */ /* 0x000fe200078e0208 */
[----:B------:R3:W-:Y:S01]  /*17620*/  @P0 STG.E.U16 desc[UR6][R10.64], R137 ;  /* 0x000000890a000986 */ /* 0x0007e2000c101506 */
[----:B------:R-:W-:Y:S01]  /*17630*/  ULDC UR4, c[0x0][0x22c] ;  /* 0x00008b0000047ab9 */ /* 0x000fe20000000800 */
[----:B------:R-:W-:Y:S01]  /*17640*/  ULDC UR10, c[0x0][0x22c] ;  /* 0x00008b00000a7ab9 */ /* 0x000fe20000000800 */
        /* <DEDUP_REMOVED lines=31> */
[C---:B---3--:R-:W-:Y:S01]  /*17840*/  IMAD.WIDE R10, R27.reuse, 0x2, R2 ;  /* 0x000000021b0a7825 */ /* 0x048fe200078e0202 */
[----:B------:R-:W-:Y:S01]  /*17850*/  ULDC UR4, c[0x0][0x248] ;  /* 0x0000920000047ab9 */ /* 0x000fe20000000800 */
[----:B------:R-:W-:Y:S01]  /*17860*/  ULDC UR14, c[0x0][0x228] ;  /* 0x00008a00000e7ab9 */ /* 0x000fe20000000800 */
[----:B------:R-:W-:Y:S01]  /*17870*/  ULDC UR16, c[0x0][0x228] ;  /* 0x00008a0000107ab9 */ /* 0x000fe20000000800 */
[C---:B------:R-:W-:Y:S01]  /*17880*/  VIADD R29, R27.reuse, UR8 ;  /* 0x000000081b1d7c36 */ /* 0x040fe20008000000 */
        /* <DEDUP_REMOVED lines=8> */
[----:B------:R-:W-:Y:S01]  /*17910*/  ULDC UR10, c[0x0][0x228] ;  /* 0x00008a00000a7ab9 */ /* 0x000fe20000000800 */
[----:B------:R3:W-:Y:S01]  /*17920*/  @P3 STG.E.U16 desc[UR6][R20.64], R26 ;  /* 0x0000001a14003986 */ /* 0x0007e2000c101506 */
[----:B------:R-:W-:Y:S01]  /*17930*/  IMAD.WIDE R24, R29, 0x2, R8 ;  /* 0x000000021d187825 */ /* 0x000fe200078e0208 */
[C---:B------:R-:W-:Y:S01]  /*17940*/  ISETP.LT.AND P3, PT, R13.reuse, UR10, !P0 ;  /* 0x0000000a0d007c0c */ /* 0x040fe2000c761270 */
[----:B------:R-:W-:Y:S01]  /*17950*/  ULDC UR10, c[0x0][0x228] ;  /* 0x00008a00000a7ab9 */ /* 0x000fe20000000800 */
        /* <DEDUP_REMOVED lines=11> */
[----:B------:R-:W-:Y:S01]  /*17a10*/  ISETP.LT.AND P2, PT, R14, UR10, !P2 ;  /* 0x0000000a0e007c0c */ /* 0x000fe2000d741270 */
[----:B------:R-:W-:Y:S01]  /*17a20*/  IMAD.WIDE R10, R21, 0x2, R2 ;  /* 0x00000002150a7825 */ /* 0x000fe200078e0202 */
[----:B------:R-:W-:Y:S01]  /*17a30*/  ULDC UR8, c[0x0][0x22c] ;  /* 0x00008b0000087ab9 */ /* 0x000fe20000000800 */
[----:B------:R-:W-:Y:S01]  /*17a40*/  ULDC UR10, c[0x0][0x228] ;  /* 0x00008a00000a7ab9 */ /* 0x000fe20000000800 */
[----:B------:R-:W-:Y:S01]  /*17a50*/  PRMT R26, R45, 0x7632, R26 ;  /* 0x000076322d1a7816 */ /* 0x000fe2000000001a */
[C---:B----4-:R-:W-:Y:S01]  /*17a60*/  VIADD R25, R21.reuse, UR4 ;  /* 0x0000000415197c36 */ /* 0x050fe20008000000 */
        /* <DEDUP_REMOVED lines=162> */
[----:B------:R-:W-:-:S02]  /*18490*/  VIADD R24, R12, 0x41 ;  /* 0x000000410c187836 */ /* 0x000fc40000000000 */
[C---:B------:R-:W-:Y:S02]  /*184a0*/  IMAD.WIDE R22, R27.reuse, 0x2, R8 ;  /* 0x000000021b167825 */ /* 0x040fe400078e0208 */
[----:B------:R3:W-:Y:S01]  /*184b0*/  @P3 STG.E.U16 desc[UR6][R10.64], R49 ;  /* 0x000000310a003986 */ /* 0x0007e2000c101506 */
[----:B------:R-:W-:Y:S01]  /*184c0*/  ISETP.GE.AND P3, PT, R24, UR4, PT ;  /* 0x0000000418007c0c */ /* 0x000fe2000bf66270 */
[----:B------:R-:W-:Y:S02]  /*184d0*/  ULDC UR4, c[0x0][0x248] ;  /* 0x0000920000047ab9 */ /* 0x000fe40000000800 */
[----:B------:R4:W-:Y:S01]  /*184e0*/  @P6 STG.E.U16 desc[UR6][R20.64], R114 ;  /* 0x0000007214006986 */ /* 0x0009e2000c101506 */
[----:B------:R-:W-:Y:S01]  /*184f0*/  VIADD R27, R27, UR4 ;  /* 0x000000041b1b7c36 */ /* 0x000fe20008000000 */
[C---:B------:R-:W-:Y:S01]  /*18500*/  ISETP.LT.AND P6, PT, R13.reuse, UR14, !P5 ;  /* 0x0000000e0d007c0c */ /* 0x040fe2000efc1270 */
[----:B------:R-:W-:Y:S01]  /*18510*/  ULDC UR4, c[0x0][0x22c] ;  /* 0x00008b0000047ab9 */ /* 0x000fe20000000800 */
[----:B------:R5:W-:Y:S01]  /*18520*/  @P0 STG.E.U16 desc[UR6][R22.64], R15 ;  /* 0x0000000f16000986 */ /* 0x000be2000c101506 */
[----:B------:R-:W-:Y:S01]  /*18530*/  ISETP.LT.AND P0, PT, R13, UR10, !P2 ;  /* 0x0000000a0d007c0c */ /* 0x000fe2000d701270 */
[C---:B------:R-:W-:Y:S01]  /*18540*/  VIADD R29, R27.reuse, UR8 ;  /* 0x000000081b1d7c36 */ /* 0x040fe20008000000 */
[C---:B------:R-:W-:Y:S01]  /*18550*/  ISETP.LT.AND P2, PT, R14.reuse, UR12, !P2 ;  /* 0x0000000c0e007c0c */ /* 0x040fe2000d741270 */
[C---:B---3--:R-:W-:Y:S01]  /*18560*/  IMAD.WIDE R10, R27.reuse, 0x2, R2 ;  /* 0x000000021b0a7825 */ /* 0x048fe200078e0202 */
[----:B------:R-:W-:Y:S01]  /*18570*/  ISETP.LT.AND P5, PT, R14, UR16, !P5 ;  /* 0x000000100e007c0c */ /* 0x000fe2000efa1270 */
[----:B------:R-:W-:Y:S01]  /*18580*/  ULDC UR10, c[0x0][0x228] ;  /* 0x00008a00000a7ab9 */ /* 0x000fe20000000800 */
[----:B------:R-:W-:Y:S01]  /*18590*/  ULDC UR12, c[0x0][0x228] ;  /* 0x00008a00000c7ab9 */ /* 0x000fe20000000800 */
[----:B----4-:R-:W-:Y:S01]  /*185a0*/  IMAD.WIDE R20, R27, 0x2, R8 ;  /* 0x000000021b147825 */ /* 0x010fe200078e0208 */
[----:B------:R-:W-:Y:S01]  /*185b0*/  PRMT R27, R115, 0x7632, R27 ;  /* 0x00007632731b7816 */ /* 0x000fe2000000001b */
[----:B------:R-:W-:Y:S01]  /*185c0*/  ULDC UR14, c[0x0][0x228] ;  /* 0x00008a00000e7ab9 */ /* 0x000fe20000000800 */
[----:B------:R-:W-:Y:S01]  /*185d0*/  ULDC UR8, c[0x0][0x22c] ;  /* 0x00008b0000087ab9 */ /* 0x000fe20000000800 */
[----:B-----5:R-:W-:Y:S01]  /*185e0*/  IMAD.WIDE R22, R29, 0x2, R2 ;  /* 0x000000021d167825 */ /* 0x020fe200078e0202 */
[----:B------:R-:W-:Y:S01]  /*185f0*/  ULDC UR16, c[0x0][0x228] ;  /* 0x00008a0000107ab9 */ /* 0x000fe20000000800 */
[----:B------:R-:W-:Y:S02]  /*18600*/  @P0 STG.E.U16 desc[UR6][R10.64], R50 ;  /* 0x000000320a000986 */ /* 0x000fe4000c101506 */
[----:B------:R-:W-:-:S02]  /*18610*/  VIADD R15, R12, 0x42 ;  /* 0x000000420c0f7836 */ /* 0x000fc40000000000 */
[----:B------:R-:W-:Y:S01]  /*18620*/  IMAD.WIDE R24, R29, 0x2, R8 ;  /* 0x000000021d187825 */ /* 0x000fe200078e0208 */
[----:B------:R3:W-:Y:S02]  /*18630*/  @P2 STG.E.U16 desc[UR6][R20.64], R26 ;  /* 0x0000001a14002986 */ /* 0x0007e4000c101506 */
[----:B------:R-:W-:Y:S01]  /*18640*/  ISETP.GE.AND P0, PT, R15, UR4, PT ;  /* 0x000000040f007c0c */ /* 0x000fe2000bf06270 */
[----:B------:R-:W-:Y:S01]  /*18650*/  ULDC UR4, c[0x0][0x248] ;  /* 0x0000920000047ab9 */ /* 0x000fe20000000800 */
[----:B------:R-:W-:Y:S01]  /*18660*/  @P6 STG.E.U16 desc[UR6][R22.64], R115 ;  /* 0x0000007316006986 */ /* 0x000fe2000c101506 */
[C---:B------:R-:W-:Y:S01]  /*18670*/  ISETP.LT.AND P6, PT, R13.reuse, UR14, !P4 ;  /* 0x0000000e0d007c0c */ /* 0x040fe2000e7c1270 */
[----:B------:R-:W-:Y:S01]  /*18680*/  VIADD R15, R12, 0x43 ;  /* 0x000000430c0f7836 */ /* 0x000fe20000000000 */
[----:B------:R-:W-:Y:S01]  /*18690*/  ULDC UR14, c[0x0][0x228] ;  /* 0x00008a00000e7ab9 */ /* 0x000fe20000000800 */
[----:B------:R4:W-:Y:S01]  /*186a0*/  @P5 STG.E.U16 desc[UR6][R24.64], R27 ;  /* 0x0000001b18005986 */ /* 0x0009e2000c101506 */
[----:B------:R-:W-:Y:S01]  /*186b0*/  ISETP.LT.AND P5, PT, R13, UR10, !P1 ;  /* 0x0000000a0d007c0c */ /* 0x000fe2000cfa1270 */
[----:B------:R-:W-:Y:S01]  /*186c0*/  ULDC UR10, c[0x0][0x228] ;  /* 0x00008a00000a7ab9 */ /* 0x000fe20000000800 */
[----:B------:R-:W-:Y:S01]  /*186d0*/  ISETP.LT.AND P1, PT, R14, UR12, !P1 ;  /* 0x0000000c0e007c0c */ /* 0x000fe2000cf21270 */
[----:B---3--:R-:W-:Y:S01]  /*186e0*/  VIADD R21, R29, UR4 ;  /* 0x000000041d157c36 */ /* 0x008fe20008000000 */
[----:B------:R-:W-:Y:S01]  /*186f0*/  ULDC UR4, c[0x0][0x248] ;  /* 0x0000920000047ab9 */ /* 0x000fe20000000800 */
[----:B------:R-:W-:Y:S01]  /*18700*/  ISETP.GE.AND P2, PT, R15, UR8, PT ;  /* 0x000000080f007c0c */ /* 0x000fe2000bf46270 */
[----:B------:R-:W-:Y:S01]  /*18710*/  VIADD R15, R12, 0x44 ;  /* 0x000000440c0f7836 */ /* 0x000fe20000000000 */
[----:B------:R-:W-:Y:S01]  /*18720*/  ULDC UR12, c[0x0][0x228] ;  /* 0x00008a00000c7ab9 */ /* 0x000fe20000000800 */
[----:B------:R-:W-:Y:S01]  /*18730*/  IMAD.WIDE R10, R21, 0x2, R2 ;  /* 0x00000002150a7825 */ /* 0x000fe200078e0202 */
[----:B------:R-:W-:Y:S01]  /*18740*/  ISETP.LT.AND P4, PT, R14, UR10, !P4 ;  /* 0x0000000a0e007c0c */ /* 0x000fe2000e781270 */
[----:B------:R-:W-:Y:S01]  /*18750*/  ULDC UR8, c[0x0][0x22c] ;  /* 0x00008b0000087ab9 */ /* 0x000fe20000000800 */
[----:B----4-:R-:W-:Y:S01]  /*18760*/  PRMT R24, R51, 0x7632, R24 ;  /* 0x0000763233187816 */ /* 0x010fe20000000018 */
[C---:B------:R-:W-:Y:S01]  /*18770*/  VIADD R25, R21.reuse, UR4 ;  /* 0x0000000415197c36 */ /* 0x040fe20008000000 */
[----:B------:R3:W-:Y:S01]  /*18780*/  @P5 STG.E.U16 desc[UR6][R10.64], R51 ;  /* 0x000000330a005986 */ /* 0x0007e2000c101506 */
[----:B------:R-:W-:Y:S01]  /*18790*/  IMAD.WIDE R20, R21, 0x2, R8 ;  /* 0x0000000215147825 */ /* 0x000fe200078e0208 */
[----:B------:R-:W-:Y:S01]  /*187a0*/  ULDC UR4, c[0x0][0x22c] ;  /* 0x00008b0000047ab9 */ /* 0x000fe20000000800 */
[----:B------:R-:W-:Y:S01]  /*187b0*/  ULDC UR10, c[0x0][0x228] ;  /* 0x00008a00000a7ab9 */ /* 0x000fe20000000800 */
[----:B------:R-:W-:Y:S01]  /*187c0*/  ISETP.GE.AND P5, PT, R15, UR4, PT ;  /* 0x000000040f007c0c */ /* 0x000fe2000bfa6270 */
[----:B------:R-:W-:Y:S01]  /*187d0*/  IMAD.WIDE R22, R25, 0x2, R2 ;  /* 0x0000000219167825 */ /* 0x000fe200078e0202 */
[----:B------:R4:W-:Y:S01]  /*187e0*/  @P1 STG.E.U16 desc[UR6][R20.64], R24 ;  /* 0x0000001814001986 */ /* 0x0009e2000c101506 */
[----:B------:R-:W-:Y:S01]  /*187f0*/  ULDC UR4, c[0x0][0x248] ;  /* 0x0000920000047ab9 */ /* 0x000fe20000000800 */
[----:B------:R-:W-:Y:S01]  /*18800*/  PRMT R26, R117, 0x7632, R26 ;  /* 0x00007632751a7816 */ /* 0x000fe2000000001a */
        /* <DEDUP_REMOVED lines=35> */
[C---:B-----5:R-:W-:Y:S01]  /*18a40*/  IMAD.WIDE R22, R29.reuse, 0x2, R2 ;  /* 0x000000021d167825 */ /* 0x060fe200078e0202 */
[----:B------:R-:W-:Y:S01]  /*18a50*/  ULDC UR16, c[0x0][0x228] ;  /* 0x00008a0000107ab9 */ /* 0x000fe20000000800 */
[----:B------:R-:W-:Y:S02]  /*18a60*/  @P3 STG.E.U16 desc[UR6][R10.64], R117 ;  /* 0x000000750a003986 */ /* 0x000fe4000c101506 */
[----:B------:R-:W-:-:S02]  /*18a70*/  IMAD.WIDE R24, R29, 0x2, R8 ;  /* 0x000000021d187825 */ /* 0x000fc400078e0208 */
[----:B------:R3:W-:Y:S02]  /*18a80*/  @P0 STG.E.U16 desc[UR6][R20.64], R26 ;  /* 0x0000001a14000986 */ /* 0x0007e4000c101506 */
[----:B------:R-:W-:Y:S02]  /*18a90*/  VIADD R15, R12, 0x47 ;  /* 0x000000470c0f7836 */ /* 0x000fe40000000000 */
[----:B------:R-:W-:Y:S01]  /*18aa0*/  @P6 STG.E.U16 desc[UR6][R22.64], R53 ;  /* 0x0000003516006986 */ /* 0x000fe2000c101506 */
[----:B------:R-:W-:Y:S01]  /*18ab0*/  ISETP.LT.AND P6, PT, R13, UR14, !P1 ;  /* 0x0000000e0d007c0c */ /* 0x000fe2000cfc1270 */
[----:B------:R-:W-:Y:S01]  /*18ac0*/  ULDC UR14, c[0x0][0x228] ;  /* 0x00008a00000e7ab9 */ /* 0x000fe20000000800 */
[----:B------:R-:W-:Y:S01]  /*18ad0*/  ISETP.GE.AND P3, PT, R15, UR4, PT ;  /* 0x000000040f007c0c */ /* 0x000fe2000bf66270 */
[----:B------:R4:W-:Y:S01]  /*18ae0*/  @P2 STG.E.U16 desc[UR6][R24.64], R27 ;  /* 0x0000001b18002986 */ /* 0x0009e2000c101506 */
[----:B------:R-:W-:Y:S01]  /*18af0*/  ISETP.LT.AND P2, PT, R13, UR10, !P5 ;  /* 0x0000000a0d007c0c */ /* 0x000fe2000ef41270 */
[----:B------:R-:W-:Y:S01]  /*18b00*/  ULDC UR4, c[0x0][0x248] ;  /* 0x0000920000047ab9 */ /* 0x000fe20000000800 */
[----:B------:R-:W-:Y:S01]  /*18b10*/  ISETP.LT.AND P5, PT, R14, UR12, !P5 ;  /* 0x0000000c0e007c0c */ /* 0x000fe2000efa1270 */
[----:B---3--:R-:W-:Y:S01]  /*18b20*/  VIADD R21, R29, UR4 ;  /* 0x000000041d157c36 */ /* 0x008fe20008000000 */
[----:B------:R-:W-:Y:S01]  /*18b30*/  ULDC UR4, c[0x0][0x248] ;  /* 0x0000920000047ab9 */ /* 0x000fe20000000800 */
[----:B------:R-:W-:Y:S01]  /*18b40*/  VIADD R15, R12, 0x48 ;  /* 0x000000480c0f7836 */ /* 0x000fe20000000000 */
[----:B------:R-:W-:Y:S01]  /*18b50*/  ULDC UR10, c[0x0][0x228] ;  /* 0x00008a00000a7ab9 */ /* 0x000fe20000000800 */
[C---:B------:R-:W-:Y:S01]  /*18b60*/  IMAD.WIDE R10, R21.reuse, 0x2, R2 ;  /* 0x00000002150a7825 */ /* 0x040fe200078e0202 */
[----:B------:R-:W-:Y:S01]  /*18b70*/  ULDC UR12, c[0x0][0x228] ;  /* 0x00008a00000c7ab9 */ /* 0x000fe20000000800 */
[----:B------:R-:W-:Y:S01]  /*18b80*/  ISETP.LT.AND P1, PT, R14, UR10, !P1 ;  /* 0x0000000a0e007c0c */ /* 0x000fe2000cf21270 */
[----:B------:R-:W-:Y:S01]  /*18b90*/  ULDC UR10, c[0x0][0x228] ;  /* 0x00008a00000a7ab9 */ /* 0x000fe20000000800 */
[C---:B----4-:R-:W-:Y:S01]  /*18ba0*/  VIADD R25, R21.reuse, UR4 ;  /* 0x0000000415197c36 */ /* 0x050fe20008000000 */
[----:B------:R-:W-:Y:S01]  /*18bb0*/  PRMT R24, R118, 0x7632, R24 ;  /* 0x0000763276187816 */ /* 0x000fe20000000018 */
[----:B------:R-:W-:Y:S01]  /*18bc0*/  IMAD.WIDE R20, R21, 0x2, R8 ;  /* 0x0000000215147825 */ /* 0x000fe200078e0208 */
[----:B------:R-:W-:Y:S01]  /*18bd0*/  ISETP.GE.AND P0, PT, R15, UR8, PT ;  /* 0x000000080f007c0c */ /* 0x000fe2000bf06270 */
[----:B------:R3:W-:Y:S01]  /*18be0*/  @P2 STG.E.U16 desc[UR6][R10.64], R118 ;  /* 0x000000760a002986 */ /* 0x0007e2000c101506 */
[----:B------:R-:W-:Y:S01]  /*18bf0*/  ULDC UR4, c[0x0][0x22c] ;  /* 0x00008b0000047ab9 */ /* 0x000fe20000000800 */
[----:B------:R-:W-:Y:S01]  /*18c00*/  VIADD R15, R12, 0x49 ;  /* 0x000000490c0f7836 */ /* 0x000fe20000000000 */
[----:B------:R-:W-:Y:S01]  /*18c10*/  ULDC UR8, c[0x0][0x22c] ;  /* 0x00008b0000087ab9 */ /* 0x000fe20000000800 */
[----:B------:R-:W-:Y:S01]  /*18c20*/  IMAD.WIDE R22, R25, 0x2, R2 ;  /* 0x0000000219167825 */ /* 0x000fe200078e0202 */
[----:B------:R4:W-:Y:S01]  /*18c30*/  @P5 STG.E.U16 desc[UR6][R20.64], R24 ;  /* 0x0000001814005986 */ /* 0x0009e2000c101506 */
[----:B------:R-:W-:Y:S01]  /*18c40*/  ISETP.LT.AND P5, PT, R13, UR12, !P4 ;  /* 0x0000000c0d007c0c */ /* 0x000fe2000e7a1270 */
[----:B------:R-:W-:Y:S01]  /*18c50*/  ULDC UR12, c[0x0][0x228] ;  /* 0x00008a00000c7ab9 */ /* 0x000fe20000000800 */
[----:B------:R-:W-:Y:S01]  /*18c60*/  ISETP.GE.AND P2, PT, R15, UR4, PT ;  /* 0x000000040f007c0c */ /* 0x000fe2000bf46270 */
[----:B------:R-:W-:Y:S01]  /*18c70*/  ULDC UR4, c[0x0][0x248] ;  /* 0x0000920000047ab9 */ /* 0x000fe20000000800 */
[----:B------:R5:W-:Y:S01]  /*18c80*/  @P6 STG.E.U16 desc[UR6][R22.64], R54 ;  /* 0x0000003616006986 */ /* 0x000be2000c101506 */
[C---:B------:R-:W-:Y:S01]  /*18c90*/  VIADD R27, R25.reuse, UR4 ;  /* 0x00000004191b7c36 */ /* 0x040fe20008000000 */
[----:B------:R-:W-:Y:S01]  /*18ca0*/  ISETP.LT.AND P6, PT, R14, UR14, !P4 ;  /* 0x0000000e0e007c0c */ /* 0x000fe2000e7c1270 */
[----:B------:R-:W-:Y:S01]  /*18cb0*/  VIADD R15, R12, 0x4a ;  /* 0x0000004a0c0f7836 */ /* 0x000fe20000000000 */
[----:B------:R-:W-:Y:S01]  /*18cc0*/  ULDC UR4, c[0x0][0x22c] ;  /* 0x00008b0000047ab9 */ /* 0x000fe20000000800 */
[----:B---3--:R-:W-:Y:S01]  /*18cd0*/  IMAD.WIDE R10, R25, 0x2, R8 ;  /* 0x00000002190a7825 */ /* 0x008fe200078e0208 */
[----:B------:R-:W-:Y:S01]  /*18ce0*/  ULDC UR14, c[0x0][0x228] ;  /* 0x00008a00000e7ab9 */ /* 0x000fe20000000800 */
[----:B------:R-:W-:-:S02]  /*18cf0*/  PRMT R26, R55, 0x7632, R26 ;  /* 0x00007632371a7816 */ /* 0x000fc4000000001a */
[----:B----4-:R-:W-:Y:S01]  /*18d00*/  IMAD.WIDE R20, R27, 0x2, R2 ;  /* 0x000000021b147825 */ /* 0x010fe200078e0202 */
[----:B------:R-:W-:Y:S01]  /*18d10*/  ISETP.GE.AND P4, PT, R15, UR8, PT ;  /* 0x000000080f007c0c */ /* 0x000fe2000bf86270 */
[----:B------:R-:W-:Y:S01]  /*18d20*/  ULDC UR8, c[0x0][0x248] ;  /* 0x0000920000087ab9 */ /* 0x000fe20000000800 */
[----:B-----5:R-:W-:Y:S01]  /*18d30*/  PRMT R54, R54, 0x7632, R54 ;  /* 0x0000763236367816 */ /* 0x020fe20000000036 */
[----:B------:R-:W-:Y:S01]  /*18d40*/  VIADD R24, R12, 0x4b ;  /* 0x0000004b0c187836 */ /* 0x000fe20000000000 */
[----:B------:R-:W-:Y:S01]  /*18d50*/  PRMT R15, R119, 0x7632, R15 ;  /* 0x00007632770f7816 */ /* 0x000fe2000000000f */
[----:B------:R-:W-:Y:S02]  /*18d60*/  IMAD.WIDE R22, R27, 0x2, R8 ;  /* 0x000000021b167825 */ /* 0x000fe400078e0208 */
[----:B------:R3:W-:Y:S01]  /*18d70*/  @P1 STG.E.U16 desc[UR6][R10.64], R54 ;  /* 0x000000360a001986 */ /* 0x0007e2000c101506 */
[----:B------:R-:W-:Y:S01]  /*18d80*/  ISETP.GE.AND P1, PT, R24, UR4, PT ;  /* 0x0000000418007c0c */ /* 0x000fe2000bf26270 */
[----:B------:R-:W-:-:S02]  /*18d90*/  ULDC UR4, c[0x0][0x248] ;  /* 0x0000920000047ab9 */ /* 0x000fc40000000800 */
[----:B------:R4:W-:Y:S01]  /*18da0*/  @P5 STG.E.U16 desc[UR6][R20.64], R119 ;  /* 0x0000007714005986 */ /* 0x0009e2000c101506 */
[----:B------:R-:W-:Y:S01]  /*18db0*/  ISETP.LT.AND P5, PT, R13, UR10, !P3 ;  /* 0x0000000a0d007c0c */ /* 0x000fe2000dfa1270 */
[----:B------:R-:W-:Y:S01]  /*18dc0*/  VIADD R27, R27, UR4 ;  /* 0x000000041b1b7c36 */ /* 0x000fe20008000000 */
        /* <DEDUP_REMOVED lines=9> */
[----:B----4-:R-:W-:Y:S01]  /*18e60*/  IMAD.WIDE R20, R27, 0x2, R8 ;  /* 0x000000021b147825 */ /* 0x010fe200078e0208 */
[----:B------:R-:W-:Y:S01]  /*18e70*/  PRMT R27, R120, 0x7632, R27 ;  /* 0x00007632781b7816 */ /* 0x000fe2000000001b */
[----:B------:R-:W-:Y:S01]  /*18e80*/  @P5 STG.E.U16 desc[UR6][R10.64], R55 ;  /* 0x000000370a005986 */ /* 0x000fe2000c101506 */
[----:B------:R-:W-:Y:S01]  /*18e90*/  ULDC UR14, c[0x0][0x228] ;  /* 0x00008a00000e7ab9 */ /* 0x000fe20000000800 */
[----:B-----5:R-:W-:Y:S01]  /*18ea0*/  VIADD R15, R12, 0x4c ;  /* 0x0000004c0c0f7836 */ /* 0x020fe20000000000 */
[----:B------:R-:W-:Y:S01]  /*18eb0*/  ULDC UR8, c[0x0][0x22c] ;  /* 0x00008b0000087ab9 */ /* 0x000fe20000000800 */
[----:B------:R-:W-:Y:S01]  /*18ec0*/  IMAD.WIDE R22, R29, 0x2, R2 ;  /* 0x000000021d167825 */ /* 0x000fe200078e0202 */
[----:B------:R3:W-:Y:S01]  /*18ed0*/  @P3 STG.E.U16 desc[UR6][R20.64], R26 ;  /* 0x0000001a14003986 */ /* 0x0007e2000c101506 */
[----:B------:R-:W-:Y:S01]  /*18ee0*/  ISETP.LT.AND P3, PT, R13, UR10, !P2 ;  /* 0x0000000a0d007c0c */ /* 0x000fe2000d761270 */
[----:B------:R-:W-:Y:S01]  /*18ef0*/  ULDC UR10, c[0x0][0x228] ;  /* 0x00008a00000a7ab9 */ /* 0x000fe20000000800 */
[----:B------:R-:W-:Y:S01]  /*18f00*/  ISETP.GE.AND P5, PT, R15, UR4, PT ;  /* 0x000000040f007c0c */ /* 0x000fe2000bfa6270 */
[----:B------:R-:W-:Y:S01]  /*18f10*/  IMAD.WIDE R24, R29, 0x2, R8 ;  /* 0x000000021d187825 */ /* 0x000fe200078e0208 */
[----:B------:R-:W-:Y:S01]  /*18f20*/  ISETP.LT.AND P2, PT, R14, UR12, !P2 ;  /* 0x0000000c0e007c0c */ /* 0x000fe2000d741270 */
[----:B------:R-:W-:Y:S01]  /*18f30*/  ULDC UR4, c[0x0][0x248] ;  /* 0x0000920000047ab9 */ /* 0x000fe20000000800 */
[----:B------:R-:W-:Y:S01]  /*18f40*/  @P6 STG.E.U16 desc[UR6][R22.64], R120 ;  /* 0x0000007816006986 */ /* 0x000fe2000c101506 */
[----:B------:R-:W-:Y:S01]  /*18f50*/  ISETP.LT.AND P6, PT, R13, UR14, !P4 ;  /* 0x0000000e0d007c0c */ /* 0x000fe2000e7c1270 */
[C---:B------:R-:W-:Y:S01]  /*18f60*/  VIADD R15, R12.reuse, 0x4d ;  /* 0x0000004d0c0f7836 */ /* 0x040fe20000000000 */
[----:B------:R-:W-:Y:S01]  /*18f70*/  ULDC UR12, c[0x0][0x228] ;  /* 0x00008a00000c7ab9 */ /* 0x000fe20000000800 */
[----:B------:R4:W-:Y:S01]  /*18f80*/  @P0 STG.E.U16 desc[UR6][R24.64], R27 ;  /* 0x0000001b18000986 */ /* 0x0009e2000c101506 */
[----:B---3--:R-:W-:Y:S01]  /*18f90*/  VIADD R21, R29, UR4 ;  /* 0x000000041d157c36 */ /* 0x008fe20008000000 */
[----:B------:R-:W-:Y:S01]  /*18fa0*/  ULDC UR4, c[0x0][0x248] ;  /* 0x0000920000047ab9 */ /* 0x000fe20000000800 */
[----:B------:R-:W-:Y:S01]  /*18fb0*/  ISETP.GE.AND P0, PT, R15, UR8, PT ;  /* 0x000000080f007c0c */ /* 0x000fe2000bf06270 */
[----:B------:R-:W-:Y:S01]  /*18fc0*/  VIADD R15, R12, 0x4e ;  /* 0x0000004e0c0f7836 */ /* 0x000fe20000000000 */
[----:B------:R-:W-:Y:S01]  /*18fd0*/  ISETP.LT.AND P4, PT, R14, UR10, !P4 ;  /* 0x0000000a0e007c0c */ /* 0x000fe2000e781270 */
[C---:B------:R-:W-:Y:S01]  /*18fe0*/  IMAD.WIDE R10, R21.reuse, 0x2, R2 ;  /* 0x00000002150a7825 */ /* 0x040fe200078e0202 */
[----:B------:R-:W-:Y:S01]  /*18ff0*/  ULDC UR14, c[0x0][0x228] ;  /* 0x00008a00000e7ab9 */ /* 0x000fe20000000800 */
[----:B------:R-:W-:Y:S01]  /*19000*/  ULDC UR8, c[0x0][0x22c] ;  /* 0x00008b0000087ab9 */ /* 0x000fe20000000800 */
[----:B------:R-:W-:Y:S01]  /*19010*/  ULDC UR10, c[0x0][0x228] ;  /* 0x00008a00000a7ab9 */ /* 0x000fe20000000800 */
[----:B------:R-:W-:Y:S01]  /*19020*/  ULDC UR16, c[0x0][0x228] ;  /* 0x00008a0000107ab9 */ /* 0x000fe20000000800 */
[----:B------:R3:W-:Y:S01]  /*19030*/  @P3 STG.E.U16 desc[UR6][R10.64], R56 ;  /* 0x000000380a003986 */ /* 0x0007e2000c101506 */
[C---:B----4-:R-:W-:Y:S01]  /*19040*/  VIADD R25, R21.reuse, UR4 ;  /* 0x0000000415197c36 */ /* 0x050fe20008000000 */
[----:B------:R-:W-:Y:S01]  /*19050*/  PRMT R24, R56, 0x7632, R24 ;  /* 0x0000763238187816 */ /* 0x000fe20000000018 */
[----:B------:R-:W-:Y:S01]  /*19060*/  IMAD.WIDE R20, R21, 0x2, R8 ;  /* 0x0000000215147825 */ /* 0x000fe200078e0208 */
[----:B------:R-:W-:Y:S01]  /*19070*/  ULDC UR4, c[0x0][0x22c] ;  /* 0x00008b0000047ab9 */ /* 0x000fe20000000800 */
[----:B------:R-:W-:-:S02]  /*19080*/  PRMT R26, R122, 0x7632, R26 ;  /* 0x000076327a1a7816 */ /* 0x000fc4000000001a */
[----:B------:R-:W-:Y:S01]  /*19090*/  IMAD.WIDE R22, R25, 0x2, R2 ;  /* 0x0000000219167825 */ /* 0x000fe200078e0202 */
[----:B------:R4:W-:Y:S01]  /*190a0*/  @P2 STG.E.U16 desc[UR6][R20.64], R24 ;  /* 0x0000001814002986 */ /* 0x0009e2000c101506 */
[----:B------:R-:W-:Y:S01]  /*190b0*/  ISETP.LT.AND P2, PT, R13, UR12, !P1 ;  /* 0x0000000c0d007c0c */ /* 0x000fe2000cf41270 */
[----:B------:R-:W-:Y:S01]  /*190c0*/  ULDC UR12, c[0x0][0x228] ;  /* 0x00008a00000c7ab9 */ /* 0x000fe20000000800 */
[----:B------:R-:W-:Y:S01]  /*190d0*/  ISETP.GE.AND P3, PT, R15, UR4, PT ;  /* 0x000000040f007c0c */ /* 0x000fe2000bf66270 */
[----:B------:R5:W-:Y:S01]  /*190e0*/  @P6 STG.E.U16 desc[UR6][R22.64], R121 ;  /* 0x0000007916006986 */ /* 0x000be2000c101506 */
[----:B------:R-:W-:Y:S01]  /*190f0*/  ULDC UR4, c[0x0][0x248] ;  /* 0x0000920000047ab9 */ /* 0x000fe20000000800 */
[----:B------:R-:W-:Y:S01]  /*19100*/  ISETP.LT.AND P6, PT, R14, UR14, !P1 ;  /* 0x0000000e0e007c0c */ /* 0x000fe2000cfc1270 */
[C---:B------:R-:W-:Y:S01]  /*19110*/  VIADD R27, R25.reuse, UR4 ;  /* 0x00000004191b7c36 */ /* 0x040fe20008000000 */
[----:B------:R-:W-:Y:S01]  /*19120*/  ULDC UR4, c[0x0][0x22c] ;  /* 0x00008b0000047ab9 */ /* 0x000fe20000000800 */
[----:B------:R-:W-:Y:S01]  /*19130*/  VIADD R15, R12, 0x4f ;  /* 0x0000004f0c0f7836 */ /* 0x000fe20000000000 */
[----:B------:R-:W-:Y:S01]  /*19140*/  ULDC UR14, c[0x0][0x228] ;  /* 0x00008a00000e7ab9 */ /* 0x000fe20000000800 */
[----:B---3--:R-:W-:-:S03]  /*19150*/  IMAD.WIDE R10, R25, 0x2, R8 ;  /* 0x00000002190a7825 */ /* 0x008fc600078e0208 */
[----:B------:R-:W-:Y:S01]  /*19160*/  ISETP.GE.AND P1, PT, R15, UR8, PT ;  /* 0x000000080f007c0c */ /* 0x000fe2000bf26270 */
[----:B----4-:R-:W-:Y:S01]  /*19170*/  IMAD.WIDE R20, R27, 0x2, R2 ;  /* 0x000000021b147825 */ /* 0x010fe200078e0202 */
[----:B-----5:R-:W-:Y:S01]  /*19180*/  PRMT R121, R121, 0x7632, R121 ;  /* 0x0000763279797816 */ /* 0x020fe20000000079 */
[----:B------:R-:W-:Y:S01]  /*19190*/  ULDC UR8, c[0x0][0x248] ;  /* 0x0000920000087ab9 */ /* 0x000fe20000000800 */
[----:B------:R-:W-:Y:S01]  /*191a0*/  PRMT R15, R57, 0x7632, R15 ;  /* 0x00007632390f7816 */ /* 0x000fe2000000000f */
[----:B------:R-:W-:Y:S02]  /*191b0*/  VIADD R24, R12, 0x50 ;  /* 0x000000500c187836 */ /* 0x000fe40000000000 */
[----:B------:R-:W-:Y:S01]  /*191c0*/  IMAD.WIDE R22, R27, 0x2, R8 ;  /* 0x000000021b167825 */ /* 0x000fe200078e0208 */
[----:B------:R3:W-:Y:S02]  /*191d0*/  @P4 STG.E.U16 desc[UR6][R10.64], R121 ;  /* 0x000000790a004986 */ /* 0x0007e4000c101506 */
[----:B------:R-:W-:Y:S01]  /*191e0*/  ISETP.GE.AND P4, PT, R24, UR4, PT ;  /* 0x0000000418007c0c */ /* 0x000fe2000bf86270 */
[----:B------:R-:W-:Y:S01]  /*191f0*/  ULDC UR4, c[0x0][0x248] ;  /* 0x0000920000047ab9 */ /* 0x000fe20000000800 */
        /* <DEDUP_REMOVED lines=24> */
[----:B------:R-:W-:Y:S01]  /*19380*/  ULDC UR4, c[0x0][0x248] ;  /* 0x0000920000047ab9 */ /* 0x000fe20000000800 */
[----:B------:R-:W-:Y:S01]  /*19390*/  @P6 STG.E.U16 desc[UR6][R22.64], R58 ;  /* 0x0000003a16006986 */ /* 0x000fe2000c101506 */
[----:B------:R-:W-:Y:S01]  /*193a0*/  ISETP.LT.AND P3, PT, R14, UR12, !P3 ;  /* 0x0000000c0e007c0c */ /* 0x000fe2000df61270 */
[C---:B------:R-:W-:Y:S01]  /*193b0*/  VIADD R15, R12.reuse, 0x52 ;  /* 0x000000520c0f7836 */ /* 0x040fe20000000000 */
[----:B------:R-:W-:Y:S01]  /*193c0*/  ISETP.LT.AND P6, PT, R13, UR14, !P1 ;  /* 0x0000000e0d007c0c */ /* 0x000fe2000cfc1270 */
[----:B------:R4:W-:Y:S01]  /*193d0*/  @P0 STG.E.U16 desc[UR6][R24.64], R27 ;  /* 0x0000001b18000986 */ /* 0x0009e2000c101506 */
[----:B------:R-:W-:Y:S01]  /*193e0*/  ULDC UR12, c[0x0][0x228] ;  /* 0x00008a00000c7ab9 */ /* 0x000fe20000000800 */
[----:B---3--:R-:W-:Y:S01]  /*193f0*/  VIADD R21, R29, UR4 ;  /* 0x000000041d157c36 */ /* 0x008fe20008000000 */
[----:B------:R-:W-:Y:S01]  /*19400*/  ULDC UR4, c[0x0][0x248] ;  /* 0x0000920000047ab9 */ /* 0x000fe20000000800 */
[----:B------:R-:W-:Y:S01]  /*19410*/  ISETP.GE.AND P0, PT, R15, UR8, PT ;  /* 0x000000080f007c0c */ /* 0x000fe2000bf06270 */
[----:B------:R-:W-:Y:S01]  /*19420*/  VIADD R15, R12, 0x53 ;  /* 0x000000530c0f7836 */ /* 0x000fe20000000000 */
[----:B------:R-:W-:Y:S01]  /*19430*/  ULDC UR14, c[0x0][0x228] ;  /* 0x00008a00000e7ab9 */ /* 0x000fe20000000800 */
[C---:B------:R-:W-:Y:S01]  /*19440*/  IMAD.WIDE R10, R21.reuse, 0x2, R2 ;  /* 0x00000002150a7825 */ /* 0x040fe200078e0202 */
[----:B------:R-:W-:Y:S01]  /*19450*/  ISETP.LT.AND P1, PT, R14, UR10, !P1 ;  /* 0x0000000a0e007c0c */ /* 0x000fe2000cf21270 */
[----:B------:R-:W-:Y:S01]  /*19460*/  ULDC UR8, c[0x0][0x22c] ;  /* 0x00008b0000087ab9 */ /* 0x000fe20000000800 */
        /* <DEDUP_REMOVED lines=29> */
[----:B------:R4:W-:Y:S01]  /*19640*/  @P6 STG.E.U16 desc[UR6][R20.64], R124 ;  /* 0x0000007c14006986 */ /* 0x0009e2000c101506 */
        /* <DEDUP_REMOVED lines=13> */
[----:B----4-:R-:W-:Y:S01]  /*19720*/  IMAD.WIDE R20, R27, 0x2, R8 ;  /* 0x000000021b147825 */ /* 0x010fe200078e0208 */
[----:B------:R-:W-:-:S03]  /*19730*/  ULDC UR16, c[0x0][0x228] ;  /* 0x00008a0000107ab9 */ /* 0x000fc60000000800 */
[----:B------:R-:W-:Y:S01]  /*19740*/  VIADD R29, R27, UR8 ;  /* 0x000000081b1d7c36 */ /* 0x000fe20008000000 */
[----:B------:R-:W-:Y:S01]  /*19750*/  @P4 STG.E.U16 desc[UR6][R10.64], R60 ;  /* 0x0000003c0a004986 */ /* 0x000fe2000c101506 */
[----:B-----5:R-:W-:Y:S01]  /*19760*/  VIADD R15, R12, 0x56 ;  /* 0x000000560c0f7836 */ /* 0x020fe20000000000 */
[----:B------:R-:W-:Y:S01]  /*19770*/  PRMT R27, R125, 0x7632, R27 ;  /* 0x000076327d1b7816 */ /* 0x000fe2000000001b */
        /* <DEDUP_REMOVED lines=9> */
[C---:B------:R-:W-:Y:S01]  /*19810*/  VIADD R15, R12.reuse, 0x57 ;  /* 0x000000570c0f7836 */ /* 0x040fe20000000000 */
[----:B------:R-:W-:Y:S01]  /*19820*/  ISETP.LT.AND P6, PT, R13, UR14, !P3 ;  /* 0x0000000e0d007c0c */ /* 0x000fe2000dfc1270 */
[----:B------:R-:W-:Y:S01]  /*19830*/  ULDC UR10, c[0x0][0x228] ;  /* 0x00008a00000a7ab9 */ /* 0x000fe20000000800 */
[----:B------:R4:W-:Y:S01]  /*19840*/  @P0 STG.E.U16 desc[UR6][R24.64], R27 ;  /* 0x0000001b18000986 */ /* 0x0009e2000c101506 */
        /* <DEDUP_REMOVED lines=8> */
[----:B------:R-:W-:Y:S01]  /*198d0*/  ULDC UR8, c[0x0][0x22c] ;  /* 0x00008b0000087ab9 */ /* 0x000fe20000000800 */
[----:B------:R-:W-:Y:S01]  /*198e0*/  PRMT R26, R127, 0x7632, R26 ;  /* 0x000076327f1a7816 */ /* 0x000fe2000000001a */
[----:B------:R3:W-:Y:S01]  /*198f0*/  @P2 STG.E.U16 desc[UR6][R10.64], R61 ;  /* 0x0000003d0a002986 */ /* 0x0007e2000c101506 */
[----:B----4-:R-:W-:Y:S01]  /*19900*/  VIADD R25, R21, UR4 ;  /* 0x0000000415197c36 */ /* 0x010fe20008000000 */
[----:B------:R-:W-:Y:S01]  /*19910*/  PRMT R24, R61, 0x7632, R24 ;  /* 0x000076323d187816 */ /* 0x000fe20000000018 */
[----:B------:R-:W-:Y:S01]  /*19920*/  IMAD.WIDE R20, R21, 0x2, R8 ;  /* 0x0000000215147825 */ /* 0x000fe200078e0208 */
[----:B------:R-:W-:Y:S01]  /*19930*/  ULDC UR4, c[0x0][0x22c] ;  /* 0x00008b0000047ab9 */ /* 0x000fe20000000800 */
[----:B------:R-:W-:Y:S01]  /*19940*/  ULDC UR10, c[0x0][0x22c] ;  /* 0x00008b00000a7ab9 */ /* 0x000fe20000000800 */
[----:B------:R-:W-:Y:S01]  /*19950*/  ISETP.GE.AND P2, PT, R15, UR4, PT ;  /* 0x000000040f007c0c */ /* 0x000fe2000bf46270 */
[----:B------:R-:W-:Y:S01]  /*19960*/  IMAD.WIDE R22, R25, 0x2, R2 ;  /* 0x0000000219167825 */ /* 0x000fe200078e0202 */
[----:B------:R4:W-:Y:S01]  /*19970*/  @P5 STG.E.U16 desc[UR6][R20.64], R24 ;  /* 0x0000001814005986 */ /* 0x0009e2000c101506 */
[----:B------:R-:W-:Y:S01]  /*19980*/  ISETP.LT.AND P5, PT, R13, UR12, !P1 ;  /* 0x0000000c0d007c0c */ /* 0x000fe2000cfa1270 */
[----:B------:R-:W-:Y:S01]  /*19990*/  ULDC UR4, c[0x0][0x248] ;  /* 0x0000920000047ab9 */ /* 0x000fe20000000800 */
[----:B------:R-:W-:Y:S01]  /*199a0*/  VIADD R15, R12, 0x59 ;  /* 0x000000590c0f7836 */ /* 0x000fe20000000000 */
[----:B------:R5:W-:Y:S01]  /*199b0*/  @P6 STG.E.U16 desc[UR6][R22.64], R126 ;  /* 0x0000007e16006986 */ /* 0x000be2000c101506 */
[C---:B------:R-:W-:Y:S01]  /*199c0*/  VIADD R27, R25.reuse, UR4 ;  /* 0x00000004191b7c36 */ /* 0x040fe20008000000 */
[----:B------:R-:W-:Y:S01]  /*199d0*/  ISETP.LT.AND P6, PT, R14, UR14, !P1 ;  /* 0x0000000e0e007c0c */ /* 0x000fe2000cfc1270 */
[----:B---3--:R-:W-:Y:S01]  /*199e0*/  IMAD.WIDE R10, R25, 0x2, R8 ;  /* 0x00000002190a7825 */ /* 0x008fe200078e0208 */
[----:B------:R-:W-:Y:S01]  /*199f0*/  ISETP.GE.AND P1, PT, R15, UR8, PT ;  /* 0x000000080f007c0c */ /* 0x000fe2000bf26270 */
[----:B------:R-:W-:Y:S01]  /*19a00*/  ULDC UR12, c[0x0][0x228] ;  /* 0x00008a00000c7ab9 */ /* 0x000fe20000000800 */
[----:B------:R-:W-:Y:S01]  /*19a10*/  PRMT R15, R62, 0x7632, R15 ;  /* 0x000076323e0f7816 */ /* 0x000fe2000000000f */
[----:B------:R-:W-:Y:S01]  /*19a20*/  ULDC UR4, c[0x0][0x22c] ;  /* 0x00008b0000047ab9 */ /* 0x000fe20000000800 */
[----:B----4-:R-:W-:Y:S01]  /*19a30*/  IMAD.WIDE R20, R27, 0x2, R2 ;  /* 0x000000021b147825 */ /* 0x010fe200078e0202 */
[----:B------:R-:W-:Y:S01]  /*19a40*/  ULDC UR14, c[0x0][0x228] ;  /* 0x00008a00000e7ab9 */ /* 0x000fe20000000800 */
[----:B------:R-:W-:Y:S01]  /*19a50*/  ULDC UR8, c[0x0][0x248] ;  /* 0x0000920000087ab9 */ /* 0x000fe20000000800 */
[----:B-----5:R-:W-:Y:S01]  /*19a60*/  PRMT R126, R126, 0x7632, R126 ;  /* 0x000076327e7e7816 */ /* 0x020fe2000000007e */
[----:B------:R-:W-:-:S02]  /*19a70*/  VIADD R24, R12, 0x5a ;  /* 0x0000005a0c187836 */ /* 0x000fc40000000000 */
[----:B------:R-:W-:Y:S02]  /*19a80*/  IMAD.WIDE R22, R27, 0x2, R8 ;  /* 0x000000021b167825 */ /* 0x000fe400078e0208 */
[----:B------:R3:W-:Y:S01]  /*19a90*/  @P3 STG.E.U16 desc[UR6][R10.64], R126 ;  /* 0x0000007e0a003986 */ /* 0x0007e2000c101506 */
[----:B------:R-:W-:Y:S01]  /*19aa0*/  ISETP.GE.AND P3, PT, R24, UR4, PT ;  /* 0x0000000418007c0c */ /* 0x000fe2000bf66270 */
[----:B------:R-:W-:Y:S02]  /*19ab0*/  ULDC UR4, c[0x0][0x248] ;  /* 0x0000920000047ab9 */ /* 0x000fe40000000800 */
        /* <DEDUP_REMOVED lines=19> */
[----:B------:R3:W-:Y:S02]  /*19bf0*/  @P4 STG.E.U16 desc[UR6][R20.64], R26 ;  /* 0x0000001a14004986 */ /* 0x0007e4000c101506 */
[----:B------:R-:W-:Y:S01]  /*19c00*/  ISETP.GE.AND P5, PT, R15, UR10, PT ;  /* 0x0000000a0f007c0c */ /* 0x000fe2000bfa6270 */
        /* <DEDUP_REMOVED lines=15> */
[----:B------:R-:W-:Y:S01]  /*19d00*/  ULDC UR14, c[0x0][0x228] ;  /* 0x00008a00000e7ab9 */ /* 0x000fe20000000800 */
        /* <DEDUP_REMOVED lines=46> */
[----:B-----5:R-:W-:Y:S01]  /*19ff0*/  VIADD R15, R12, 0x60 ;  /* 0x000000600c0f7836 */ /* 0x020fe20000000000 */
[----:B------:R-:W-:Y:S01]  /*1a000*/  @P3 STG.E.U16 desc[UR6][R10.64], R65 ;  /* 0x000000410a003986 */ /* 0x000fe2000c101506 */
[----:B------:R-:W-:Y:S01]  /*1a010*/  VIADD R29, R27, UR8 ;  /* 0x000000081b1d7c36 */ /* 0x000fe20008000000 */
[----:B------:R-:W-:Y:S01]  /*1a020*/  PRMT R27, R130, 0x7632, R27 ;  /* 0x00007632821b7816 */ /* 0x000fe2000000001b */
[----:B------:R-:W-:Y:S01]  /*1a030*/  ULDC UR8, c[0x0][0x22c] ;  /* 0x00008b0000087ab9 */ /* 0x000fe20000000800 */
[----:B------:R3:W-:Y:S01]  /*1a040*/  @P5 STG.E.U16 desc[UR6][R20.64], R26 ;  /* 0x0000001a14005986 */ /* 0x0007e2000c101506 */
[----:B------:R-:W-:Y:S01]  /*1a050*/  ISETP.LT.AND P5, PT, R13, UR10, !P4 ;  /* 0x0000000a0d007c0c */ /* 0x000fe2000e7a1270 */
[----:B------:R-:W-:Y:S01]  /*1a060*/  IMAD.WIDE R22, R29, 0x2, R2 ;  /* 0x000000021d167825 */ /* 0x000fe200078e0202 */
[----:B------:R-:W-:Y:S01]  /*1a070*/  ISETP.GE.AND P3, PT, R15, UR4, PT ;  /* 0x000000040f007c0c */ /* 0x000fe2000bf66270 */
[----:B------:R-:W-:Y:S01]  /*1a080*/  ULDC UR4, c[0x0][0x248] ;  /* 0x0000920000047ab9 */ /* 0x000fe20000000800 */
[----:B------:R-:W-:Y:S01]  /*1a090*/  ISETP.LT.AND P4, PT, R14, UR12, !P4 ;  /* 0x0000000c0e007c0c */ /* 0x000fe2000e781270 */
[----:B------:R-:W-:Y:S01]  /*1a0a0*/  IMAD.WIDE R24, R29, 0x2, R8 ;  /* 0x000000021d187825 */ /* 0x000fe200078e0208 */
[----:B------:R-:W-:Y:S01]  /*1a0b0*/  @P6 STG.E.U16 desc[UR6][R22.64], R130 ;  /* 0x0000008216006986 */ /* 0x000fe2000c101506 */
[----:B------:R-:W-:Y:S01]  /*1a0c0*/  ISETP.LT.AND P6, PT, R13, UR14, !P2 ;  /* 0x0000000e0d007c0c */ /* 0x000fe2000d7c1270 */
[----:B------:R-:W-:Y:S01]  /*1a0d0*/  ULDC UR10, c[0x0][0x228] ;  /* 0x00008a00000a7ab9 */ /* 0x000fe20000000800 */
[----:B------:R-:W-:Y:S01]  /*1a0e0*/  VIADD R15, R12, 0x61 ;  /* 0x000000610c0f7836 */ /* 0x000fe20000000000 */
[----:B------:R4:W-:Y:S01]  /*1a0f0*/  @P0 STG.E.U16 desc[UR6][R24.64], R27 ;  /* 0x0000001b18000986 */ /* 0x0009e2000c101506 */
[----:B---3--:R-:W-:Y:S01]  /*1a100*/  VIADD R21, R29, UR4 ;  /* 0x000000041d157c36 */ /* 0x008fe20008000000 */
[----:B------:R-:W-:Y:S01]  /*1a110*/  ULDC UR4, c[0x0][0x248] ;  /* 0x0000920000047ab9 */ /* 0x000fe20000000800 */
[----:B------:R-:W-:Y:S01]  /*1a120*/  ULDC UR12, c[0x0][0x228] ;  /* 0x00008a00000c7ab9 */ /* 0x000fe20000000800 */
[----:B------:R-:W-:Y:S01]  /*1a130*/  ISETP.GE.AND P0, PT, R15, UR8, PT ;  /* 0x000000080f007c0c */ /* 0x000fe2000bf06270 */
[C---:B------:R-:W-:Y:S01]  /*1a140*/  IMAD.WIDE R10, R21.reuse, 0x2, R2 ;  /* 0x00000002150a7825 */ /* 0x040fe200078e0202 */
[----:B------:R-:W-:Y:S01]  /*1a150*/  ISETP.LT.AND P2, PT, R14, UR10, !P2 ;  /* 0x0000000a0e007c0c */ /* 0x000fe2000d741270 */
[----:B------:R-:W-:Y:S01]  /*1a160*/  ULDC UR14, c[0x0][0x228] ;  /* 0x00008a00000e7ab9 */ /* 0x000fe20000000800 */
[----:B------:R-:W-:Y:S01]  /*1a170*/  ULDC UR10, c[0x0][0x228] ;  /* 0x00008a00000a7ab9 */ /* 0x000fe20000000800 */
[----:B------:R-:W-:Y:S01]  /*1a180*/  VIADD R15, R12, 0x62 ;  /* 0x000000620c0f7836 */ /* 0x000fe20000000000 */
[----:B------:R3:W-:Y:S01]  /*1a190*/  @P5 STG.E.U16 desc[UR6][R10.64], R66 ;  /* 0x000000420a005986 */ /* 0x0007e2000c101506 */
[----:B------:R-:W-:Y:S01]  /*1a1a0*/  ULDC UR8, c[0x0][0x22c] ;  /* 0x00008b0000087ab9 */ /* 0x000fe20000000800 */
        /* <DEDUP_REMOVED lines=14> */
[----:B---3--:R-:W-:Y:S01]  /*1a290*/  IMAD.WIDE R10, R25, 0x2, R8 ;  /* 0x00000002190a7825 */ /* 0x008fe200078e0208 */
[----:B------:R-:W-:Y:S01]  /*1a2a0*/  ULDC UR4, c[0x0][0x22c] ;  /* 0x00008b0000047ab9 */ /* 0x000fe20000000800 */
[----:B------:R-:W-:-:S02]  /*1a2b0*/  ULDC UR14, c[0x0][0x228] ;  /* 0x00008a00000e7ab9 */ /* 0x000fc40000000800 */
[----:B----4-:R-:W-:-:S04]  /*1a2c0*/  IMAD.WIDE R20, R27, 0x2, R2 ;  /* 0x000000021b147825 */ /* 0x010fc800078e0202 */
[C---:B------:R-:W-:Y:S01]  /*1a2d0*/  VIADD R15, R12.reuse, 0x63 ;  /* 0x000000630c0f7836 */ /* 0x040fe20000000000 */
[----:B-----5:R-:W-:Y:S01]  /*1a2e0*/  PRMT R131, R131, 0x7632, R131 ;  /* 0x0000763283837816 */ /* 0x020fe20000000083 */
[----:B------:R-:W-:Y:S02]  /*1a2f0*/  VIADD R24, R12, 0x64 ;  /* 0x000000640c187836 */ /* 0x000fe40000000000 */
[----:B------:R-:W-:Y:S01]  /*1a300*/  IMAD.WIDE R22, R27, 0x2, R8 ;  /* 0x000000021b167825 */ /* 0x000fe200078e0208 */
[----:B------:R-:W-:Y:S01]  /*1a310*/  ISETP.GE.AND P1, PT, R15, UR8, PT ;  /* 0x000000080f007c0c */ /* 0x000fe2000bf26270 */
[----:B------:R3:W-:Y:S01]  /*1a320*/  @P2 STG.E.U16 desc[UR6][R10.64], R131 ;  /* 0x000000830a002986 */ /* 0x0007e2000c101506 */
[----:B------:R-:W-:Y:S01]  /*1a330*/  ISETP.GE.AND P2, PT, R24, UR4, PT ;  /* 0x0000000418007c0c */ /* 0x000fe2000bf46270 */
[----:B------:R-:W-:Y:S01]  /*1a340*/  ULDC UR4, c[0x0][0x248] ;  /* 0x0000920000047ab9 */ /* 0x000fe20000000800 */
[----:B------:R-:W-:Y:S01]  /*1a350*/  PRMT R15, R67, 0x7632, R15 ;  /* 0x00007632430f7816 */ /* 0x000fe2000000000f */
[----:B------:R4:W-:Y:S01]  /*1a360*/  @P4 STG.E.U16 desc[UR6][R20.64], R67 ;  /* 0x0000004314004986 */ /* 0x0009e2000c101506 */
[----:B------:R-:W-:Y:S01]  /*1a370*/  ISETP.LT.AND P4, PT, R13, UR10, !P3 ;  /* 0x0000000a0d007c0c */ /* 0x000fe2000df81270 */
[----:B------:R-:W-:Y:S01]  /*1a380*/  VIADD R27, R27, UR4 ;  /* 0x000000041b1b7c36 */ /* 0x000fe20008000000 */
[C---:B------:R-:W-:Y:S01]  /*1a390*/  ISETP.LT.AND P3, PT, R14.reuse, UR12, !P3 ;  /* 0x0000000c0e007c0c */ /* 0x040fe2000df61270 */
[----:B------:R5:W-:Y:S01]  /*1a3a0*/  @P6 STG.E.U16 desc[UR6][R22.64], R15 ;  /* 0x0000000f16006986 */ /* 0x000be2000c101506 */
[----:B------:R-:W-:Y:S01]  /*1a3b0*/  ISETP.LT.AND P6, PT, R13, UR14, !P0 ;  /* 0x0000000e0d007c0c */ /* 0x000fe2000c7c1270 */
[----:B------:R-:W-:Y:S01]  /*1a3c0*/  ULDC UR8, c[0x0][0x248] ;  /* 0x0000920000087ab9 */ /* 0x000fe20000000800 */
[----:B------:R-:W-:Y:S01]  /*1a3d0*/  ISETP.LT.AND P0, PT, R14, UR16, !P0 ;  /* 0x000000100e007c0c */ /* 0x000fe2000c701270 */
[C---:B---3--:R-:W-:Y:S01]  /*1a3e0*/  IMAD.WIDE R10, R27.reuse, 0x2, R2 ;  /* 0x000000021b0a7825 */ /* 0x048fe200078e0202 */
[----:B------:R-:W-:Y:S01]  /*1a3f0*/  ULDC UR10, c[0x0][0x228] ;  /* 0x00008a00000a7ab9 */ /* 0x000fe20000000800 */
[----:B------:R-:W-:Y:S01]  /*1a400*/  ULDC UR4, c[0x0][0x22c] ;  /* 0x00008b0000047ab9 */ /* 0x000fe20000000800 */
[----:B------:R-:W-:Y:S01]  /*1a410*/  ULDC UR12, c[0x0][0x228] ;  /* 0x00008a00000c7ab9 */ /* 0x000fe20000000800 */
[----:B----4-:R-:W-:Y:S01]  /*1a420*/  IMAD.WIDE R20, R27, 0x2, R8 ;  /* 0x000000021b147825 */ /* 0x010fe200078e0208 */
[----:B------:R-:W-:Y:S01]  /*1a430*/  ULDC UR14, c[0x0][0x228] ;  /* 0x00008a00000e7ab9 */ /* 0x000fe20000000800 */
[----:B------:R-:W-:Y:S01]  /*1a440*/  @P4 STG.E.U16 desc[UR6][R10.64], R68 ;  /* 0x000000440a004986 */ /* 0x000fe2000c101506 */
[----:B------:R-:W-:Y:S01]  /*1a450*/  ULDC UR16, c[0x0][0x228] ;  /* 0x00008a0000107ab9 */ /* 0x000fe20000000800 */
[----:B-----5:R-:W-:-:S02]  /*1a460*/  VIADD R15, R12, 0x65 ;  /* 0x000000650c0f7836 */ /* 0x020fc40000000000 */
[----:B------:R-:W-:Y:S01]  /*1a470*/  VIADD R29, R27, UR8 ;  /* 0x000000081b1d7c36 */ /* 0x000fe20008000000 */
[----:B------:R3:W-:Y:S01]  /*1a480*/  @P3 STG.E.U16 desc[UR6][R20.64], R26 ;  /* 0x0000001a14003986 */ /* 0x0007e2000c101506 */
[----:B------:R-:W-:Y:S01]  /*1a490*/  ISETP.LT.AND P3, PT, R13, UR10, !P5 ;  /* 0x0000000a0d007c0c */ /* 0x000fe2000ef61270 */
[----:B------:R-:W-:Y:S01]  /*1a4a0*/  ULDC UR8, c[0x0][0x22c] ;  /* 0x00008b0000087ab9 */ /* 0x000fe20000000800 */
[----:B------:R-:W-:Y:S01]  /*1a4b0*/  IMAD.WIDE R22, R29, 0x2, R2 ;  /* 0x000000021d167825 */ /* 0x000fe200078e0202 */
[----:B------:R-:W-:Y:S01]  /*1a4c0*/  ISETP.GE.AND P4, PT, R15, UR4, PT ;  /* 0x000000040f007c0c */ /* 0x000fe2000bf86270 */
[----:B------:R-:W-:Y:S01]  /*1a4d0*/  ULDC UR4, c[0x0][0x248] ;  /* 0x0000920000047ab9 */ /* 0x000fe20000000800 */
[----:B------:R-:W-:Y:S01]  /*1a4e0*/  ISETP.LT.AND P5, PT, R14, UR12, !P5 ;  /* 0x0000000c0e007c0c */ /* 0x000fe2000efa1270 */
[----:B------:R-:W-:Y:S01]  /*1a4f0*/  IMAD.WIDE R24, R29, 0x2, R8 ;  /* 0x000000021d187825 */ /* 0x000fe200078e0208 */
[----:B------:R-:W-:Y:S01]  /*1a500*/  PRMT R27, R84, 0x7632, R27 ;  /* 0x00007632541b7816 */ /* 0x000fe2000000001b */
[----:B------:R-:W-:Y:S01]  /*1a510*/  @P6 STG.E.U16 desc[UR6][R22.64], R84 ;  /* 0x0000005416006986 */ /* 0x000fe2000c101506 */
[----:B------:R-:W-:Y:S01]  /*1a520*/  ISETP.LT.AND P6, PT, R13, UR14, !P1 ;  /* 0x0000000e0d007c0c */ /* 0x000fe2000cfc1270 */
[----:B------:R-:W-:Y:S01]  /*1a530*/  VIADD R15, R12, 0x66 ;  /* 0x000000660c0f7836 */ /* 0x000fe20000000000 */
[----:B------:R-:W-:Y:S01]  /*1a540*/  ULDC UR10, c[0x0][0x228] ;  /* 0x00008a00000a7ab9 */ /* 0x000fe20000000800 */
[----:B---3--:R-:W-:Y:S01]  /*1a550*/  VIADD R21, R29, UR4 ;  /* 0x000000041d157c36 */ /* 0x008fe20008000000 */
[----:B------:R-:W-:Y:S01]  /*1a560*/  ULDC UR4, c[0x0][0x248] ;  /* 0x0000920000047ab9 */ /* 0x000fe20000000800 */
[----:B------:R3:W-:Y:S01]  /*1a570*/  @P0 STG.E.U16 desc[UR6][R24.64], R27 ;  /* 0x0000001b18000986 */ /* 0x0007e2000c101506 */
[----:B------:R-:W-:Y:S01]  /*1a580*/  ISETP.GE.AND P0, PT, R15, UR8, PT ;  /* 0x000000080f007c0c */ /* 0x000fe2000bf06270 */
[C---:B------:R-:W-:Y:S01]  /*1a590*/  IMAD.WIDE R10, R21.reuse, 0x2, R2 ;  /* 0x00000002150a7825 */ /* 0x040fe200078e0202 */
[----:B------:R-:W-:Y:S01]  /*1a5a0*/  ULDC UR12, c[0x0][0x228] ;  /* 0x00008a00000c7ab9 */ /* 0x000fe20000000800 */
[----:B------:R-:W-:Y:S01]  /*1a5b0*/  ISETP.LT.AND P1, PT, R14, UR10, !P1 ;  /* 0x0000000a0e007c0c */ /* 0x000fe2000cf21270 */
[----:B------:R-:W-:Y:S01]  /*1a5c0*/  ULDC UR14, c[0x0][0x228] ;  /* 0x00008a00000e7ab9 */ /* 0x000fe20000000800 */
[----:B------:R-:W-:Y:S01]  /*1a5d0*/  VIADD R15, R12, 0x67 ;  /* 0x000000670c0f7836 */ /* 0x000fe20000000000 */
[----:B------:R4:W-:Y:S01]  /*1a5e0*/  @P3 STG.E.U16 desc[UR6][R10.64], R69 ;  /* 0x000000450a003986 */ /* 0x0009e2000c101506 */
[----:B------:R-:W-:Y:S01]  /*1a5f0*/  ULDC UR10, c[0x0][0x228] ;  /* 0x00008a00000a7ab9 */ /* 0x000fe20000000800 */
[----:B------:R-:W-:Y:S01]  /*1a600*/  ULDC UR8, c[0x0][0x22c] ;  /* 0x00008b0000087ab9 */ /* 0x000fe20000000800 */
[----:B------:R-:W-:Y:S01]  /*1a610*/  PRMT R26, R86, 0x7632, R26 ;  /* 0x00007632561a7816 */ /* 0x000fe2000000001a */
[----:B---3--:R-:W-:Y:S01]  /*1a620*/  VIADD R25, R21, UR4 ;  /* 0x0000000415197c36 */ /* 0x008fe20008000000 */
[----:B------:R-:W-:Y:S01]  /*1a630*/  PRMT R24, R69, 0x7632, R24 ;  /* 0x0000763245187816 */ /* 0x000fe20000000018 */
[----:B------:R-:W-:Y:S01]  /*1a640*/  IMAD.WIDE R20, R21, 0x2, R8 ;  /* 0x0000000215147825 */ /* 0x000fe200078e0208 */
[----:B------:R-:W-:-:S02]  /*1a650*/  ULDC UR4, c[0x0][0x22c] ;  /* 0x00008b0000047ab9 */ /* 0x000fc40000000800 */
[----:B------:R-:W-:Y:S01]  /*1a660*/  ISETP.GE.AND P3, PT, R15, UR4, PT ;  /* 0x000000040f007c0c */ /* 0x000fe2000bf66270 */
[----:B------:R-:W-:Y:S01]  /*1a670*/  IMAD.WIDE R22, R25, 0x2, R2 ;  /* 0x0000000219167825 */ /* 0x000fe200078e0202 */
[----:B------:R3:W-:Y:S01]  /*1a680*/  @P5 STG.E.U16 desc[UR6][R20.64], R24 ;  /* 0x0000001814005986 */ /* 0x0007e2000c101506 */
[----:B------:R-:W-:Y:S01]  /*1a690*/  ISETP.LT.AND P5, PT, R13, UR12, !P2 ;  /* 0x0000000c0d007c0c */ /* 0x000fe2000d7a1270 */
[----:B------:R-:W-:Y:S01]  /*1a6a0*/  ULDC UR4, c[0x0][0x248] ;  /* 0x0000920000047ab9 */ /* 0x000fe20000000800 */
[C---:B----4-:R-:W-:Y:S01]  /*1a6b0*/  IMAD.WIDE R10, R25.reuse, 0x2, R8 ;  /* 0x00000002190a7825 */ /* 0x050fe200078e0208 */
[----:B------:R4:W-:Y:S01]  /*1a6c0*/  @P6 STG.E.U16 desc[UR6][R22.64], R85 ;  /* 0x0000005516006986 */ /* 0x0009e2000c101506 */
[----:B------:R-:W-:Y:S01]  /*1a6d0*/  ISETP.LT.AND P6, PT, R14, UR14, !P2 ;  /* 0x0000000e0e007c0c */ /* 0x000fe2000d7c1270 */
[----:B------:R-:W-:Y:S01]  /*1a6e0*/  ULDC UR12, c[0x0][0x228] ;  /* 0x00008a00000c7ab9 */ /* 0x000fe20000000800 */
[----:B------:R-:W-:Y:S01]  /*1a6f0*/  VIADD R27, R25, UR4 ;  /* 0x00000004191b7c36 */ /* 0x000fe20008000000 */
[----:B------:R-:W-:Y:S01]  /*1a700*/  ULDC UR4, c[0x0][0x22c] ;  /* 0x00008b0000047ab9 */ /* 0x000fe20000000800 */
[----:B------:R-:W-:Y:S01]  /*1a710*/  VIADD R15, R12, 0x68 ;  /* 0x000000680c0f7836 */ /* 0x000fe20000000000 */
[----:B------:R-:W-:Y:S01]  /*1a720*/  ULDC UR14, c[0x0][0x228] ;  /* 0x00008a00000e7ab9 */ /* 0x000fe20000000800 */
[----:B---3--:R-:W-:-:S03]  /*1a730*/  IMAD.WIDE R20, R27, 0x2, R2 ;  /* 0x000000021b147825 */ /* 0x008fc600078e0202 */
[----:B------:R-:W-:Y:S01]  /*1a740*/  ISETP.GE.AND P2, PT, R15, UR8, PT ;  /* 0x000000080f007c0c */ /* 0x000fe2000bf46270 */
[----:B------:R-:W-:Y:S01]  /*1a750*/  ULDC UR8, c[0x0][0x248] ;  /* 0x0000920000087ab9 */ /* 0x000fe20000000800 */
[----:B----4-:R-:W-:Y:S01]  /*1a760*/  PRMT R85, R85, 0x7632, R85 ;  /* 0x0000763255557816 */ /* 0x010fe20000000055 */
[----:B------:R-:W-:Y:S01]  /*1a770*/  VIADD R24, R12, 0x69 ;  /* 0x000000690c187836 */ /* 0x000fe20000000000 */
[----:B------:R-:W-:Y:S01]  /*1a780*/  PRMT R15, R70, 0x7632, R15 ;  /* 0x00007632460f7816 */ /* 0x000fe2000000000f */
        /* <DEDUP_REMOVED lines=55> */
[C---:B---3--:R-:W-:Y:S01]  /*1ab00*/  IMAD.WIDE R10, R25.reuse, 0x2, R8 ;  /* 0x00000002190a7825 */ /* 0x048fe200078e0208 */
[----:B0-----:R0:W-:Y:S01]  /*1ab10*/  @P6 STG.E.U16 desc[UR6][R22.64], R132 ;  /* 0x0000008416006986 */ /* 0x0011e2000c101506 */
[----:B------:R-:W-:Y:S01]  /*1ab20*/  ISETP.LT.AND P6, PT, R14, UR14, !P1 ;  /* 0x0000000e0e007c0c */ /* 0x000fe2000cfc1270 */
[----:B------:R-:W-:Y:S01]  /*1ab30*/  ULDC UR12, c[0x0][0x228] ;  /* 0x00008a00000c7ab9 */ /* 0x000fe20000000800 */
[----:B------:R-:W-:Y:S01]  /*1ab40*/  VIADD R27, R25, UR4 ;  /* 0x00000004191b7c36 */ /* 0x000fe20008000000 */
[----:B------:R-:W-:Y:S01]  /*1ab50*/  ULDC UR4, c[0x0][0x22c] ;  /* 0x00008b0000047ab9 */ /* 0x000fe20000000800 */
[----:B------:R-:W-:Y:S01]  /*1ab60*/  VIADD R15, R12, 0x6d ;  /* 0x0000006d0c0f7836 */ /* 0x000fe20000000000 */
[----:B------:R-:W-:Y:S01]  /*1ab70*/  ULDC UR14, c[0x0][0x228] ;  /* 0x00008a00000e7ab9 */ /* 0x000fe20000000800 */
[----:B------:R-:W-:Y:S01]  /*1ab80*/  PRMT R26, R133, 0x7632, R26 ;  /* 0x00007632851a7816 */ /* 0x000fe2000000001a */
[----:B----4-:R-:W-:-:S02]  /*1ab90*/  IMAD.WIDE R20, R27, 0x2, R2 ;  /* 0x000000021b147825 */ /* 0x010fc400078e0202 */
[----:B------:R-:W-:Y:S01]  /*1aba0*/  ISETP.GE.AND P1, PT, R15, UR8, PT ;  /* 0x000000080f007c0c */ /* 0x000fe2000bf26270 */
[----:B------:R-:W-:Y:S01]  /*1abb0*/  ULDC UR8, c[0x0][0x248] ;  /* 0x0000920000087ab9 */ /* 0x000fe20000000800 */
[----:B0-----:R-:W-:Y:S01]  /*1abc0*/  PRMT R132, R132, 0x7632, R132 ;  /* 0x0000763284847816 */ /* 0x001fe20000000084 */
        /* <DEDUP_REMOVED lines=14> */
[C---:B0-----:R-:W-:Y:S01]  /*1acb0*/  IMAD.WIDE R10, R27.reuse, 0x2, R2 ;  /* 0x000000021b0a7825 */ /* 0x041fe200078e0202 */
[----:B------:R-:W-:Y:S01]  /*1acc0*/  ULDC UR10, c[0x0][0x228] ;  /* 0x00008a00000a7ab9 */ /* 0x000fe20000000800 */
[----:B------:R-:W-:Y:S01]  /*1acd0*/  ULDC UR4, c[0x0][0x22c] ;  /* 0x00008b0000047ab9 */ /* 0x000fe20000000800 */
[----:B------:R-:W-:Y:S01]  /*1ace0*/  ULDC UR12, c[0x0][0x228] ;  /* 0x00008a00000c7ab9 */ /* 0x000fe20000000800 */
[----:B---3--:R-:W-:Y:S01]  /*1acf0*/  IMAD.WIDE R20, R27, 0x2, R8 ;  /* 0x000000021b147825 */ /* 0x008fe200078e0208 */
[----:B------:R-:W-:Y:S01]  /*1ad00*/  PRMT R27, R73, 0x7632, R27 ;  /* 0x00007632491b7816 */ /* 0x000fe2000000001b */
[----:B------:R-:W-:Y:S01]  /*1ad10*/  @P3 STG.E.U16 desc[UR6][R10.64], R133 ;  /* 0x000000850a003986 */ /* 0x000fe2000c101506 */
[----:B------:R-:W-:Y:S01]  /*1ad20*/  ULDC UR14, c[0x0][0x228] ;  /* 0x00008a00000e7ab9 */ /* 0x000fe20000000800 */
[----:B----4-:R-:W-:Y:S01]  /*1ad30*/  VIADD R15, R12, 0x6f ;  /* 0x0000006f0c0f7836 */ /* 0x010fe20000000000 */
        /* <DEDUP_REMOVED lines=14> */
[----:B0-----:R-:W-:Y:S01]  /*1ae20*/  VIADD R21, R29, UR4 ;  /* 0x000000041d157c36 */ /* 0x001fe20008000000 */
        /* <DEDUP_REMOVED lines=10> */
[C---:B---3--:R-:W-:Y:S01]  /*1aed0*/  VIADD R25, R21.reuse, UR4 ;  /* 0x0000000415197c36 */ /* 0x048fe20008000000 */
        /* <DEDUP_REMOVED lines=11> */
[----:B------:R-:W-:Y:S01]  /*1af90*/  ISETP.LT.AND P6, PT, R14, UR14, !P2 ;  /* 0x0000000e0e007c0c */ /* 0x000fe2000d7c1270 */
[C---:B------:R-:W-:Y:S01]  /*1afa0*/  VIADD R27, R25.reuse, UR4 ;  /* 0x00000004191b7c36 */ /* 0x040fe20008000000 */
[----:B------:R-:W-:Y:S01]  /*1afb0*/  ULDC UR4, c[0x0][0x22c] ;  /* 0x00008b0000047ab9 */ /* 0x000fe20000000800 */
[----:B------:R-:W-:Y:S01]  /*1afc0*/  VIADD R15, R12, 0x72 ;  /* 0x000000720c0f7836 */ /* 0x000fe20000000000 */
[----:B------:R-:W-:Y:S01]  /*1afd0*/  ULDC UR14, c[0x0][0x228] ;  /* 0x00008a00000e7ab9 */ /* 0x000fe20000000800 */
[----:B0-----:R-:W-:-:S03]  /*1afe0*/  IMAD.WIDE R10, R25, 0x2, R8 ;  /* 0x00000002190a7825 */ /* 0x001fc600078e0208 */
[----:B------:R-:W-:Y:S01]  /*1aff0*/  ISETP.GE.AND P2, PT, R15, UR8, PT ;  /* 0x000000080f007c0c */ /* 0x000fe2000bf46270 */
[----:B---3--:R-:W-:Y:S01]  /*1b000*/  IMAD.WIDE R20, R27, 0x2, R2 ;  /* 0x000000021b147825 */ /* 0x008fe200078e0202 */
[----:B------:R-:W-:Y:S01]  /*1b010*/  PRMT R15, R135, 0x7632, R15 ;  /* 0x00007632870f7816 */ /* 0x000fe2000000000f */
[----:B------:R-:W-:Y:S01]  /*1b020*/  ULDC UR8, c[0x0][0x248] ;  /* 0x0000920000087ab9 */ /* 0x000fe20000000800 */
[----:B----4-:R-:W-:Y:S01]  /*1b030*/  PRMT R74, R74, 0x7632, R74 ;  /* 0x000076324a4a7816 */ /* 0x010fe2000000004a */
[----:B------:R-:W-:Y:S02]  /*1b040*/  VIADD R24, R12, 0x73 ;  /* 0x000000730c187836 */ /* 0x000fe40000000000 */
        /* <DEDUP_REMOVED lines=12> */
[C---:B0-----:R-:W-:Y:S01]  /*1b110*/  IMAD.WIDE R10, R27.reuse, 0x2, R2 ;  /* 0x000000021b0a7825 */ /* 0x041fe200078e0202 */
[----:B------:R-:W-:Y:S01]  /*1b120*/  ULDC UR10, c[0x0][0x228] ;  /* 0x00008a00000a7ab9 */ /* 0x000fe20000000800 */
[----:B------:R-:W-:Y:S01]  /*1b130*/  ULDC UR12, c[0x0][0x228] ;  /* 0x00008a00000c7ab9 */ /* 0x000fe20000000800 */
[----:B------:R-:W-:Y:S01]  /*1b140*/  ULDC UR14, c[0x0][0x228] ;  /* 0x00008a00000e7ab9 */ /* 0x000fe20000000800 */
[C---:B---3--:R-:W-:Y:S01]  /*1b150*/  IMAD.WIDE R20, R27.reuse, 0x2, R8 ;  /* 0x000000021b147825 */ /* 0x048fe200078e0208 */
[----:B------:R-:W-:Y:S01]  /*1b160*/  ULDC UR16, c[0x0][0x228] ;  /* 0x00008a0000107ab9 */ /* 0x000fe20000000800 */
[----:B------:R0:W-:Y:S01]  /*1b170*/  @P4 STG.E.U16 desc[UR6][R10.64], R75 ;  /* 0x0000004b0a004986 */ /* 0x0001e2000c101506 */
[----:B------:R-:W-:Y:S01]  /*1b180*/  ISETP.GE.AND P4, PT, R28, UR4, PT ;  /* 0x000000041c007c0c */ /* 0x000fe2000bf86270 */
[----:B----4-:R-:W-:Y:S01]  /*1b190*/  VIADD R15, R27, UR8 ;  /* 0x000000081b0f7c36 */ /* 0x010fe20008000000 */
[----:B------:R-:W-:Y:S01]  /*1b1a0*/  PRMT R27, R80, 0x7632, R27 ;  /* 0x00007632501b7816 */ /* 0x000fe2000000001b */
[----:B------:R3:W-:Y:S01]  /*1b1b0*/  @P3 STG.E.U16 desc[UR6][R20.64], R26 ;  /* 0x0000001a14003986 */ /* 0x0007e2000c101506 */
[----:B------:R-:W-:Y:S01]  /*1b1c0*/  ISETP.LT.AND P3, PT, R13, UR10, !P5 ;  /* 0x0000000a0d007c0c */ /* 0x000fe2000ef61270 */
[C---:B------:R-:W-:Y:S01]  /*1b1d0*/  IMAD.WIDE R22, R15.reuse, 0x2, R2 ;  /* 0x000000020f167825 */ /* 0x040fe200078e0202 */
[----:B------:R-:W-:Y:S01]  /*1b1e0*/  ULDC UR4, c[0x0][0x248] ;  /* 0x0000920000047ab9 */ /* 0x000fe20000000800 */
[----:B------:R-:W-:Y:S01]  /*1b1f0*/  ISETP.LT.AND P5, PT, R14, UR12, !P5 ;  /* 0x0000000c0e007c0c */ /* 0x000fe2000efa1270 */
[----:B------:R-:W-:Y:S01]  /*1b200*/  ULDC UR8, c[0x0][0x248] ;  /* 0x0000920000087ab9 */ /* 0x000fe20000000800 */
[----:B------:R-:W-:Y:S01]  /*1b210*/  IMAD.WIDE R24, R15, 0x2, R8 ;  /* 0x000000020f187825 */ /* 0x000fe200078e0208 */
[----:B------:R-:W-:Y:S01]  /*1b220*/  @P6 STG.E.U16 desc[UR6][R22.64], R80 ;  /* 0x0000005016006986 */ /* 0x000fe2000c101506 */
[----:B------:R-:W-:Y:S01]  /*1b230*/  ISETP.LT.AND P6, PT, R13, UR14, !P2 ;  /* 0x0000000e0d007c0c */ /* 0x000fe2000d7c1270 */
[----:B------:R-:W-:Y:S01]  /*1b240*/  ULDC UR10, c[0x0][0x228] ;  /* 0x00008a00000a7ab9 */ /* 0x000fe20000000800 */
[----:B0-----:R-:W-:Y:S01]  /*1b250*/  VIADD R10, R12, 0x75 ;  /* 0x000000750c0a7836 */ /* 0x001fe20000000000 */
[----:B------:R0:W-:Y:S01]  /*1b260*/  @P0 STG.E.U16 desc[UR6][R24.64], R27 ;  /* 0x0000001b18000986 */ /* 0x0001e2000c101506 */
[----:B------:R-:W-:Y:S01]  /*1b270*/  VIADD R15, R15, UR4 ;  /* 0x000000040f0f7c36 */ /* 0x000fe20008000000 */
[----:B------:R-:W-:Y:S01]  /*1b280*/  ISETP.LT.AND P2, PT, R14, UR16, !P2 ;  /* 0x000000100e007c0c */ /* 0x000fe2000d741270 */
[----:B------:R-:W-:Y:S01]  /*1b290*/  ULDC UR12, c[0x0][0x228] ;  /* 0x00008a00000c7ab9 */ /* 0x000fe20000000800 */
[----:B------:R-:W-:Y:S01]  /*1b2a0*/  ISETP.GE.AND P0, PT, R10, UR27, PT ;  /* 0x0000001b0a007c0c */ /* 0x000fe2000bf06270 */
[----:B------:R-:W-:Y:S01]  /*1b2b0*/  IMAD.WIDE R10, R15, 0x2, R2 ;  /* 0x000000020f0a7825 */ /* 0x000fe200078e0202 */
[----:B------:R-:W-:Y:S01]  /*1b2c0*/  ULDC UR4, c[0x0][0x248] ;  /* 0x0000920000047ab9 */ /* 0x000fe20000000800 */
[----:B------:R-:W-:Y:S01]  /*1b2d0*/  ULDC UR14, c[0x0][0x228] ;  /* 0x00008a00000e7ab9 */ /* 0x000fe20000000800 */
[----:B---3--:R-:W-:Y:S01]  /*1b2e0*/  PRMT R26, R81, 0x7632, R26 ;  /* 0x00007632511a7816 */ /* 0x008fe2000000001a */
[----:B------:R-:W-:Y:S01]  /*1b2f0*/  IMAD.WIDE R20, R15, 0x2, R8 ;  /* 0x000000020f147825 */ /* 0x000fe200078e0208 */
[----:B-1----:R1:W-:Y:S01]  /*1b300*/  @P3 STG.E.U16 desc[UR6][R10.64], R16 ;  /* 0x000000100a003986 */ /* 0x0023e2000c101506 */
[----:B------:R-:W-:-:S02]  /*1b310*/  ULDC UR16, c[0x0][0x228] ;  /* 0x00008a0000107ab9 */ /* 0x000fc40000000800 */
[----:B0-----:R-:W-:Y:S01]  /*1b320*/  VIADD R27, R15, UR8 ;  /* 0x000000080f1b7c36 */ /* 0x001fe20008000000 */
[----:B------:R-:W-:Y:S01]  /*1b330*/  PRMT R15, R16, 0x7632, R15 ;  /* 0x00007632100f7816 */ /* 0x000fe2000000000f */
[----:B------:R-:W-:Y:S01]  /*1b340*/  ULDC UR8, c[0x0][0x248] ;  /* 0x0000920000087ab9 */ /* 0x000fe20000000800 */
[----:B------:R-:W-:Y:S02]  /*1b350*/  VIADD R28, R12, 0x76 ;  /* 0x000000760c1c7836 */ /* 0x000fe40000000000 */
[----:B------:R-:W-:Y:S01]  /*1b360*/  IMAD.WIDE R22, R27, 0x2, R2 ;  /* 0x000000021b167825 */ /* 0x000fe200078e0202 */
[----:B------:R0:W-:Y:S01]  /*1b370*/  @P5 STG.E.U16 desc[UR6][R20.64], R15 ;  /* 0x0000000f14005986 */ /* 0x0001e2000c101506 */
[----:B------:R-:W-:Y:S01]  /*1b380*/  ISETP.LT.AND P5, PT, R13, UR10, !P1 ;  /* 0x0000000a0d007c0c */ /* 0x000fe2000cfa1270 */
[----:B------:R-:W-:Y:S01]  /*1b390*/  ULDC UR10, c[0x0][0x228] ;  /* 0x00008a00000a7ab9 */ /* 0x000fe20000000800 */
[----:B------:R-:W-:Y:S01]  /*1b3a0*/  IMAD.WIDE R24, R27, 0x2, R8 ;  /* 0x000000021b187825 */ /* 0x000fe200078e0208 */
[----:B------:R-:W-:Y:S01]  /*1b3b0*/  @P6 STG.E.U16 desc[UR6][R22.64], R81 ;  /* 0x0000005116006986 */ /* 0x000fe2000c101506 */
[----:B------:R-:W-:Y:S01]  /*1b3c0*/  ISETP.LT.AND P1, PT, R14, UR12, !P1 ;  /* 0x0000000c0e007c0c */ /* 0x000fe2000cf21270 */
[----:B------:R-:W-:Y:S01]  /*1b3d0*/  ULDC UR12, c[0x0][0x228] ;  /* 0x00008a00000c7ab9 */ /* 0x000fe20000000800 */
[----:B-1----:R-:W-:Y:S01]  /*1b3e0*/  VIADD R10, R12, 0x77 ;  /* 0x000000770c0a7836 */ /* 0x002fe20000000000 */
[----:B------:R-:W-:Y:S01]  /*1b3f0*/  ISETP.LT.AND P6, PT, R13, UR14, !P4 ;  /* 0x0000000e0d007c0c */ /* 0x000fe2000e7c1270 */
[----:B------:R1:W-:Y:S01]  /*1b400*/  @P2 STG.E.U16 desc[UR6][R24.64], R26 ;  /* 0x0000001a18002986 */ /* 0x0003e2000c101506 */
[----:B------:R-:W-:Y:S01]  /*1b410*/  ISETP.LT.AND P4, PT, R14, UR16, !P4 ;  /* 0x000000100e007c0c */ /* 0x000fe2000e781270 */
[----:B------:R-:W-:Y:S01]  /*1b420*/  ULDC UR14, c[0x0][0x228] ;  /* 0x00008a00000e7ab9 */ /* 0x000fe20000000800 */
[----:B0-----:R-:W-:Y:S01]  /*1b430*/  VIADD R21, R27, UR4 ;  /* 0x000000041b157c36 */ /* 0x001fe20008000000 */
[----:B------:R-:W-:Y:S01]  /*1b440*/  ISETP.GE.AND P2, PT, R10, UR23, PT ;  /* 0x000000170a007c0c */ /* 0x000fe2000bf46270 */
[----:B------:R-:W-:Y:S01]  /*1b450*/  ULDC UR4, c[0x0][0x248] ;  /* 0x0000920000047ab9 */ /* 0x000fe20000000800 */
[----:B------:R-:W-:Y:S01]  /*1b460*/  PRMT R16, R17, 0x7632, R16 ;  /* 0x0000763211107816 */ /* 0x000fe20000000010 */
[C---:B------:R-:W-:Y:S01]  /*1b470*/  VIADD R15, R21.reuse, UR8 ;  /* 0x00000008150f7c36 */ /* 0x040fe20008000000 */
[----:B------:R-:W-:Y:S01]  /*1b480*/  ISETP.GE.AND P3, PT, R28, UR25, PT ;  /* 0x000000191c007c0c */ /* 0x000fe2000bf66270 */
[C---:B------:R-:W-:Y:S01]  /*1b490*/  IMAD.WIDE R10, R21.reuse, 0x2, R2 ;  /* 0x00000002150a7825 */ /* 0x040fe200078e0202 */
[----:B------:R-:W-:Y:S01]  /*1b4a0*/  ULDC UR16, c[0x0][0x228] ;  /* 0x00008a0000107ab9 */ /* 0x000fe20000000800 */
[----:B------:R-:W-:Y:S01]  /*1b4b0*/  ULDC UR8, c[0x0][0x248] ;  /* 0x0000920000087ab9 */ /* 0x000fe20000000800 */
[----:B-1----:R-:W-:Y:S01]  /*1b4c0*/  PRMT R26, R82, 0x7632, R26 ;  /* 0x00007632521a7816 */ /* 0x002fe2000000001a */
[----:B------:R-:W-:Y:S01]  /*1b4d0*/  IMAD.WIDE R20, R21, 0x2, R8 ;  /* 0x0000000215147825 */ /* 0x000fe200078e0208 */
[----:B------:R0:W-:Y:S03]  /*1b4e0*/  @P5 STG.E.U16 desc[UR6][R10.64], R17 ;  /* 0x000000110a005986 */ /* 0x0001e6000c101506 */
[C---:B------:R-:W-:Y:S01]  /*1b4f0*/  IMAD.WIDE R22, R15.reuse, 0x2, R2 ;  /* 0x000000020f167825 */ /* 0x040fe200078e0202 */
[----:B------:R1:W-:Y:S03]  /*1b500*/  @P1 STG.E.U16 desc[UR6][R20.64], R16 ;  /* 0x0000001014001986 */ /* 0x0003e6000c101506 */
[--C-:B------:R-:W-:Y:S01]  /*1b510*/  IMAD.WIDE R24, R15, 0x2, R8.reuse ;  /* 0x000000020f187825 */ /* 0x100fe200078e0208 */
[----:B------:R-:W-:Y:S01]  /*1b520*/  @P6 STG.E.U16 desc[UR6][R22.64], R82 ;  /* 0x0000005216006986 */ /* 0x000fe2000c101506 */
[----:B------:R-:W-:Y:S01]  /*1b530*/  ISETP.LT.AND P6, PT, R13, UR14, !P3 ;  /* 0x0000000e0d007c0c */ /* 0x000fe2000dfc1270 */
[----:B------:R-:W-:Y:S01]  /*1b540*/  ULDC UR14, c[0x0][0x228] ;  /* 0x00008a00000e7ab9 */ /* 0x000fe20000000800 */
[----:B------:R-:W-:Y:S01]  /*1b550*/  VIADD R15, R15, UR4 ;  /* 0x000000040f0f7c36 */ /* 0x000fe20008000000 */
[----:B------:R3:W-:Y:S01]  /*1b560*/  @P4 STG.E.U16 desc[UR6][R24.64], R26 ;  /* 0x0000001a18004986 */ /* 0x0007e2000c101506 */
[----:B------:R-:W-:Y:S01]  /*1b570*/  ISETP.LT.AND P4, PT, R13, UR10, !P0 ;  /* 0x0000000a0d007c0c */ /* 0x000fe2000c781270 */
[----:B0-----:R-:W-:Y:S01]  /*1b580*/  VIADD R10, R12, 0x79 ;  /* 0x000000790c0a7836 */ /* 0x001fe20000000000 */
[C---:B------:R-:W-:Y:S01]  /*1b590*/  ISETP.LT.AND P0, PT, R14.reuse, UR12, !P0 ;  /* 0x0000000c0e007c0c */ /* 0x040fe2000c701270 */
[----:B------:R0:W4:Y:S01]  /*1b5a0*/  LDS.128 R28, [R0] ;  /* 0x00000000001c7984 */ /* 0x0001220000000c00 */
[----:B------:R-:W-:Y:S01]  /*1b5b0*/  ISETP.LT.AND P3, PT, R14, UR16, !P3 ;  /* 0x000000100e007c0c */ /* 0x000fe2000df61270 */
[C---:B-1----:R-:W-:Y:S01]  /*1b5c0*/  IMAD.WIDE R16, R15.reuse, 0x2, R8 ;  /* 0x000000020f107825 */ /* 0x042fe200078e0208 */
[----:B------:R-:W-:Y:S01]  /*1b5d0*/  ISETP.GE.AND P1, PT, R10, UR19, PT ;  /* 0x000000130a007c0c */ /* 0x000fe2000bf26270 */
[----:B------:R-:W-:Y:S01]  /*1b5e0*/  ULDC UR10, c[0x0][0x228] ;  /* 0x00008a00000a7ab9 */ /* 0x000fe20000000800 */
[----:B------:R-:W-:Y:S01]  /*1b5f0*/  ULDC UR12, c[0x0][0x228] ;  /* 0x00008a00000c7ab9 */ /* 0x000fe20000000800 */
[----:B------:R-:W-:Y:S01]  /*1b600*/  IMAD.WIDE R10, R15, 0x2, R2 ;  /* 0x000000020f0a7825 */ /* 0x000fe200078e0202 */
[----:B------:R-:W-:Y:S01]  /*1b610*/  ULDC UR4, c[0x0][0x248] ;  /* 0x0000920000047ab9 */ /* 0x000fe20000000800 */
[----:B---3--:R-:W-:Y:S01]  /*1b620*/  PRMT R24, R83, 0x7632, R24 ;  /* 0x0000763253187816 */ /* 0x008fe20000000018 */
[----:B------:R-:W-:Y:S01]  /*1b630*/  ULDC UR16, c[0x0][0x228] ;  /* 0x00008a0000107ab9 */ /* 0x000fe20000000800 */
[----:B------:R-:W-:Y:S01]  /*1b640*/  VIADD R25, R15, UR8 ;  /* 0x000000080f197c36 */ /* 0x000fe20008000000 */
[----:B------:R-:W-:Y:S01]  /*1b650*/  PRMT R15, R18, 0x7632, R15 ;  /* 0x00007632120f7816 */ /* 0x000fe2000000000f */
[----:B------:R-:W-:Y:S01]  /*1b660*/  VIADD R27, R12, 0x78 ;  /* 0x000000780c1b7836 */ /* 0x000fe20000000000 */
[----:B------:R1:W-:Y:S01]  /*1b670*/  @P4 STG.E.U16 desc[UR6][R10.64], R18 ;  /* 0x000000120a004986 */ /* 0x0003e2000c101506 */
[----:B------:R-:W-:Y:S01]  /*1b680*/  IMAD.WIDE R20, R25, 0x2, R2 ;  /* 0x0000000219147825 */ /* 0x000fe200078e0202 */
[----:B------:R-:W-:Y:S01]  /*1b690*/  ULDC UR8, c[0x0][0x248] ;  /* 0x0000920000087ab9 */ /* 0x000fe20000000800 */
[----:B0-----:R-:W-:Y:S01]  /*1b6a0*/  PRMT R0, R19, 0x7632, R0 ;  /* 0x0000763213007816 */ /* 0x001fe20000000000 */
[----:B------:R0:W-:Y:S01]  /*1b6b0*/  @P0 STG.E.U16 desc[UR6][R16.64], R15 ;  /* 0x0000000f10000986 */ /* 0x0001e2000c101506 */
[----:B------:R-:W-:Y:S01]  /*1b6c0*/  IMAD.WIDE R22, R25, 0x2, R8 ;  /* 0x0000000219167825 */ /* 0x000fe200078e0208 */
[----:B------:R-:W-:-:S02]  /*1b6d0*/  ISETP.GE.AND P5, PT, R27, UR21, PT ;  /* 0x000000151b007c0c */ /* 0x000fc4000bfa6270 */
[----:B------:R3:W-:Y:S01]  /*1b6e0*/  @P6 STG.E.U16 desc[UR6][R20.64], R83 ;  /* 0x0000005314006986 */ /* 0x0007e2000c101506 */
[C---:B------:R-:W-:Y:S01]  /*1b6f0*/  VIADD R26, R12.reuse, 0x7a ;  /* 0x0000007a0c1a7836 */ /* 0x040fe20000000000 */
[C---:B------:R-:W-:Y:S02]  /*1b700*/  ISETP.LT.AND P6, PT, R13.reuse, UR14, !P5 ;  /* 0x0000000e0d007c0c */ /* 0x040fe4000efc1270 */
[----:B------:R5:W-:Y:S01]  /*1b710*/  @P3 STG.E.U16 desc[UR6][R22.64], R24 ;  /* 0x0000001816003986 */ /* 0x000be2000c101506 */
[----:B------:R-:W-:Y:S01]  /*1b720*/  ISETP.LT.AND P3, PT, R13, UR10, !P2 ;  /* 0x0000000a0d007c0c */ /* 0x000fe2000d761270 */
[----:B-1----:R-:W-:Y:S01]  /*1b730*/  VIADD R10, R12, 0x7b ;  /* 0x0000007b0c0a7836 */ /* 0x002fe20000000000 */
[C---:B------:R-:W-:Y:S01]  /*1b740*/  ISETP.LT.AND P2, PT, R14.reuse, UR12, !P2 ;  /* 0x0000000c0e007c0c */ /* 0x040fe2000d741270 */
[----:B0-----:R-:W-:Y:S01]  /*1b750*/  VIADD R17, R25, UR4 ;  /* 0x0000000419117c36 */ /* 0x001fe20008000000 */
[----:B------:R-:W-:Y:S01]  /*1b760*/  ISETP.LT.AND P5, PT, R14, UR16, !P5 ;  /* 0x000000100e007c0c */ /* 0x000fe2000efa1270 */
[----:B------:R-:W-:Y:S01]  /*1b770*/  ULDC UR10, c[0x0][0x228] ;  /* 0x00008a00000a7ab9 */ /* 0x000fe20000000800 */
[----:B------:R-:W-:Y:S01]  /*1b780*/  ISETP.GE.AND P0, PT, R10, UR15, PT ;  /* 0x0000000f0a007c0c */ /* 0x000fe2000bf06270 */
[C---:B------:R-:W-:Y:S01]  /*1b790*/  VIADD R15, R17.reuse, UR8 ;  /* 0x00000008110f7c36 */ /* 0x040fe20008000000 */
[----:B--2---:R-:W-:Y:S01]  /*1b7a0*/  PRMT R18, R4, 0x7632, R18 ;  /* 0x0000763204127816 */ /* 0x004fe20000000012 */
[C---:B------:R-:W-:Y:S01]  /*1b7b0*/  IMAD.WIDE R10, R17.reuse, 0x2, R2 ;  /* 0x00000002110a7825 */ /* 0x040fe200078e0202 */
[----:B------:R-:W-:Y:S01]  /*1b7c0*/  ULDC UR8, c[0x0][0x228] ;  /* 0x00008a0000087ab9 */ /* 0x000fe20000000800 */
[----:B------:R-:W-:Y:S01]  /*1b7d0*/  ISETP.GE.AND P4, PT, R26, UR17, PT ;  /* 0x000000111a007c0c */ /* 0x000fe2000bf86270 */
[----:B------:R-:W-:Y:S01]  /*1b7e0*/  ULDC UR4, c[0x0][0x248] ;  /* 0x0000920000047ab9 */ /* 0x000fe20000000800 */
[----:B------:R-:W-:Y:S01]  /*1b7f0*/  IMAD.WIDE R16, R17, 0x2, R8 ;  /* 0x0000000211107825 */ /* 0x000fe200078e0208 */
[----:B------:R0:W-:Y:S01]  /*1b800*/  @P3 STG.E.U16 desc[UR6][R10.64], R19 ;  /* 0x000000130a003986 */ /* 0x0001e2000c101506 */
[----:B------:R-:W-:-:S02]  /*1b810*/  ULDC UR12, c[0x0][0x228] ;  /* 0x00008a00000c7ab9 */ /* 0x000fc40000000800 */
[C---:B---3--:R-:W-:Y:S01]  /*1b820*/  IMAD.WIDE R20, R15.reuse, 0x2, R2 ;  /* 0x000000020f147825 */ /* 0x048fe200078e0202 */
[----:B------:R-:W-:Y:S01]  /*1b830*/  @P2 STG.E.U16 desc[UR6][R16.64], R0 ;  /* 0x0000000010002986 */ /* 0x000fe2000c101506 */
[----:B------:R-:W-:Y:S01]  /*1b840*/  ISETP.LT.AND P2, PT, R14, UR10, !P1 ;  /* 0x0000000a0e007c0c */ /* 0x000fe2000cf41270 */
[----:B------:R-:W-:Y:S01]  /*1b850*/  ULDC UR10, c[0x0][0x228] ;  /* 0x00008a00000a7ab9 */ /* 0x000fe20000000800 */
[----:B-----5:R-:W-:Y:S01]  /*1b860*/  IMAD.WIDE R22, R15, 0x2, R8 ;  /* 0x000000020f167825 */ /* 0x020fe200078e0208 */
[----:B------:R4:W-:Y:S01]  /*1b870*/  @P6 STG.E.U16 desc[UR6][R20.64], R4 ;  /* 0x0000000414006986 */ /* 0x0009e2000c101506 */
[----:B------:R-:W-:Y:S02]  /*1b880*/  ISETP.LT.AND P6, PT, R13, UR12, !P4 ;  /* 0x0000000c0d007c0c */ /* 0x000fe4000e7c1270 */
[----:B------:R-:W-:Y:S01]  /*1b890*/  VIADD R15, R15, UR4 ;  /* 0x000000040f0f7c36 */ /* 0x000fe20008000000 */
[----:B------:R1:W-:Y:S01]  /*1b8a0*/  @P5 STG.E.U16 desc[UR6][R22.64], R18 ;  /* 0x0000001216005986 */ /* 0x0003e2000c101506 */
[----:B------:R-:W-:Y:S01]  /*1b8b0*/  ISETP.LT.AND P5, PT, R13, UR8, !P1 ;  /* 0x000000080d007c0c */ /* 0x000fe2000cfa1270 */
[----:B------:R-:W-:Y:S01]  /*1b8c0*/  ULDC UR4, c[0x0][0x248] ;  /* 0x0000920000047ab9 */ /* 0x000fe20000000800 */
[----:B0-----:R-:W-:Y:S01]  /*1b8d0*/  IMAD.WIDE R10, R15, 0x2, R2 ;  /* 0x000000020f0a7825 */ /* 0x001fe200078e0202 */
[----:B------:R-:W-:-:S02]  /*1b8e0*/  ULDC UR8, c[0x0][0x228] ;  /* 0x00008a0000087ab9 */ /* 0x000fc40000000800 */
[----:B------:R-:W-:Y:S01]  /*1b8f0*/  ISETP.LT.AND P4, PT, R14, UR8, !P4 ;  /* 0x000000080e007c0c */ /* 0x000fe2000e781270 */
[----:B------:R-:W-:Y:S01]  /*1b900*/  VIADD R24, R12, 0x7c ;  /* 0x0000007c0c187836 */ /* 0x000fe20000000000 */
[----:B----4-:R-:W-:Y:S01]  /*1b910*/  PRMT R4, R28, 0x7632, R4 ;  /* 0x000076321c047816 */ /* 0x010fe20000000004 */
[C---:B------:R-:W-:Y:S01]  /*1b920*/  VIADD R21, R15.reuse, UR4 ;  /* 0x000000040f157c36 */ /* 0x040fe20008000000 */
[----:B------:R-:W-:Y:S01]  /*1b930*/  ULDC UR4, c[0x0][0x248] ;  /* 0x0000920000047ab9 */ /* 0x000fe20000000800 */
[----:B------:R-:W-:Y:S01]  /*1b940*/  VIADD R20, R12, 0x7e ;  /* 0x0000007e0c147836 */ /* 0x000fe20000000000 */
[----:B------:R-:W-:Y:S01]  /*1b950*/  ISETP.GE.AND P3, PT, R24, UR13, PT ;  /* 0x0000000d18007c0c */ /* 0x000fe2000bf66270 */
[----:B------:R-:W-:Y:S01]  /*1b960*/  VIADD R0, R12, 0x7d ;  /* 0x0000007d0c007836 */ /* 0x000fe20000000000 */
[----:B------:R-:W-:Y:S01]  /*1b970*/  @P5 STG.E.U16 desc[UR6][R10.64], R28 ;  /* 0x0000001c0a005986 */ /* 0x000fe2000c101506 */
[----:B------:R-:W-:Y:S01]  /*1b980*/  IMAD.WIDE R16, R15, 0x2, R8 ;  /* 0x000000020f107825 */ /* 0x000fe200078e0208 */
[----:B------:R-:W-:Y:S01]  /*1b990*/  ISETP.GE.AND P5, PT, R20, UR9, PT ;  /* 0x0000000914007c0c */ /* 0x000fe2000bfa6270 */
[----:B------:R-:W-:Y:S01]  /*1b9a0*/  ULDC UR9, c[0x0][0x228] ;  /* 0x00008a0000097ab9 */ /* 0x000fe20000000800 */
[----:B------:R-:W-:Y:S01]  /*1b9b0*/  ISETP.GE.AND P1, PT, R0, UR11, PT ;  /* 0x0000000b00007c0c */ /* 0x000fe2000bf26270 */
[----:B-1----:R-:W-:Y:S01]  /*1b9c0*/  IMAD.WIDE R18, R21, 0x2, R2 ;  /* 0x0000000215127825 */ /* 0x002fe200078e0202 */
[----:B------:R0:W-:Y:S01]  /*1b9d0*/  @P2 STG.E.U16 desc[UR6][R16.64], R4 ;  /* 0x0000000410002986 */ /* 0x0001e2000c101506 */
[----:B------:R-:W-:Y:S01]  /*1b9e0*/  ULDC UR11, c[0x0][0x228] ;  /* 0x00008a00000b7ab9 */ /* 0x000fe20000000800 */
[C---:B------:R-:W-:Y:S01]  /*1b9f0*/  ISETP.LT.AND P2, PT, R13.reuse, UR9, !P0 ;  /* 0x000000090d007c0c */ /* 0x040fe2000c741270 */
[----:B------:R-:W-:Y:S01]  /*1ba00*/  VIADD R12, R12, 0x7f ;  /* 0x0000007f0c0c7836 */ /* 0x000fe20000000000 */
[----:B------:R1:W-:Y:S01]  /*1ba10*/  @P6 STG.E.U16 desc[UR6][R18.64], R5 ;  /* 0x0000000512006986 */ /* 0x0003e2000c101506 */
[----:B------:R-:W-:Y:S01]  /*1ba20*/  ISETP.LT.AND P0, PT, R14, UR10, !P0 ;  /* 0x0000000a0e007c0c */ /* 0x000fe2000c701270 */
[----:B------:R-:W-:Y:S01]  /*1ba30*/  ULDC UR8, c[0x0][0x228] ;  /* 0x00008a0000087ab9 */ /* 0x000fe20000000800 */
[----:B------:R-:W-:Y:S01]  /*1ba40*/  ISETP.LT.AND P6, PT, R13, UR11, !P3 ;  /* 0x0000000b0d007c0c */ /* 0x000fe2000dfc1270 */
[----:B------:R-:W-:Y:S01]  /*1ba50*/  ULDC UR9, c[0x0][0x228] ;  /* 0x00008a0000097ab9 */ /* 0x000fe20000000800 */
[----:B------:R-:W-:Y:S01]  /*1ba60*/  PRMT R0, R5, 0x7632, R0 ;  /* 0x0000763205007816 */ /* 0x000fe20000000000 */
[----:B------:R-:W-:Y:S01]  /*1ba70*/  ULDC UR10, c[0x0][0x228] ;  /* 0x00008a00000a7ab9 */ /* 0x000fe20000000800 */
[----:B------:R-:W-:Y:S01]  /*1ba80*/  PRMT R20, R29, 0x7632, R20 ;  /* 0x000076321d147816 */ /* 0x000fe20000000014 */
[C---:B0-----:R-:W-:Y:S01]  /*1ba90*/  VIADD R17, R21.reuse, UR4 ;  /* 0x0000000415117c36 */ /* 0x041fe20008000000 */
[----:B------:R-:W-:Y:S01]  /*1baa0*/  ULDC UR4, c[0x0][0x248] ;  /* 0x0000920000047ab9 */ /* 0x000fe20000000800 */
[----:B------:R-:W-:Y:S01]  /*1bab0*/  ULDC UR11, c[0x0][0x228] ;  /* 0x00008a00000b7ab9 */ /* 0x000fe20000000800 */
[----:B-1----:R-:W-:-:S04]  /*1bac0*/  IMAD.WIDE R4, R21, 0x2, R8 ;  /* 0x0000000215047825 */ /* 0x002fc800078e0208 */
[C---:B------:R-:W-:Y:S01]  /*1bad0*/  VIADD R15, R17.reuse, UR4 ;  /* 0x00000004110f7c36 */ /* 0x040fe20008000000 */
[----:B------:R-:W-:Y:S01]  /*1bae0*/  @P4 STG.E.U16 desc[UR6][R4.64], R0 ;  /* 0x0000000004004986 */ /* 0x000fe2000c101506 */
[C---:B------:R-:W-:Y:S01]  /*1baf0*/  IMAD.WIDE R10, R17.reuse, 0x2, R2 ;  /* 0x00000002110a7825 */ /* 0x040fe200078e0202 */
[----:B------:R-:W-:Y:S01]  /*1bb00*/  ISETP.GE.AND P4, PT, R12, UR5, PT ;  /* 0x000000050c007c0c */ /* 0x000fe2000bf86270 */
[----:B------:R-:W-:Y:S01]  /*1bb10*/  ULDC UR4, c[0x0][0x228] ;  /* 0x00008a0000047ab9 */ /* 0x000fe20000000800 */
[----:B------:R-:W-:Y:S01]  /*1bb20*/  ULDC UR5, c[0x0][0x228] ;  /* 0x00008a0000057ab9 */ /* 0x000fe20000000800 */
[----:B------:R-:W-:Y:S01]  /*1bb30*/  IMAD.WIDE R16, R17, 0x2, R8 ;  /* 0x0000000211107825 */ /* 0x000fe200078e0208 */
[----:B------:R-:W-:Y:S01]  /*1bb40*/  @P2 STG.E.U16 desc[UR6][R10.64], R29 ;  /* 0x0000001d0a002986 */ /* 0x000fe2000c101506 */
[----:B------:R-:W-:Y:S01]  /*1bb50*/  ISETP.LT.AND P2, PT, R13, UR5, !P5 ;  /* 0x000000050d007c0c */ /* 0x000fe2000ef41270 */
[----:B------:R-:W-:Y:S01]  /*1bb60*/  ULDC UR5, c[0x0][0x248] ;  /* 0x0000920000057ab9 */ /* 0x000fe20000000800 */
[----:B------:R-:W-:Y:S01]  /*1bb70*/  IMAD.WIDE R18, R15, 0x2, R2 ;  /* 0x000000020f127825 */ /* 0x000fe200078e0202 */
[----:B------:R0:W-:Y:S01]  /*1bb80*/  @P0 STG.E.U16 desc[UR6][R16.64], R20 ;  /* 0x0000001410000986 */ /* 0x0001e2000c101506 */
[C---:B------:R-:W-:Y:S01]  /*1bb90*/  ISETP.LT.AND P0, PT, R13.reuse, UR8, !P4 ;  /* 0x000000080d007c0c */ /* 0x040fe2000e701270 */
[----:B------:R-:W-:Y:S01]  /*1bba0*/  ULDC UR8, c[0x0][0x228] ;  /* 0x00008a0000087ab9 */ /* 0x000fe20000000800 */
[C---:B------:R-:W-:Y:S01]  /*1bbb0*/  ISETP.LT.AND P5, PT, R14.reuse, UR10, !P5 ;  /* 0x0000000a0e007c0c */ /* 0x040fe2000efa1270 */
[----:B------:R1:W-:Y:S01]  /*1bbc0*/  @P6 STG.E.U16 desc[UR6][R18.64], R6 ;  /* 0x0000000612006986 */ /* 0x0003e2000c101506 */
[----:B------:R-:W-:Y:S01]  /*1bbd0*/  ISETP.LT.AND P6, PT, R13, UR4, !P1 ;  /* 0x000000040d007c0c */ /* 0x000fe2000cfc1270 */
[----:B------:R-:W-:Y:S01]  /*1bbe0*/  ULDC UR4, c[0x0][0x248] ;  /* 0x0000920000047ab9 */ /* 0x000fe20000000800 */
[C---:B------:R-:W-:Y:S01]  /*1bbf0*/  ISETP.LT.AND P3, PT, R14.reuse, UR8, !P3 ;  /* 0x000000080e007c0c */ /* 0x040fe2000df61270 */
[----:B------:R-:W-:Y:S01]  /*1bc00*/  VIADD R13, R15, UR4 ;  /* 0x000000040f0d7c36 */ /* 0x000fe20008000000 */
[C---:B------:R-:W-:Y:S01]  /*1bc10*/  ISETP.LT.AND P1, PT, R14.reuse, UR9, !P1 ;  /* 0x000000090e007c0c */ /* 0x040fe2000cf21270 */
[----:B------:R-:W-:Y:S01]  /*1bc20*/  ULDC UR4, c[0x0][0x248] ;  /* 0x0000920000047ab9 */ /* 0x000fe20000000800 */
[----:B------:R-:W-:Y:S01]  /*1bc30*/  ISETP.LT.AND P4, PT, R14, UR11, !P4 ;  /* 0x0000000b0e007c0c */ /* 0x000fe2000e781270 */
[----:B0-----:R-:W-:Y:S01]  /*1bc40*/  VIADD R17, R13, UR5 ;  /* 0x000000050d117c36 */ /* 0x001fe20008000000 */
[----:B------:R-:W-:Y:S01]  /*1bc50*/  PRMT R0, R30, 0x7632, R0 ;  /* 0x000076321e007816 */ /* 0x000fe20000000000 */
[----:B------:R-:W-:Y:S01]  /*1bc60*/  IMAD.WIDE R4, R15, 0x2, R8 ;  /* 0x000000020f047825 */ /* 0x000fe200078e0208 */
[----:B-1----:R-:W-:-:S03]  /*1bc70*/  PRMT R6, R6, 0x7632, R6 ;  /* 0x0000763206067816 */ /* 0x002fc60000000006 */
[----:B------:R-:W-:Y:S01]  /*1bc80*/  VIADD R19, R17, UR4 ;  /* 0x0000000411137c36 */ /* 0x000fe20008000000 */
[----:B------:R-:W-:Y:S01]  /*1bc90*/  PRMT R18, R7, 0x7632, R18 ;  /* 0x0000763207127816 */ /* 0x000fe20000000012 */
[C---:B------:R-:W-:Y:S01]  /*1bca0*/  IMAD.WIDE R10, R13.reuse, 0x2, R2 ;  /* 0x000000020d0a7825 */ /* 0x040fe200078e0202 */
[----:B------:R0:W-:Y:S03]  /*1bcb0*/  @P3 STG.E.U16 desc[UR6][R4.64], R6 ;  /* 0x0000000604003986 */ /* 0x0001e6000c101506 */
[----:B------:R-:W-:Y:S01]  /*1bcc0*/  IMAD.WIDE R12, R13, 0x2, R8 ;  /* 0x000000020d0c7825 */ /* 0x000fe200078e0208 */
[----:B------:R0:W-:Y:S03]  /*1bcd0*/  @P6 STG.E.U16 desc[UR6][R10.64], R30 ;  /* 0x0000001e0a006986 */ /* 0x0001e6000c101506 */
[C---:B------:R-:W-:Y:S01]  /*1bce0*/  IMAD.WIDE R14, R17.reuse, 0x2, R2 ;  /* 0x00000002110e7825 */ /* 0x040fe200078e0202 */
[----:B------:R0:W-:Y:S03]  /*1bcf0*/  @P1 STG.E.U16 desc[UR6][R12.64], R0 ;  /* 0x000000000c001986 */ /* 0x0001e6000c101506 */
[----:B------:R-:W-:Y:S01]  /*1bd00*/  IMAD.WIDE R16, R17, 0x2, R8 ;  /* 0x0000000211107825 */ /* 0x000fe200078e0208 */
[----:B------:R0:W-:Y:S03]  /*1bd10*/  @P2 STG.E.U16 desc[UR6][R14.64], R7 ;  /* 0x000000070e002986 */ /* 0x0001e6000c101506 */
[C---:B------:R-:W-:Y:S01]  /*1bd20*/  IMAD.WIDE R2, R19.reuse, 0x2, R2 ;  /* 0x0000000213027825 */ /* 0x040fe200078e0202 */
[----:B------:R0:W-:Y:S03]  /*1bd30*/  @P5 STG.E.U16 desc[UR6][R16.64], R18 ;  /* 0x0000001210005986 */ /* 0x0001e6000c101506 */
[----:B------:R-:W-:Y:S01]  /*1bd40*/  IMAD.WIDE R8, R19, 0x2, R8 ;  /* 0x0000000213087825 */ /* 0x000fe200078e0208 */
[----:B------:R0:W-:Y:S01]  /*1bd50*/  @P0 STG.E.U16 desc[UR6][R2.64], R31 ;  /* 0x0000001f02000986 */ /* 0x0001e2000c101506 */
[----:B------:R-:W-:Y:S05]  /*1bd60*/  @!P4 EXIT ;  /* 0x000000000000c94d */ /* 0x000fea0003800000 */
[----:B0-----:R-:W-:-:S05]  /*1bd70*/  PRMT R4, R31, 0x7632, R4 ;  /* 0x000076321f047816 */ /* 0x001fca0000000004 */
[----:B------:R-:W-:Y:S01]  /*1bd80*/  STG.E.U16 desc[UR6][R8.64], R4 ;  /* 0x0000000408007986 */ /* 0x000fe2000c101506 */
[----:B------:R-:W-:Y:S05]  /*1bd90*/  EXIT ;  /* 0x000000000000794d */ /* 0x000fea0003800000 */
.L_x_2:
[----:B------:R-:W-:-:S00]  /*1bda0*/  BRA `(.L_x_2) ;  /* 0xfffffffc00fc7947 */ /* 0x000fc0000383ffff */
[----:B------:R-:W-:-:S00]  /*1bdb0*/  NOP ;  /* 0x0000000000007918 */ /* 0x000fc00000000000 */
        /* <DEDUP_REMOVED lines=12> */
.L_x_3:


//--------------------- .nv.shared.matmul_kernel  --------------------------
	.section	.nv.shared.matmul_kernel,"aw",@nobits
	.sectionflags	@""
	.align	16
	.zero		1024


//--------------------- .nv.shared.reserved.0     --------------------------
	.section	.nv.shared.reserved.0,"aw",@nobits
	.weak		__nv_reservedSMEM_offset_0_alias
	.size		__nv_reservedSMEM_offset_0_alias, 0, 0
	.other		__nv_reservedSMEM_offset_0_alias,@"STO_CUDA_RESERVED_SHARED STV_DEFAULT"
__nv_reservedSMEM_offset_0_alias:
	.zero		0


//--------------------- .nv.constant0.matmul_kernel --------------------------
	.section	.nv.constant0.matmul_kernel,"a",@progbits
	.sectionflags	@""
	.align	4
.nv.constant0.matmul_kernel:
	.zero		608


//--------------------- SYMBOLS --------------------------

	.type		.nv.reservedSmem.offset0,@object
	.size		.nv.reservedSmem.offset0,0x4
